def matmul_kernel(
    a_ptr,
    b_ptr,
    c_ptr,
    M,
    N,
    K,
    stride_am,
    stride_ak,
    stride_bk,
    stride_bn,
    stride_cm,
    stride_cn,
    BLOCK_M: tl.constexpr,
    BLOCK_N: tl.constexpr,
    BLOCK_K: tl.constexpr,
    GROUP_M: tl.constexpr,
):
    pid = tl.program_id(axis=0)
    num_pid_m = tl.cdiv(M, BLOCK_M)
    num_pid_n = tl.cdiv(N, BLOCK_N)
    num_pid_in_group = GROUP_M * num_pid_n
    group_id = pid // num_pid_in_group
    first_pid_m = group_id * GROUP_M
    group_size_m = min(num_pid_m - first_pid_m, GROUP_M)
    pid_m = first_pid_m + ((pid % num_pid_in_group) % group_size_m)
    pid_n = (pid % num_pid_in_group) // group_size_m

    offs_am = (pid_m * BLOCK_M + tl.arange(0, BLOCK_M)) % M
    offs_bn = (pid_n * BLOCK_N + tl.arange(0, BLOCK_N)) % N
    offs_k = tl.arange(0, BLOCK_K)
    a_ptrs = a_ptr + offs_am[:, None] * stride_am + offs_k[None, :] * stride_ak
    b_ptrs = b_ptr + offs_k[:, None] * stride_bk + offs_bn[None, :] * stride_bn

    acc = tl.zeros((BLOCK_M, BLOCK_N), dtype=tl.float32)
    for kk in range(0, tl.cdiv(K, BLOCK_K)):
        a = tl.load(a_ptrs, mask=offs_k[None, :] < K - kk * BLOCK_K, other=0.0)
        b = tl.load(b_ptrs, mask=offs_k[:, None] < K - kk * BLOCK_K, other=0.0)
        acc = tl.dot(a, b, acc)
        a_ptrs += BLOCK_K * stride_ak
        b_ptrs += BLOCK_K * stride_bk

    c = acc.to(c_ptr.dtype.element_ty)
    offs_cm = pid_m * BLOCK_M + tl.arange(0, BLOCK_M)
    offs_cn = pid_n * BLOCK_N + tl.arange(0, BLOCK_N)
    c_ptrs = c_ptr + offs_cm[:, None] * stride_cm + offs_cn[None, :] * stride_cn
    mask = (offs_cm[:, None] < M) & (offs_cn[None, :] < N)
    tl.store(c_ptrs, c, mask=mask)

# config = {"BLOCK_K": 64, "BLOCK_M": 64, "BLOCK_N": 512, "GROUP_M": 8, "arch": "sm_90", "dtype": "fp8e4m3", "num_ctas": 1, "num_stages": 7, "num_warps": 4}
# arch = sm_90


// ===== COMPILED SASS (sm_90a) =====

	.target	sm_90a

	.elftype	@"ET_EXEC"


//--------------------- .note.nv.tkinfo           --------------------------
	.section	.note.nv.tkinfo,"",@"SHT_NOTE"
	.sectionflags	@"SHF_NOTE_NV_TKINFO"
	.tkinfo
        /*0018*/ 	.word	0x00000002
        /*0030*/ 	.string	""
        /*0030*/ 	.string	"ptxas"
        /*0030*/ 	.string	"Cuda compilation tools, release 13.0, V13.0.88"
        /*0030*/ 	.string	"Build cuda_13.0.r13.0/compiler.36424714_0"
        /*0030*/ 	.string	"-v  -suppress-debug-info  -lineinfo  -arch sm_90a "



//--------------------- .note.nv.cuinfo           --------------------------
	.section	.note.nv.cuinfo,"",@"SHT_NOTE"
	.sectionflags	@"SHF_NOTE_NV_CUINFO"
        /*0018*/ 	.short	0x0002
        /*001a*/ 	.short	0x005a
        /*001c*/ 	.short	0x0082
	.zero		2


//--------------------- .nv.info                  --------------------------
	.section	.nv.info,"",@"SHT_CUDA_INFO"
	.align	4


	//----- nvinfo : EIATTR_REGCOUNT
	.align		4
        /*0000*/ 	.byte	0x04, 0x2f
        /*0002*/ 	.short	(.L_1 - .L_0)
	.align		4
.L_0:
        /*0004*/ 	.word	index@(matmul_kernel)
        /*0008*/ 	.word	0x000000ff


	//----- nvinfo : EIATTR_FRAME_SIZE
	.align		4
.L_1:
        /*000c*/ 	.byte	0x04, 0x11
        /*000e*/ 	.short	(.L_3 - .L_2)
	.align		4
.L_2:
        /*0010*/ 	.word	index@(matmul_kernel)
        /*0014*/ 	.word	0x000012b0


	//----- nvinfo : EIATTR_MIN_STACK_SIZE
	.align		4
.L_3:
        /*0018*/ 	.byte	0x04, 0x12
        /*001a*/ 	.short	(.L_5 - .L_4)
	.align		4
.L_4:
        /*001c*/ 	.word	index@(matmul_kernel)
        /*0020*/ 	.word	0x000012b0
.L_5:


//--------------------- .nv.compat                --------------------------
	.section	.nv.compat,"",@"SHT_CUDA_COMPAT_INFO"
	.align	4
        /*0000*/ 	.byte	0x02, 0x09, 0x01, 0x00, 0x02, 0x02, 0x04, 0x00, 0x02, 0x05, 0x05, 0x00, 0x03, 0x07, 0x01, 0x01
        /*0010*/ 	.byte	0x02, 0x03, 0x00, 0x00, 0x02, 0x06, 0x01, 0x00, 0x04, 0x0b, 0x08, 0x00, 0x00, 0x00, 0x00, 0x00
        /*0020*/ 	.byte	0x00, 0x00, 0x00, 0x00


//--------------------- .nv.info.matmul_kernel    --------------------------
	.section	.nv.info.matmul_kernel,"",@"SHT_CUDA_INFO"
	.sectionflags	@""
	.align	4


	//----- nvinfo : EIATTR_CUDA_API_VERSION
	.align		4
        /*0000*/ 	.byte	0x04, 0x37
        /*0002*/ 	.short	(.L_7 - .L_6)
.L_6:
        /*0004*/ 	.word	0x00000082


	//----- nvinfo : EIATTR_KPARAM_INFO
	.align		4
.L_7:
        /*0008*/ 	.byte	0x04, 0x17
        /*000a*/ 	.short	(.L_9 - .L_8)
.L_8:
        /*000c*/ 	.word	0x00000000
        /*0010*/ 	.short	0x000d
        /*0012*/ 	.short	0x0048
        /*0014*/ 	.byte	0x00, 0xf4, 0x21, 0x00


	//----- nvinfo : EIATTR_KPARAM_INFO
	.align		4
.L_9:
        /*0018*/ 	.byte	0x04, 0x17
        /*001a*/ 	.short	(.L_11 - .L_10)
.L_10:
        /*001c*/ 	.word	0x00000000
        /*0020*/ 	.short	0x000c
        /*0022*/ 	.short	0x0040
        /*0024*/ 	.byte	0x00, 0xf4, 0x21, 0x00


	//----- nvinfo : EIATTR_KPARAM_INFO
	.align		4
.L_11:
        /*0028*/ 	.byte	0x04, 0x17
        /*002a*/ 	.short	(.L_13 - .L_12)
.L_12:
        /*002c*/ 	.word	0x00000000
        /*0030*/ 	.short	0x000b
        /*0032*/ 	.short	0x0038
        /*0034*/ 	.byte	0x00, 0xf0, 0x11, 0x00


	//----- nvinfo : EIATTR_KPARAM_INFO
	.align		4
.L_13:
        /*0038*/ 	.byte	0x04, 0x17
        /*003a*/ 	.short	(.L_15 - .L_14)
.L_14:
        /*003c*/ 	.word	0x00000000
        /*0040*/ 	.short	0x000a
        /*0042*/ 	.short	0x0034
        /*0044*/ 	.byte	0x00, 0xf0, 0x11, 0x00


	//----- nvinfo : EIATTR_KPARAM_INFO
	.align		4
.L_15:
        /*0048*/ 	.byte	0x04, 0x17
        /*004a*/ 	.short	(.L_17 - .L_16)
.L_16:
        /*004c*/ 	.word	0x00000000
        /*0050*/ 	.short	0x0009
        /*0052*/ 	.short	0x0030
        /*0054*/ 	.byte	0x00, 0xf0, 0x11, 0x00


	//----- nvinfo : EIATTR_KPARAM_INFO
	.align		4
.L_17:
        /*0058*/ 	.byte	0x04, 0x17
        /*005a*/ 	.short	(.L_19 - .L_18)
.L_18:
        /*005c*/ 	.word	0x00000000
        /*0060*/ 	.short	0x0008
        /*0062*/ 	.short	0x002c
        /*0064*/ 	.byte	0x00, 0xf0, 0x11, 0x00


	//----- nvinfo : EIATTR_KPARAM_INFO
	.align		4
.L_19:
        /*0068*/ 	.byte	0x04, 0x17
        /*006a*/ 	.short	(.L_21 - .L_20)
.L_20:
        /*006c*/ 	.word	0x00000000
        /*0070*/ 	.short	0x0007
        /*0072*/ 	.short	0x0028
        /*0074*/ 	.byte	0x00, 0xf0, 0x11, 0x00


	//----- nvinfo : EIATTR_KPARAM_INFO
	.align		4
.L_21:
        /*0078*/ 	.byte	0x04, 0x17
        /*007a*/ 	.short	(.L_23 - .L_22)
.L_22:
        /*007c*/ 	.word	0x00000000
        /*0080*/ 	.short	0x0006
        /*0082*/ 	.short	0x0024
        /*0084*/ 	.byte	0x00, 0xf0, 0x11, 0x00


	//----- nvinfo : EIATTR_KPARAM_INFO
	.align		4
.L_23:
        /*0088*/ 	.byte	0x04, 0x17
        /*008a*/ 	.short	(.L_25 - .L_24)
.L_24:
        /*008c*/ 	.word	0x00000000
        /*0090*/ 	.short	0x0005
        /*0092*/ 	.short	0x0020
        /*0094*/ 	.byte	0x00, 0xf0, 0x11, 0x00


	//----- nvinfo : EIATTR_KPARAM_INFO
	.align		4
.L_25:
        /*0098*/ 	.byte	0x04, 0x17
        /*009a*/ 	.short	(.L_27 - .L_26)
.L_26:
        /*009c*/ 	.word	0x00000000
        /*00a0*/ 	.short	0x0004
        /*00a2*/ 	.short	0x001c
        /*00a4*/ 	.byte	0x00, 0xf0, 0x11, 0x00


	//----- nvinfo : EIATTR_KPARAM_INFO
	.align		4
.L_27:
        /*00a8*/ 	.byte	0x04, 0x17
        /*00aa*/ 	.short	(.L_29 - .L_28)
.L_28:
        /*00ac*/ 	.word	0x00000000
        /*00b0*/ 	.short	0x0003
        /*00b2*/ 	.short	0x0018
        /*00b4*/ 	.byte	0x00, 0xf0, 0x11, 0x00


	//----- nvinfo : EIATTR_KPARAM_INFO
	.align		4
.L_29:
        /*00b8*/ 	.byte	0x04, 0x17
        /*00ba*/ 	.short	(.L_31 - .L_30)
.L_30:
        /*00bc*/ 	.word	0x00000000
        /*00c0*/ 	.short	0x0002
        /*00c2*/ 	.short	0x0010
        /*00c4*/ 	.byte	0x00, 0xf4, 0x21, 0x00


	//----- nvinfo : EIATTR_KPARAM_INFO
	.align		4
.L_31:
        /*00c8*/ 	.byte	0x04, 0x17
        /*00ca*/ 	.short	(.L_33 - .L_32)
.L_32:
        /*00cc*/ 	.word	0x00000000
        /*00d0*/ 	.short	0x0001
        /*00d2*/ 	.short	0x0008
        /*00d4*/ 	.byte	0x00, 0xf4, 0x21, 0x00


	//----- nvinfo : EIATTR_KPARAM_INFO
	.align		4
.L_33:
        /*00d8*/ 	.byte	0x04, 0x17
        /*00da*/ 	.short	(.L_35 - .L_34)
.L_34:
        /*00dc*/ 	.word	0x00000000
        /*00e0*/ 	.short	0x0000
        /*00e2*/ 	.short	0x0000
        /*00e4*/ 	.byte	0x00, 0xf4, 0x21, 0x00


	//----- nvinfo : EIATTR_SPARSE_MMA_MASK
	.align		4
.L_35:
        /*00e8*/ 	.byte	0x03, 0x50
        /*00ea*/ 	.short	0x0000


	//----- nvinfo : EIATTR_MAXREG_COUNT
	.align		4
        /*00ec*/ 	.byte	0x03, 0x1b
        /*00ee*/ 	.short	0x00ff


	//----- nvinfo : EIATTR_NUM_BARRIERS
	.align		4
        /*00f0*/ 	.byte	0x02, 0x4c
        /*00f2*/ 	.byte	0x01
	.zero		1


	//----- nvinfo : EIATTR_ANNOTATIONS
	.align		4
        /*00f4*/ 	.byte	0x04, 0x55
        /*00f6*/ 	.short	(.L_37 - .L_36)


	//   ....[0]....
.L_36:
        /*00f8*/ 	.word	0x00000001
        /*00fc*/ 	.byte	0x80, 0x07, 0x00, 0x00, 0x01, 0x00, 0x00, 0x00, 0xb0, 0x07, 0x00, 0x00, 0x01, 0x00, 0x00, 0x00
        /* <DEDUP_REMOVED lines=2102> */
        /*846c*/ 	.byte	0x80, 0x6c, 0x03, 0x00, 0x01, 0x00, 0x00, 0x00, 0x90, 0x6c, 0x03, 0x00


	//----- nvinfo : EIATTR_MERCURY_ISA_VERSION
	.align		4
.L_37:
        /*8478*/ 	.byte	0x03, 0x5f
        /*847a*/ 	.short	0x0101


	//----- nvinfo : EIATTR_EXIT_INSTR_OFFSETS
	.align		4
        /*847c*/ 	.byte	0x04, 0x1c
        /*847e*/ 	.short	(.L_39 - .L_38)


	//   ....[0]....
.L_38:
        /*8480*/ 	.word	0x00037110


	//   ....[1]....
        /*8484*/ 	.word	0x00037130


	//----- nvinfo : EIATTR_REQNTID
	.align		4
.L_39:
        /*8488*/ 	.byte	0x04, 0x10
        /*848a*/ 	.short	(.L_41 - .L_40)
.L_40:
        /*848c*/ 	.word	0x00000080
        /*8490*/ 	.word	0x00000001
        /*8494*/ 	.word	0x00000001


	//----- nvinfo : EIATTR_CBANK_PARAM_SIZE
	.align		4
.L_41:
        /*8498*/ 	.byte	0x03, 0x19
        /*849a*/ 	.short	0x0050


	//----- nvinfo : EIATTR_PARAM_CBANK
	.align		4
        /*849c*/ 	.byte	0x04, 0x0a
        /*849e*/ 	.short	(.L_43 - .L_42)
	.align		4
.L_42:
        /*84a0*/ 	.word	index@(.nv.constant0.matmul_kernel)
        /*84a4*/ 	.short	0x0210
        /*84a6*/ 	.short	0x0050


	//----- nvinfo : EIATTR_SW_WAR
	.align		4
.L_43:
        /*84a8*/ 	.byte	0x04, 0x36
        /*84aa*/ 	.short	(.L_45 - .L_44)
.L_44:
        /*84ac*/ 	.word	0x00000008
.L_45:


//--------------------- .nv.callgraph             --------------------------
	.section	.nv.callgraph,"",@"SHT_CUDA_CALLGRAPH"
	.align	4
	.sectionentsize	8
	.align		4
        /*0000*/ 	.word	0x00000000
	.align		4
        /*0004*/ 	.word	0xffffffff
	.align		4
        /*0008*/ 	.word	0x00000000
	.align		4
        /*000c*/ 	.word	0xfffffffe
	.align		4
        /*0010*/ 	.word	0x00000000
	.align		4
        /*0014*/ 	.word	0xfffffffd
	.align		4
        /*0018*/ 	.word	0x00000000
	.align		4
        /*001c*/ 	.word	0xfffffffc


//--------------------- .text.matmul_kernel       --------------------------
	.section	.text.matmul_kernel,"ax",@progbits
	.align	128
        .global         matmul_kernel
        .type           matmul_kernel,@function
        .size           matmul_kernel,(.L_x_4 - matmul_kernel)
        .other          matmul_kernel,@"STO_CUDA_ENTRY STV_DEFAULT"
matmul_kernel:
.text.matmul_kernel:
[----:B------:R-:W0:Y:S08]  /*0000*/  LDC R1, c[0x0][0x28] ;  /* 0x00000a00ff017b82 */ /* 0x000e300000000800 */
[----:B------:R-:W1:Y:S01]  /*0010*/  LDC.64 R124, c[0x0][0x228] ;  /* 0x00008a00ff7c7b82 */ /* 0x000e620000000a00 */
[----:B------:R-:W2:Y:S01]  /*0020*/  S2R R5, SR_CTAID.X ;  /* 0x0000000000057919 */ /* 0x000ea20000002500 */
[----:B0-----:R-:W-:Y:S01]  /*0030*/  VIADD R1, R1, 0xffffed50 ;  /* 0xffffed5001017836 */ /* 0x001fe20000000000 */
[----:B------:R-:W-:Y:S01]  /*0040*/  UMOV UR4, 0x400 ;  /* 0x0000040000047882 */ /* 0x000fe20000000000 */
[----:B------:R-:W-:Y:S01]  /*0050*/  ULDC.64 UR28, c[0x0][0x208] ;  /* 0x00008200001c7ab9 */ /* 0x000fe20000000a00 */
[----:B------:R-:W0:Y:S03]  /*0060*/  S2R R24, SR_TID.X ;  /* 0x0000000000187919 */ /* 0x000e260000002100 */
[----:B------:R-:W3:Y:S01]  /*0070*/  S2UR UR24, SR_CgaCtaId ;  /* 0x00000000001879c3 */ /* 0x000ee20000008800 */
[----:B-1----:R-:W-:-:S05]  /*0080*/  VIADD R0, R125, 0x1ff ;  /* 0x000001ff7d007836 */ /* 0x002fca0000000000 */
[----:B------:R-:W-:Y:S01]  /*0090*/  SHF.R.S32.HI R3, RZ, 0x1f, R0 ;  /* 0x0000001fff037819 */ /* 0x000fe20000011400 */
[----:B---3--:R-:W-:-:S03]  /*00a0*/  ULEA UR24, UR24, UR4, 0x18 ;  /* 0x0000000418187291 */ /* 0x008fc6000f8ec03f */
[----:B------:R-:W-:Y:S02]  /*00b0*/  LEA.HI R3, R3, R0, RZ, 0x9 ;  /* 0x0000000003037211 */ /* 0x000fe400078f48ff */
[----:B--2---:R-:W-:Y:S02]  /*00c0*/  IABS R8, R5 ;  /* 0x0000000500087213 */ /* 0x004fe40000000000 */
[----:B------:R-:W-:Y:S02]  /*00d0*/  SHF.R.S32.HI R3, RZ, 0x9, R3 ;  /* 0x00000009ff037819 */ /* 0x000fe40000011403 */
[C---:B0-----:R-:W-:Y:S02]  /*00e0*/  LEA.HI R17, R24.reuse, 0xe, RZ, 0x1a ;  /* 0x0000000e18117811 */ /* 0x041fe400078fd0ff */
[C---:B------:R-:W-:Y:S01]  /*00f0*/  LEA.HI R16, R24.reuse, 0x1e, RZ, 0x1a ;  /* 0x0000001e18107811 */ /* 0x040fe200078fd0ff */
[----:B------:R-:W-:Y:S01]  /*0100*/  IMAD.SHL.U32 R4, R3, 0x8, RZ ;  /* 0x0000000803047824 */ /* 0x000fe200078e00ff */
[----:B------:R-:W-:-:S02]  /*0110*/  LEA.HI R15, R24, 0x2e, RZ, 0x1a ;  /* 0x0000002e180f7811 */ /* 0x000fc400078fd0ff */
[C---:B------:R-:W-:Y:S02]  /*0120*/  LEA.HI R12, R24.reuse, 0x3e, RZ, 0x1a ;  /* 0x0000003e180c7811 */ /* 0x040fe400078fd0ff */
[-C--:B------:R-:W-:Y:S02]  /*0130*/  IABS R7, R4.reuse ;  /* 0x0000000400077213 */ /* 0x080fe40000000000 */
[----:B------:R-:W-:Y:S02]  /*0140*/  IABS R10, R4 ;  /* 0x00000004000a7213 */ /* 0x000fe40000000000 */
[----:B------:R-:W0:Y:S01]  /*0150*/  I2F.RP R0, R7 ;  /* 0x0000000700007306 */ /* 0x000e220000209400 */
[----:B------:R-:W-:-:S07]  /*0160*/  LOP3.LUT R14, R24, 0x3f, RZ, 0xc0, !PT ;  /* 0x0000003f180e7812 */ /* 0x000fce00078ec0ff */
[----:B0-----:R-:W0:Y:S02]  /*0170*/  MUFU.RCP R0, R0 ;  /* 0x0000000000007308 */ /* 0x001e240000001000 */
[----:B0-----:R-:W-:Y:S02]  /*0180*/  VIADD R2, R0, 0xffffffe ;  /* 0x0ffffffe00027836 */ /* 0x001fe40000000000 */
[----:B------:R-:W-:-:S04]  /*0190*/  IMAD.MOV R0, RZ, RZ, -R10 ;  /* 0x000000ffff007224 */ /* 0x000fc800078e0a0a */
[----:B------:R0:W1:Y:S02]  /*01a0*/  F2I.FTZ.U32.TRUNC.NTZ R3, R2 ;  /* 0x0000000200037305 */ /* 0x000064000021f000 */
[----:B0-----:R-:W-:Y:S02]  /*01b0*/  IMAD.MOV.U32 R2, RZ, RZ, RZ ;  /* 0x000000ffff027224 */ /* 0x001fe400078e00ff */
[----:B-1----:R-:W-:-:S04]  /*01c0*/  IMAD.MOV R6, RZ, RZ, -R3 ;  /* 0x000000ffff067224 */ /* 0x002fc800078e0a03 */
[----:B------:R-:W-:Y:S02]  /*01d0*/  IMAD R9, R6, R7, RZ ;  /* 0x0000000706097224 */ /* 0x000fe400078e02ff */
[----:B------:R-:W-:Y:S02]  /*01e0*/  IMAD.MOV.U32 R6, RZ, RZ, R8 ;  /* 0x000000ffff067224 */ /* 0x000fe400078e0008 */
[----:B------:R-:W-:-:S06]  /*01f0*/  IMAD.HI.U32 R3, R3, R9, R2 ;  /* 0x0000000903037227 */ /* 0x000fcc00078e0002 */
[----:B------:R-:W-:-:S04]  /*0200*/  IMAD.HI.U32 R3, R3, R6, RZ ;  /* 0x0000000603037227 */ /* 0x000fc800078e00ff */
[----:B------:R-:W-:-:S05]  /*0210*/  IMAD R0, R3, R0, R6 ;  /* 0x0000000003007224 */ /* 0x000fca00078e0206 */
[----:B------:R-:W-:-:S13]  /*0220*/  ISETP.GT.U32.AND P1, PT, R7, R0, PT ;  /* 0x000000000700720c */ /* 0x000fda0003f24070 */
[----:B------:R-:W-:Y:S02]  /*0230*/  @!P1 IMAD.IADD R0, R0, 0x1, -R7 ;  /* 0x0000000100009824 */ /* 0x000fe400078e0a07 */
[----:B------:R-:W-:Y:S01]  /*0240*/  @!P1 VIADD R3, R3, 0x1 ;  /* 0x0000000103039836 */ /* 0x000fe20000000000 */
[----:B------:R-:W-:Y:S02]  /*0250*/  ISETP.NE.AND P1, PT, R4, RZ, PT ;  /* 0x000000ff0400720c */ /* 0x000fe40003f25270 */
[----:B------:R-:W-:Y:S02]  /*0260*/  ISETP.GE.U32.AND P0, PT, R0, R7, PT ;  /* 0x000000070000720c */ /* 0x000fe40003f06070 */
[----:B------:R-:W-:-:S04]  /*0270*/  LOP3.LUT R0, R5, R4, RZ, 0x3c, !PT ;  /* 0x0000000405007212 */ /* 0x000fc800078e3cff */
[----:B------:R-:W-:Y:S01]  /*0280*/  ISETP.GE.AND P2, PT, R0, RZ, PT ;  /* 0x000000ff0000720c */ /* 0x000fe20003f46270 */
[----:B------:R-:W-:-:S06]  /*0290*/  VIADD R0, R124, 0x3f ;  /* 0x0000003f7c007836 */ /* 0x000fcc0000000000 */
[----:B------:R-:W-:-:S04]  /*02a0*/  @P0 VIADD R3, R3, 0x1 ;  /* 0x0000000103030836 */ /* 0x000fc80000000000 */
[----:B------:R-:W-:Y:S01]  /*02b0*/  IMAD.MOV.U32 R2, RZ, RZ, R3 ;  /* 0x000000ffff027224 */ /* 0x000fe200078e0003 */
[----:B------:R-:W-:-:S03]  /*02c0*/  SHF.R.S32.HI R3, RZ, 0x1f, R0 ;  /* 0x0000001fff037819 */ /* 0x000fc60000011400 */
[----:B------:R-:W-:Y:S01]  /*02d0*/  @!P2 IMAD.MOV R2, RZ, RZ, -R2 ;  /* 0x000000ffff02a224 */ /* 0x000fe200078e0a02 */
[----:B------:R-:W-:Y:S02]  /*02e0*/  @!P1 LOP3.LUT R2, RZ, R4, RZ, 0x33, !PT ;  /* 0x00000004ff029212 */ /* 0x000fe400078e33ff */
[----:B------:R-:W-:-:S03]  /*02f0*/  LEA.HI R3, R3, R0, RZ, 0x6 ;  /* 0x0000000003037211 */ /* 0x000fc600078f30ff */
[----:B------:R-:W-:Y:S02]  /*0300*/  IMAD.SHL.U32 R6, R2, 0x8, RZ ;  /* 0x0000000802067824 */ /* 0x000fe400078e00ff */
[----:B------:R-:W-:-:S03]  /*0310*/  IMAD.MOV R2, RZ, RZ, -R2 ;  /* 0x000000ffff027224 */ /* 0x000fc600078e0a02 */
[----:B------:R-:W-:Y:S01]  /*0320*/  LEA.HI.SX32 R3, R3, -R6, 0x1a ;  /* 0x8000000603037211 */ /* 0x000fe200078fd2ff */
[----:B------:R-:W-:-:S03]  /*0330*/  IMAD R4, R4, R2, R5 ;  /* 0x0000000204047224 */ /* 0x000fc600078e0205 */
[----:B------:R-:W-:Y:S02]  /*0340*/  VIMNMX R11, R3, 0x8, PT ;  /* 0x00000008030b7848 */ /* 0x000fe40003fe0100 */
[----:B------:R-:W-:Y:S02]  /*0350*/  IABS R9, R4 ;  /* 0x0000000400097213 */ /* 0x000fe40000000000 */
[----:B------:R-:W-:-:S04]  /*0360*/  IABS R7, R11 ;  /* 0x0000000b00077213 */ /* 0x000fc80000000000 */
[----:B------:R-:W0:Y:S08]  /*0370*/  I2F.RP R0, R7 ;  /* 0x0000000700007306 */ /* 0x000e300000209400 */
[----:B0-----:R-:W0:Y:S02]  /*0380*/  MUFU.RCP R0, R0 ;  /* 0x0000000000007308 */ /* 0x001e240000001000 */
[----:B0-----:R-:W-:-:S06]  /*0390*/  VIADD R3, R0, 0xffffffe ;  /* 0x0ffffffe00037836 */ /* 0x001fcc0000000000 */
[----:B------:R-:W0:Y:S02]  /*03a0*/  F2I.FTZ.U32.TRUNC.NTZ R3, R3 ;  /* 0x0000000300037305 */ /* 0x000e24000021f000 */
[----:B0-----:R-:W-:-:S04]  /*03b0*/  IMAD.MOV R8, RZ, RZ, -R3 ;  /* 0x000000ffff087224 */ /* 0x001fc800078e0a03 */
[----:B------:R-:W-:Y:S01]  /*03c0*/  IMAD.MOV.U32 R2, RZ, RZ, R8 ;  /* 0x000000ffff027224 */ /* 0x000fe200078e0008 */
[----:B------:R-:W-:-:S03]  /*03d0*/  IABS R8, R11 ;  /* 0x0000000b00087213 */ /* 0x000fc60000000000 */
[----:B------:R-:W-:Y:S02]  /*03e0*/  IMAD R5, R2, R7, RZ ;  /* 0x0000000702057224 */ /* 0x000fe400078e02ff */
[----:B------:R-:W-:Y:S02]  /*03f0*/  IMAD.MOV.U32 R2, RZ, RZ, RZ ;  /* 0x000000ffff027224 */ /* 0x000fe400078e00ff */
[----:B------:R-:W-:Y:S02]  /*0400*/  IMAD.MOV R0, RZ, RZ, -R8 ;  /* 0x000000ffff007224 */ /* 0x000fe400078e0a08 */
[----:B------:R-:W-:Y:S02]  /*0410*/  IMAD.HI.U32 R2, R3, R5, R2 ;  /* 0x0000000503027227 */ /* 0x000fe400078e0002 */
[----:B------:R-:W0:Y:S04]  /*0420*/  LDC R3, c[0x0][0x230] ;  /* 0x00008c00ff037b82 */ /* 0x000e280000000800 */
[----:B------:R-:W-:-:S04]  /*0430*/  IMAD.HI.U32 R2, R2, R9, RZ ;  /* 0x0000000902027227 */ /* 0x000fc800078e00ff */
[----:B------:R-:W-:-:S05]  /*0440*/  IMAD R0, R2, R0, R9 ;  /* 0x0000000002007224 */ /* 0x000fca00078e0209 */
[----:B------:R-:W-:Y:S01]  /*0450*/  ISETP.GT.U32.AND P1, PT, R7, R0, PT ;  /* 0x000000000700720c */ /* 0x000fe20003f24070 */
[----:B0-----:R-:W-:-:S12]  /*0460*/  VIADD R18, R3, 0x3f ;  /* 0x0000003f03127836 */ /* 0x001fd80000000000 */
[----:B------:R-:W-:Y:S02]  /*0470*/  @!P1 IMAD.IADD R0, R0, 0x1, -R7 ;  /* 0x0000000100009824 */ /* 0x000fe400078e0a07 */
[----:B------:R-:W-:Y:S01]  /*0480*/  @!P1 VIADD R2, R2, 0x1 ;  /* 0x0000000102029836 */ /* 0x000fe20000000000 */
[----:B------:R-:W-:Y:S02]  /*0490*/  ISETP.NE.AND P1, PT, R11, RZ, PT ;  /* 0x000000ff0b00720c */ /* 0x000fe40003f25270 */
[----:B------:R-:W-:Y:S02]  /*04a0*/  ISETP.GE.U32.AND P0, PT, R0, R7, PT ;  /* 0x000000070000720c */ /* 0x000fe40003f06070 */
[----:B------:R-:W-:-:S04]  /*04b0*/  LOP3.LUT R0, R4, R11, RZ, 0x3c, !PT ;  /* 0x0000000b04007212 */ /* 0x000fc800078e3cff */
[----:B------:R-:W-:-:S07]  /*04c0*/  ISETP.GE.AND P2, PT, R0, RZ, PT ;  /* 0x000000ff0000720c */ /* 0x000fce0003f46270 */
[----:B------:R-:W-:Y:S01]  /*04d0*/  @P0 VIADD R2, R2, 0x1 ;  /* 0x0000000102020836 */ /* 0x000fe20000000000 */
[----:B------:R-:W-:-:S03]  /*04e0*/  ISETP.GT.AND P0, PT, R18, 0x3f, PT ;  /* 0x0000003f1200780c */ /* 0x000fc60003f04270 */
[----:B------:R-:W-:-:S04]  /*04f0*/  IMAD.MOV.U32 R0, RZ, RZ, R2 ;  /* 0x000000ffff007224 */ /* 0x000fc800078e0002 */
[----:B------:R-:W-:Y:S01]  /*0500*/  @!P2 IMAD.MOV R0, RZ, RZ, -R0 ;  /* 0x000000ffff00a224 */ /* 0x000fe200078e0a00 */
[----:B------:R-:W-:-:S05]  /*0510*/  @!P1 LOP3.LUT R0, RZ, R11, RZ, 0x33, !PT ;  /* 0x0000000bff009212 */ /* 0x000fca00078e33ff */
[----:B------:R-:W-:-:S04]  /*0520*/  IMAD.MOV R2, RZ, RZ, -R0 ;  /* 0x000000ffff027224 */ /* 0x000fc800078e0a00 */
[----:B------:R-:W-:Y:S01]  /*0530*/  IMAD R2, R11, R2, R4 ;  /* 0x000000020b027224 */ /* 0x000fe200078e0204 */
[----:B------:R-:W-:-:S03]  /*0540*/  SHF.R.U32.HI R4, RZ, 0x6, R24 ;  /* 0x00000006ff047819 */ /* 0x000fc60000011618 */
[----:B------:R-:W-:Y:S01]  /*0550*/  IMAD.IADD R2, R6, 0x1, R2 ;  /* 0x0000000106027824 */ /* 0x000fe200078e0202 */
[----:B------:R-:W-:-:S04]  /*0560*/  SGXT.U32 R13, R4, 0x1 ;  /* 0x00000001040d781a */ /* 0x000fc80000000000 */
[C---:B------:R-:W-:Y:S02]  /*0570*/  LOP3.LUT R3, R13.reuse, 0x2, RZ, 0xfc, !PT ;  /* 0x000000020d037812 */ /* 0x040fe400078efcff */
[C---:B------:R-:W-:Y:S02]  /*0580*/  LOP3.LUT R3, R13.reuse, 0x8, RZ, 0xfc, !PT ;  /* 0x000000080d037812 */ /* 0x040fe400078efcff */
[C---:B------:R-:W-:Y:S02]  /*0590*/  LOP3.LUT R3, R13.reuse, 0x10, RZ, 0xfc, !PT ;  /* 0x000000100d037812 */ /* 0x040fe400078efcff */
[C---:B------:R-:W-:Y:S02]  /*05a0*/  LOP3.LUT R3, R13.reuse, 0x16, RZ, 0xfc, !PT ;  /* 0x000000160d037812 */ /* 0x040fe400078efcff */
[C---:B------:R-:W-:Y:S02]  /*05b0*/  LOP3.LUT R5, R13.reuse, 0x4, RZ, 0xfc, !PT ;  /* 0x000000040d057812 */ /* 0x040fe400078efcff */
[----:B------:R-:W-:-:S02]  /*05c0*/  LOP3.LUT R3, R13, 0x1c, RZ, 0xfc, !PT ;  /* 0x0000001c0d037812 */ /* 0x000fc400078efcff */
[C---:B------:R-:W-:Y:S02]  /*05d0*/  LOP3.LUT R5, R13.reuse, 0xa, RZ, 0xfc, !PT ;  /* 0x0000000a0d057812 */ /* 0x040fe400078efcff */
[C---:B------:R-:W-:Y:S02]  /*05e0*/  LOP3.LUT R3, R13.reuse, 0x24, RZ, 0xfc, !PT ;  /* 0x000000240d037812 */ /* 0x040fe400078efcff */
[C---:B------:R-:W-:Y:S02]  /*05f0*/  LOP3.LUT R4, R13.reuse, 0x6, RZ, 0xfc, !PT ;  /* 0x000000060d047812 */ /* 0x040fe400078efcff */
[C---:B------:R-:W-:Y:S02]  /*0600*/  LOP3.LUT R5, R13.reuse, 0x12, RZ, 0xfc, !PT ;  /* 0x000000120d057812 */ /* 0x040fe400078efcff */
[C---:B------:R-:W-:Y:S02]  /*0610*/  LOP3.LUT R3, R13.reuse, 0x2a, RZ, 0xfc, !PT ;  /* 0x0000002a0d037812 */ /* 0x040fe400078efcff */
[----:B------:R-:W-:-:S02]  /*0620*/  LOP3.LUT R4, R13, 0xc, RZ, 0xfc, !PT ;  /* 0x0000000c0d047812 */ /* 0x000fc400078efcff */
[C---:B------:R-:W-:Y:S02]  /*0630*/  LOP3.LUT R5, R13.reuse, 0x18, RZ, 0xfc, !PT ;  /* 0x000000180d057812 */ /* 0x040fe400078efcff */
[C---:B------:R-:W-:Y:S01]  /*0640*/  LOP3.LUT R3, R13.reuse, 0x32, RZ, 0xfc, !PT ;  /* 0x000000320d037812 */ /* 0x040fe200078efcff */
[----:B------:R-:W-:Y:S01]  /*0650*/  IMAD.SHL.U32 R3, R0, 0x200, RZ ;  /* 0x0000020000037824 */ /* 0x000fe200078e00ff */
[C---:B------:R-:W-:Y:S02]  /*0660*/  LOP3.LUT R4, R13.reuse, 0x14, RZ, 0xfc, !PT ;  /* 0x000000140d047812 */ /* 0x040fe400078efcff */
[----:B------:R-:W-:Y:S01]  /*0670*/  LOP3.LUT R5, R13, 0x20, RZ, 0xfc, !PT ;  /* 0x000000200d057812 */ /* 0x000fe200078efcff */
[----:B------:R-:W-:Y:S01]  /*0680*/  IMAD.IADD R244, R3, 0x1, R17 ;  /* 0x0000000103f47824 */ /* 0x000fe200078e0211 */
[----:B------:R-:W-:Y:S01]  /*0690*/  LOP3.LUT R4, R13, 0x1a, RZ, 0xfc, !PT ;  /* 0x0000001a0d047812 */ /* 0x000fe200078efcff */
[----:B------:R-:W-:Y:S01]  /*06a0*/  IMAD.IADD R240, R3, 0x1, R16 ;  /* 0x0000000103f07824 */ /* 0x000fe200078e0210 */
[----:B------:R-:W-:Y:S01]  /*06b0*/  LOP3.LUT R5, R13, 0x26, RZ, 0xfc, !PT ;  /* 0x000000260d057812 */ /* 0x000fe200078efcff */
[----:B------:R-:W-:Y:S01]  /*06c0*/  IMAD.IADD R227, R3, 0x1, R15 ;  /* 0x0000000103e37824 */ /* 0x000fe200078e020f */
[----:B------:R-:W-:Y:S01]  /*06d0*/  LOP3.LUT R4, R13, 0x22, RZ, 0xfc, !PT ;  /* 0x000000220d047812 */ /* 0x000fe200078efcff */
[----:B------:R-:W-:Y:S01]  /*06e0*/  IMAD.IADD R225, R3, 0x1, R12 ;  /* 0x0000000103e17824 */ /* 0x000fe200078e020c */
[----:B------:R-:W-:-:S02]  /*06f0*/  LOP3.LUT R5, R13, 0x2c, RZ, 0xfc, !PT ;  /* 0x0000002c0d057812 */ /* 0x000fc400078efcff */
[C---:B------:R-:W-:Y:S02]  /*0700*/  LOP3.LUT R4, R13.reuse, 0x28, RZ, 0xfc, !PT ;  /* 0x000000280d047812 */ /* 0x040fe400078efcff */
[C---:B------:R-:W-:Y:S02]  /*0710*/  LOP3.LUT R5, R13.reuse, 0x34, RZ, 0xfc, !PT ;  /* 0x000000340d057812 */ /* 0x040fe400078efcff */
[C---:B------:R-:W-:Y:S02]  /*0720*/  LOP3.LUT R4, R13.reuse, 0x30, RZ, 0xfc, !PT ;  /* 0x000000300d047812 */ /* 0x040fe400078efcff */
[C---:B------:R-:W-:Y:S02]  /*0730*/  LOP3.LUT R5, R13.reuse, 0x3a, RZ, 0xfc, !PT ;  /* 0x0000003a0d057812 */ /* 0x040fe400078efcff */
[----:B------:R-:W-:Y:S02]  /*0740*/  LOP3.LUT R4, R13, 0x36, RZ, 0xfc, !PT ;  /* 0x000000360d047812 */ /* 0x000fe400078efcff */
[----:B------:R-:W-:-:S02]  /*0750*/  LOP3.LUT R5, R3, 0x2, R13, 0xfe, !PT ;  /* 0x0000000203057812 */ /* 0x000fc400078efe0d */
[----:B------:R-:W-:Y:S02]  /*0760*/  LOP3.LUT R4, R13, 0x3c, RZ, 0xfc, !PT ;  /* 0x0000003c0d047812 */ /* 0x000fe400078efcff */
[C-C-:B------:R-:W-:Y:S01]  /*0770*/  LOP3.LUT R4, R3.reuse, 0x6, R13.reuse, 0xfe, !PT ;  /* 0x0000000603047812 */ /* 0x140fe200078efe0d */
[----:B------:R0:W-:Y:S01]  /*0780*/  STL [R1+0xc68], R5 ;  /* 0x000c680501007387 */ /* 0x0001e20000100800 */
[C-C-:B------:R-:W-:Y:S02]  /*0790*/  LOP3.LUT R247, R3.reuse, 0x4, R13.reuse, 0xfe, !PT ;  /* 0x0000000403f77812 */ /* 0x140fe400078efe0d */
[C-C-:B------:R-:W-:Y:S01]  /*07a0*/  LOP3.LUT R246, R3.reuse, 0x8, R13.reuse, 0xfe, !PT ;  /* 0x0000000803f67812 */ /* 0x140fe200078efe0d */
[----:B------:R1:W-:Y:S01]  /*07b0*/  STL [R1+0xc60], R4 ;  /* 0x000c600401007387 */ /* 0x0003e20000100800 */
[C-C-:B------:R-:W-:Y:S02]  /*07c0*/  LOP3.LUT R242, R3.reuse, 0x10, R13.reuse, 0xfe, !PT ;  /* 0x0000001003f27812 */ /* 0x140fe400078efe0d */
[C-C-:B------:R-:W-:Y:S01]  /*07d0*/  LOP3.LUT R243, R3.reuse, 0x12, R13.reuse, 0xfe, !PT ;  /* 0x0000001203f37812 */ /* 0x140fe200078efe0d */
[----:B------:R-:W-:Y:S01]  /*07e0*/  STL [R1+0xc64], R247 ;  /* 0x000c64f701007387 */ /* 0x000fe20000100800 */
[----:B------:R-:W-:-:S02]  /*07f0*/  LOP3.LUT R245, R3, 0x14, R13, 0xfe, !PT ;  /* 0x0000001403f57812 */ /* 0x000fc400078efe0d */
[C-C-:B0-----:R-:W-:Y:S02]  /*0800*/  LOP3.LUT R5, R3.reuse, 0xa, R13.reuse, 0xfe, !PT ;  /* 0x0000000a03057812 */ /* 0x141fe400078efe0d */
[C-C-:B------:R-:W-:Y:S02]  /*0810*/  LOP3.LUT R239, R3.reuse, 0x18, R13.reuse, 0xfe, !PT ;  /* 0x0000001803ef7812 */ /* 0x140fe400078efe0d */
[C-C-:B-1----:R-:W-:Y:S01]  /*0820*/  LOP3.LUT R4, R3.reuse, 0xc, R13.reuse, 0xfe, !PT ;  /* 0x0000000c03047812 */ /* 0x142fe200078efe0d */
[----:B------:R-:W-:Y:S01]  /*0830*/  STL [R1+0xc58], R5 ;  /* 0x000c580501007387 */ /* 0x000fe20000100800 */
[C-C-:B------:R-:W-:Y:S02]  /*0840*/  LOP3.LUT R237, R3.reuse, 0x1a, R13.reuse, 0xfe, !PT ;  /* 0x0000001a03ed7812 */ /* 0x140fe400078efe0d */
[C-C-:B------:R-:W-:Y:S01]  /*0850*/  LOP3.LUT R238, R3.reuse, 0x1c, R13.reuse, 0xfe, !PT ;  /* 0x0000001c03ee7812 */ /* 0x140fe200078efe0d */
[----:B------:R-:W-:Y:S01]  /*0860*/  STL [R1+0xc5c], R246 ;  /* 0x000c5cf601007387 */ /* 0x000fe20000100800 */
[----:B------:R-:W-:-:S02]  /*0870*/  LOP3.LUT R241, R3, 0x20, R13, 0xfe, !PT ;  /* 0x0000002003f17812 */ /* 0x000fc400078efe0d */
[C-C-:B------:R-:W-:Y:S01]  /*0880*/  LOP3.LUT R231, R3.reuse, 0x22, R13.reuse, 0xfe, !PT ;  /* 0x0000002203e77812 */ /* 0x140fe200078efe0d */
[----:B------:R0:W-:Y:S01]  /*0890*/  STL [R1+0xc54], R4 ;  /* 0x000c540401007387 */ /* 0x0001e20000100800 */
[C-C-:B------:R-:W-:Y:S02]  /*08a0*/  LOP3.LUT R232, R3.reuse, 0x24, R13.reuse, 0xfe, !PT ;  /* 0x0000002403e87812 */ /* 0x140fe400078efe0d */
[C-C-:B------:R-:W-:Y:S01]  /*08b0*/  LOP3.LUT R233, R3.reuse, 0x26, R13.reuse, 0xfe, !PT ;  /* 0x0000002603e97812 */ /* 0x140fe200078efe0d */
[----:B------:R-:W-:Y:S01]  /*08c0*/  STL [R1+0xc50], R244 ;  /* 0x000c50f401007387 */ /* 0x000fe20000100800 */
[C-C-:B------:R-:W-:Y:S02]  /*08d0*/  LOP3.LUT R234, R3.reuse, 0x28, R13.reuse, 0xfe, !PT ;  /* 0x0000002803ea7812 */ /* 0x140fe400078efe0d */
[C-C-:B------:R-:W-:Y:S01]  /*08e0*/  LOP3.LUT R235, R3.reuse, 0x2a, R13.reuse, 0xfe, !PT ;  /* 0x0000002a03eb7812 */ /* 0x140fe200078efe0d */
[----:B------:R-:W-:Y:S01]  /*08f0*/  STL [R1+0xc4c], R242 ;  /* 0x000c4cf201007387 */ /* 0x000fe20000100800 */
[----:B------:R-:W-:-:S02]  /*0900*/  LOP3.LUT R226, R3, 0x2c, R13, 0xfe, !PT ;  /* 0x0000002c03e27812 */ /* 0x000fc400078efe0d */
[C-C-:B0-----:R-:W-:Y:S01]  /*0910*/  LOP3.LUT R4, R3.reuse, 0x16, R13.reuse, 0xfe, !PT ;  /* 0x0000001603047812 */ /* 0x141fe200078efe0d */
[----:B------:R-:W-:Y:S01]  /*0920*/  STL [R1+0xc48], R243 ;  /* 0x000c48f301007387 */ /* 0x000fe20000100800 */
[C-C-:B------:R-:W-:Y:S02]  /*0930*/  LOP3.LUT R228, R3.reuse, 0x30, R13.reuse, 0xfe, !PT ;  /* 0x0000003003e47812 */ /* 0x140fe400078efe0d */
[C-C-:B------:R-:W-:Y:S01]  /*0940*/  LOP3.LUT R229, R3.reuse, 0x32, R13.reuse, 0xfe, !PT ;  /* 0x0000003203e57812 */ /* 0x140fe200078efe0d */
[----:B------:R-:W-:Y:S01]  /*0950*/  STL [R1+0xc44], R245 ;  /* 0x000c44f501007387 */ /* 0x000fe20000100800 */
[C-C-:B------:R-:W-:Y:S02]  /*0960*/  LOP3.LUT R230, R3.reuse, 0x34, R13.reuse, 0xfe, !PT ;  /* 0x0000003403e67812 */ /* 0x140fe400078efe0d */
[C-C-:B------:R-:W-:Y:S01]  /*0970*/  LOP3.LUT R221, R3.reuse, 0x36, R13.reuse, 0xfe, !PT ;  /* 0x0000003603dd7812 */ /* 0x140fe200078efe0d */
[----:B------:R0:W-:Y:S01]  /*0980*/  STL [R1+0xc40], R4 ;  /* 0x000c400401007387 */ /* 0x0001e20000100800 */
[----:B------:R-:W-:-:S02]  /*0990*/  LOP3.LUT R222, R3, 0x38, R13, 0xfe, !PT ;  /* 0x0000003803de7812 */ /* 0x000fc400078efe0d */
[C-C-:B------:R-:W-:Y:S01]  /*09a0*/  LOP3.LUT R223, R3.reuse, 0x3a, R13.reuse, 0xfe, !PT ;  /* 0x0000003a03df7812 */ /* 0x140fe200078efe0d */
[----:B------:R-:W-:Y:S01]  /*09b0*/  STL [R1+0xc3c], R239 ;  /* 0x000c3cef01007387 */ /* 0x000fe20000100800 */
[----:B------:R-:W-:Y:S02]  /*09c0*/  LOP3.LUT R224, R3, 0x3c, R13, 0xfe, !PT ;  /* 0x0000003c03e07812 */ /* 0x000fe400078efe0d */
[----:B------:R-:W-:Y:S01]  /*09d0*/  LOP3.LUT R0, R13, 0x38, RZ, 0xfc, !PT ;  /* 0x000000380d007812 */ /* 0x000fe200078efcff */
[----:B------:R-:W-:Y:S01]  /*09e0*/  STL [R1+0xc38], R237 ;  /* 0x000c38ed01007387 */ /* 0x000fe20000100800 */
[----:B------:R-:W-:Y:S02]  /*09f0*/  LOP3.LUT R0, R3, R13, RZ, 0xfc, !PT ;  /* 0x0000000d03007212 */ /* 0x000fe400078efcff */
[----:B0-----:R-:W-:Y:S01]  /*0a00*/  LEA.HI R4, R24, R3, RZ, 0x1a ;  /* 0x0000000318047211 */ /* 0x001fe200078fd0ff */
[----:B------:R-:W-:Y:S01]  /*0a10*/  STL [R1+0xc34], R238 ;  /* 0x000c34ee01007387 */ /* 0x000fe20000100800 */
[----:B------:R-:W-:-:S02]  /*0a20*/  LOP3.LUT R216, R0, 0x40, RZ, 0xfc, !PT ;  /* 0x0000004000d87812 */ /* 0x000fc400078efcff */
[----:B------:R-:W-:Y:S01]  /*0a30*/  LOP3.LUT R217, R0, 0x42, RZ, 0xfc, !PT ;  /* 0x0000004200d97812 */ /* 0x000fe200078efcff */
[----:B------:R-:W-:Y:S01]  /*0a40*/  STL [R1+0xc30], R240 ;  /* 0x000c30f001007387 */ /* 0x000fe20000100800 */
[----:B------:R-:W-:Y:S01]  /*0a50*/  VIADD R213, R4, 0x4e ;  /* 0x0000004e04d57836 */ /* 0x000fe20000000000 */
[----:B------:R-:W-:Y:S01]  /*0a60*/  LOP3.LUT R218, R0, 0x44, RZ, 0xfc, !PT ;  /* 0x0000004400da7812 */ /* 0x000fe200078efcff */
[C---:B------:R-:W-:Y:S01]  /*0a70*/  VIADD R201, R4.reuse, 0x5e ;  /* 0x0000005e04c97836 */ /* 0x040fe20000000000 */
        /* <DEDUP_REMOVED lines=27> */
[----:B------:R-:W-:Y:S01]  /*0c30*/  VIADD R9, R4, 0x1fe ;  /* 0x000001fe04097836 */ /* 0x000fe20000000000 */
[----:B------:R-:W-:Y:S01]  /*0c40*/  STL [R1+0xc0c], R227 ;  /* 0x000c0ce301007387 */ /* 0x000fe20000100800 */
[----:B------:R-:W-:-:S02]  /*0c50*/  LOP3.LUT R207, R0, 0x56, RZ, 0xfc, !PT ;  /* 0x0000005600cf7812 */ /* 0x000fc400078efcff */
[C---:B------:R-:W-:Y:S01]  /*0c60*/  LOP3.LUT R208, R0.reuse, 0x58, RZ, 0xfc, !PT ;  /* 0x0000005800d07812 */ /* 0x040fe200078efcff */
[----:B------:R-:W-:Y:S01]  /*0c70*/  STL [R1+0xc08], R228 ;  /* 0x000c08e401007387 */ /* 0x000fe20000100800 */
[C---:B------:R-:W-:Y:S02]  /*0c80*/  LOP3.LUT R209, R0.reuse, 0x5a, RZ, 0xfc, !PT ;  /* 0x0000005a00d17812 */ /* 0x040fe400078efcff */
[C---:B------:R-:W-:Y:S01]  /*0c90*/  LOP3.LUT R210, R0.reuse, 0x5c, RZ, 0xfc, !PT ;  /* 0x0000005c00d27812 */ /* 0x040fe200078efcff */
[----:B------:R-:W-:Y:S01]  /*0ca0*/  STL [R1+0xc04], R229 ;  /* 0x000c04e501007387 */ /* 0x000fe20000100800 */
[C---:B------:R-:W-:Y:S02]  /*0cb0*/  LOP3.LUT R202, R0.reuse, 0x60, RZ, 0xfc, !PT ;  /* 0x0000006000ca7812 */ /* 0x040fe400078efcff */
[C---:B------:R-:W-:Y:S01]  /*0cc0*/  LOP3.LUT R203, R0.reuse, 0x62, RZ, 0xfc, !PT ;  /* 0x0000006200cb7812 */ /* 0x040fe200078efcff */
        /* <DEDUP_REMOVED lines=42> */
[----:B------:R0:W-:Y:S01]  /*0f70*/  STL [R1+0xbc4], R3 ;  /* 0x000bc40301007387 */ /* 0x0001e20000100800 */
[C---:B------:R-:W-:Y:S02]  /*0f80*/  LOP3.LUT R166, R0.reuse, 0xa4, RZ, 0xfc, !PT ;  /* 0x000000a400a67812 */ /* 0x040fe400078efcff */
[C---:B------:R-:W-:Y:S01]  /*0f90*/  LOP3.LUT R167, R0.reuse, 0xa6, RZ, 0xfc, !PT ;  /* 0x000000a600a77812 */ /* 0x040fe200078efcff */
[----:B------:R1:W-:Y:S01]  /*0fa0*/  STL [R1+0xbbc], R6 ;  /* 0x000bbc0601007387 */ /* 0x0003e20000100800 */
[----:B------:R-:W-:-:S02]  /*0fb0*/  LOP3.LUT R168, R0, 0xa8, RZ, 0xfc, !PT ;  /* 0x000000a800a87812 */ /* 0x000fc400078efcff */
[C---:B------:R-:W-:Y:S01]  /*0fc0*/  LOP3.LUT R169, R0.reuse, 0xaa, RZ, 0xfc, !PT ;  /* 0x000000aa00a97812 */ /* 0x040fe200078efcff */
[----:B------:R-:W-:Y:S01]  /*0fd0*/  STL [R1+0xbc0], R22 ;  /* 0x000bc01601007387 */ /* 0x000fe20000100800 */
[----:B------:R-:W-:Y:S01]  /*0fe0*/  LOP3.LUT R170, R0, 0xac, RZ, 0xfc, !PT ;  /* 0x000000ac00aa7812 */ /* 0x000fe200078efcff */
[----:B0-----:R-:W-:Y:S01]  /*0ff0*/  VIADD R3, R4, 0x10e ;  /* 0x0000010e04037836 */ /* 0x001fe20000000000 */
[C---:B------:R-:W-:Y:S01]  /*1000*/  LOP3.LUT R162, R0.reuse, 0xb0, RZ, 0xfc, !PT ;  /* 0x000000b000a27812 */ /* 0x040fe200078efcff */
[----:B------:R0:W-:Y:S01]  /*1010*/  STL [R1+0xbb8], R5 ;  /* 0x000bb80501007387 */ /* 0x0001e20000100800 */
[----:B------:R-:W-:Y:S01]  /*1020*/  LOP3.LUT R163, R0, 0xb2, RZ, 0xfc, !PT ;  /* 0x000000b200a37812 */ /* 0x000fe200078efcff */
[----:B-1----:R-:W-:Y:S01]  /*1030*/  VIADD R6, R4, 0x13e ;  /* 0x0000013e04067836 */ /* 0x002fe20000000000 */
[C---:B------:R-:W-:Y:S01]  /*1040*/  LOP3.LUT R164, R0.reuse, 0xb4, RZ, 0xfc, !PT ;  /* 0x000000b400a47812 */ /* 0x040fe200078efcff */
[----:B------:R1:W-:Y:S01]  /*1050*/  STL [R1+0xbb4], R3 ;  /* 0x000bb40301007387 */ /* 0x0003e20000100800 */
[----:B------:R-:W-:-:S02]  /*1060*/  LOP3.LUT R165, R0, 0xb6, RZ, 0xfc, !PT ;  /* 0x000000b600a57812 */ /* 0x000fc400078efcff */
[C---:B------:R-:W-:Y:S02]  /*1070*/  LOP3.LUT R156, R0.reuse, 0xb8, RZ, 0xfc, !PT ;  /* 0x000000b8009c7812 */ /* 0x040fe400078efcff */
[----:B------:R-:W-:Y:S01]  /*1080*/  LOP3.LUT R157, R0, 0xba, RZ, 0xfc, !PT ;  /* 0x000000ba009d7812 */ /* 0x000fe200078efcff */
[----:B0-----:R-:W-:Y:S01]  /*1090*/  VIADD R5, R4, 0x11e ;  /* 0x0000011e04057836 */ /* 0x001fe20000000000 */
[C---:B------:R-:W-:Y:S02]  /*10a0*/  LOP3.LUT R158, R0.reuse, 0xbc, RZ, 0xfc, !PT ;  /* 0x000000bc009e7812 */ /* 0x040fe400078efcff */
[----:B------:R-:W-:Y:S01]  /*10b0*/  LOP3.LUT R160, R0, 0xc0, RZ, 0xfc, !PT ;  /* 0x000000c000a07812 */ /* 0x000fe200078efcff */
[----:B-1----:R-:W-:Y:S01]  /*10c0*/  VIADD R3, R4, 0x12e ;  /* 0x0000012e04037836 */ /* 0x002fe20000000000 */
[----:B------:R0:W-:Y:S01]  /*10d0*/  STL [R1+0xbb0], R5 ;  /* 0x000bb00501007387 */ /* 0x0001e20000100800 */
[C---:B------:R-:W-:Y:S02]  /*10e0*/  LOP3.LUT R152, R0.reuse, 0xc2, RZ, 0xfc, !PT ;  /* 0x000000c200987812 */ /* 0x040fe400078efcff */
[C---:B------:R-:W-:Y:S01]  /*10f0*/  LOP3.LUT R153, R0.reuse, 0xc4, RZ, 0xfc, !PT ;  /* 0x000000c400997812 */ /* 0x040fe200078efcff */
[----:B------:R1:W-:Y:S01]  /*1100*/  STL [R1+0xbac], R3 ;  /* 0x000bac0301007387 */ /* 0x0003e20000100800 */
[----:B------:R-:W-:-:S02]  /*1110*/  LOP3.LUT R154, R0, 0xc6, RZ, 0xfc, !PT ;  /* 0x000000c6009a7812 */ /* 0x000fc400078efcff */
[C---:B------:R-:W-:Y:S01]  /*1120*/  LOP3.LUT R155, R0.reuse, 0xc8, RZ, 0xfc, !PT ;  /* 0x000000c8009b7812 */ /* 0x040fe200078efcff */
[----:B------:R2:W-:Y:S01]  /*1130*/  STL [R1+0xba8], R6 ;  /* 0x000ba80601007387 */ /* 0x0005e20000100800 */
[----:B------:R-:W-:Y:S01]  /*1140*/  LOP3.LUT R236, R0, 0xca, RZ, 0xfc, !PT ;  /* 0x000000ca00ec7812 */ /* 0x000fe200078efcff */
[----:B0-----:R-:W-:Y:S01]  /*1150*/  VIADD R5, R4, 0x14e ;  /* 0x0000014e04057836 */ /* 0x001fe20000000000 */
[C---:B------:R-:W-:Y:S02]  /*1160*/  LOP3.LUT R251, R0.reuse, 0xd8, RZ, 0xfc, !PT ;  /* 0x000000d800fb7812 */ /* 0x040fe400078efcff */
[----:B------:R-:W-:Y:S01]  /*1170*/  LOP3.LUT R18, R0, 0xea, RZ, 0xfc, !PT ;  /* 0x000000ea00127812 */ /* 0x000fe200078efcff */
[----:B-1----:R-:W-:Y:S01]  /*1180*/  VIADD R3, R4, 0x15e ;  /* 0x0000015e04037836 */ /* 0x002fe20000000000 */
[----:B------:R0:W-:Y:S01]  /*1190*/  STL [R1+0xba4], R5 ;  /* 0x000ba40501007387 */ /* 0x0001e20000100800 */
[----:B------:R-:W-:Y:S01]  /*11a0*/  LOP3.LUT R16, R0, 0xec, RZ, 0xfc, !PT ;  /* 0x000000ec00107812 */ /* 0x000fe200078efcff */
[----:B--2---:R-:W-:-:S02]  /*11b0*/  VIADD R6, R4, 0x16e ;  /* 0x0000016e04067836 */ /* 0x004fc40000000000 */
[----:B------:R1:W-:Y:S01]  /*11c0*/  STL [R1+0xba0], R3 ;  /* 0x000ba00301007387 */ /* 0x0003e20000100800 */
[C---:B------:R-:W-:Y:S02]  /*11d0*/  LOP3.LUT R17, R0.reuse, 0x110, RZ, 0xfc, !PT ;  /* 0x0000011000117812 */ /* 0x040fe400078efcff */
        /* <DEDUP_REMOVED lines=8> */
[----:B------:R-:W-:-:S02]  /*1260*/  LOP3.LUT R20, R0, 0x1b0, RZ, 0xfc, !PT ;  /* 0x000001b000147812 */ /* 0x000fc400078efcff */
[C---:B--2---:R-:W-:Y:S01]  /*1270*/  LOP3.LUT R6, R0.reuse, 0xfa, RZ, 0xfc, !PT ;  /* 0x000000fa00067812 */ /* 0x044fe200078efcff */
[----:B------:R1:W-:Y:S01]  /*1280*/  STL [R1+0xb94], R3 ;  /* 0x000b940301007387 */ /* 0x0003e20000100800 */
[C---:B------:R-:W-:Y:S02]  /*1290*/  LOP3.LUT R7, R0.reuse, 0x1bc, RZ, 0xfc, !PT ;  /* 0x000001bc00077812 */ /* 0x040fe400078efcff */
[C---:B------:R-:W-:Y:S02]  /*12a0*/  LOP3.LUT R250, R0.reuse, 0x1c0, RZ, 0xfc, !PT ;  /* 0x000001c000fa7812 */ /* 0x040fe400078efcff */
[----:B------:R-:W-:Y:S01]  /*12b0*/  LOP3.LUT R15, R0, 0x1c4, RZ, 0xfc, !PT ;  /* 0x000001c4000f7812 */ /* 0x000fe200078efcff */
[----:B0-----:R-:W-:Y:S01]  /*12c0*/  VIADD R5, R4, 0x1ae ;  /* 0x000001ae04057836 */ /* 0x001fe20000000000 */
[C---:B------:R-:W-:Y:S02]  /*12d0*/  LOP3.LUT R19, R0.reuse, 0x1c6, RZ, 0xfc, !PT ;  /* 0x000001c600137812 */ /* 0x040fe400078efcff */
[----:B------:R-:W-:Y:S01]  /*12e0*/  LOP3.LUT R249, R0, 0x1da, RZ, 0xfc, !PT ;  /* 0x000001da00f97812 */ /* 0x000fe200078efcff */
[----:B-1----:R-:W-:Y:S01]  /*12f0*/  VIADD R3, R4, 0x1be ;  /* 0x000001be04037836 */ /* 0x002fe20000000000 */
[----:B------:R0:W-:Y:S01]  /*1300*/  STL [R1+0xb8c], R5 ;  /* 0x000b8c0501007387 */ /* 0x0001e20000100800 */
[----:B------:R-:W-:-:S03]  /*1310*/  LOP3.LUT R252, R0, 0x1ea, RZ, 0xfc, !PT ;  /* 0x000001ea00fc7812 */ /* 0x000fc600078efcff */
[----:B------:R-:W-:Y:S04]  /*1320*/  STL [R1+0xb90], R8 ;  /* 0x000b900801007387 */ /* 0x000fe80000100800 */
[----:B------:R1:W-:Y:S01]  /*1330*/  STL [R1+0xb88], R3 ;  /* 0x000b880301007387 */ /* 0x0003e20000100800 */
[----:B0-----:R-:W-:-:S03]  /*1340*/  LOP3.LUT R5, R0, 0xd2, RZ, 0xfc, !PT ;  /* 0x000000d200057812 */ /* 0x001fc600078efcff */
[----:B------:R-:W-:Y:S01]  /*1350*/  STL [R1+0xb84], R12 ;  /* 0x000b840c01007387 */ /* 0x000fe20000100800 */
[----:B-1----:R-:W-:Y:S01]  /*1360*/  VIADD R3, R4, 0x1ee ;  /* 0x000001ee04037836 */ /* 0x002fe20000000000 */
[----:B------:R-:W-:-:S04]  /*1370*/  LOP3.LUT R4, R0, 0xcc, RZ, 0xfc, !PT ;  /* 0x000000cc00047812 */ /* 0x000fc800078efcff */
[----:B------:R0:W-:Y:S04]  /*1380*/  STL [R1+0xb7c], R3 ;  /* 0x000b7c0301007387 */ /* 0x0001e80000100800 */
[----:B------:R-:W-:Y:S04]  /*1390*/  STL [R1+0xb80], R10 ;  /* 0x000b800a01007387 */ /* 0x000fe80000100800 */
[----:B------:R-:W-:Y:S01]  /*13a0*/  STL [R1+0xb78], R9 ;  /* 0x000b780901007387 */ /* 0x000fe20000100800 */
[----:B0-----:R-:W-:-:S03]  /*13b0*/  LOP3.LUT R3, R0, 0xd0, RZ, 0xfc, !PT ;  /* 0x000000d000037812 */ /* 0x001fc600078efcff */
[----:B------:R-:W-:Y:S04]  /*13c0*/  STL [R1+0xbe8], R216 ;  /* 0x000be8d801007387 */ /* 0x000fe80000100800 */
        /* <DEDUP_REMOVED lines=60> */
[----:B------:R0:W-:Y:S04]  /*1790*/  STL [R1+0xea8], R4 ;  /* 0x000ea80401007387 */ /* 0x0001e80000100800 */
[----:B------:R-:W-:Y:S04]  /*17a0*/  STL [R1+0xe9c], R236 ;  /* 0x000e9cec01007387 */ /* 0x000fe80000100800 */
[----:B------:R1:W-:Y:S01]  /*17b0*/  STL [R1+0xeac], R3 ;  /* 0x000eac0301007387 */ /* 0x0003e20000100800 */
[----:B0-----:R-:W-:-:S03]  /*17c0*/  LOP3.LUT R4, R0, 0xd4, RZ, 0xfc, !PT ;  /* 0x000000d400047812 */ /* 0x001fc600078efcff */
[----:B------:R0:W-:Y:S04]  /*17d0*/  STL [R1+0xeb4], R5 ;  /* 0x000eb40501007387 */ /* 0x0001e80000100800 */
[----:B------:R2:W-:Y:S01]  /*17e0*/  STL [R1+0xebc], R4 ;  /* 0x000ebc0401007387 */ /* 0x0005e20000100800 */
[C---:B-1----:R-:W-:Y:S02]  /*17f0*/  LOP3.LUT R3, R0.reuse, 0xd6, RZ, 0xfc, !PT ;  /* 0x000000d600037812 */ /* 0x042fe400078efcff */
[----:B0-----:R-:W-:-:S03]  /*1800*/  LOP3.LUT R5, R0, 0xda, RZ, 0xfc, !PT ;  /* 0x000000da00057812 */ /* 0x001fc600078efcff */
[----:B------:R0:W-:Y:S01]  /*1810*/  STL [R1+0xec0], R3 ;  /* 0x000ec00301007387 */ /* 0x0001e20000100800 */
[----:B--2---:R-:W-:-:S03]  /*1820*/  LOP3.LUT R4, R0, 0xe0, RZ, 0xfc, !PT ;  /* 0x000000e000047812 */ /* 0x004fc600078efcff */
[----:B------:R1:W-:Y:S04]  /*1830*/  STL [R1+0xec4], R5 ;  /* 0x000ec40501007387 */ /* 0x0003e80000100800 */
[----:B------:R-:W-:Y:S01]  /*1840*/  STL [R1+0xeb8], R251 ;  /* 0x000eb8fb01007387 */ /* 0x000fe20000100800 */
[C---:B0-----:R-:W-:Y:S02]  /*1850*/  LOP3.LUT R3, R0.reuse, 0xdc, RZ, 0xfc, !PT ;  /* 0x000000dc00037812 */ /* 0x041fe400078efcff */
[----:B-1----:R-:W-:-:S03]  /*1860*/  LOP3.LUT R5, R0, 0xe4, RZ, 0xfc, !PT ;  /* 0x000000e400057812 */ /* 0x002fc600078efcff */
[----:B------:R0:W-:Y:S04]  /*1870*/  STL [R1+0xec8], R3 ;  /* 0x000ec80301007387 */ /* 0x0001e80000100800 */
[----:B------:R1:W-:Y:S01]  /*1880*/  STL [R1+0xecc], R4 ;  /* 0x000ecc0401007387 */ /* 0x0003e20000100800 */
[C---:B0-----:R-:W-:Y:S02]  /*1890*/  LOP3.LUT R3, R0.reuse, 0xe2, RZ, 0xfc, !PT ;  /* 0x000000e200037812 */ /* 0x041fe400078efcff */
[----:B-1----:R-:W-:-:S03]  /*18a0*/  LOP3.LUT R4, R0, 0xe6, RZ, 0xfc, !PT ;  /* 0x000000e600047812 */ /* 0x002fc600078efcff */
[----:B------:R0:W-:Y:S04]  /*18b0*/  STL [R1+0xedc], R3 ;  /* 0x000edc0301007387 */ /* 0x0001e80000100800 */
[----:B------:R1:W-:Y:S04]  /*18c0*/  STL [R1+0xed8], R5 ;  /* 0x000ed80501007387 */ /* 0x0003e80000100800 */
[----:B------:R2:W-:Y:S01]  /*18d0*/  STL [R1+0xee8], R4 ;  /* 0x000ee80401007387 */ /* 0x0005e20000100800 */
[C---:B0-----:R-:W-:Y:S02]  /*18e0*/  LOP3.LUT R3, R0.reuse, 0xe8, RZ, 0xfc, !PT ;  /* 0x000000e800037812 */ /* 0x041fe400078efcff */
[----:B-1----:R-:W-:-:S03]  /*18f0*/  LOP3.LUT R5, R0, 0xf6, RZ, 0xfc, !PT ;  /* 0x000000f600057812 */ /* 0x002fc600078efcff */
[----:B------:R0:W-:Y:S01]  /*1900*/  STL [R1+0xeec], R3 ;  /* 0x000eec0301007387 */ /* 0x0001e20000100800 */
[----:B--2---:R-:W-:-:S03]  /*1910*/  LOP3.LUT R4, R0, 0xf0, RZ, 0xfc, !PT ;  /* 0x000000f000047812 */ /* 0x004fc600078efcff */
[----:B------:R-:W-:Y:S04]  /*1920*/  STL [R1+0xee4], R18 ;  /* 0x000ee41201007387 */ /* 0x000fe80000100800 */
[----:B------:R1:W-:Y:S01]  /*1930*/  STL [R1+0xef4], R4 ;  /* 0x000ef40401007387 */ /* 0x0003e20000100800 */
[----:B0-----:R-:W-:-:S03]  /*1940*/  LOP3.LUT R3, R0, 0xf2, RZ, 0xfc, !PT ;  /* 0x000000f200037812 */ /* 0x001fc600078efcff */
[----:B------:R-:W-:Y:S04]  /*1950*/  STL [R1+0xef0], R16 ;  /* 0x000ef01001007387 */ /* 0x000fe80000100800 */
[----:B------:R-:W-:Y:S01]  /*1960*/  STL [R1+0xefc], R3 ;  /* 0x000efc0301007387 */ /* 0x000fe20000100800 */
[----:B-1----:R-:W-:-:S05]  /*1970*/  LOP3.LUT R4, R0, 0xf4, RZ, 0xfc, !PT ;  /* 0x000000f400047812 */ /* 0x002fca00078efcff */
        /* <DEDUP_REMOVED lines=24> */
[----:B------:R-:W-:Y:S01]  /*1b00*/  STL [R1+0xf3c], R17 ;  /* 0x000f3c1101007387 */ /* 0x000fe20000100800 */
[----:B0-----:R-:W-:-:S03]  /*1b10*/  LOP3.LUT R4, R0, 0x116, RZ, 0xfc, !PT ;  /* 0x0000011600047812 */ /* 0x001fc600078efcff */
[----:B------:R0:W-:Y:S01]  /*1b20*/  STL [R1+0xf4c], R5 ;  /* 0x000f4c0501007387 */ /* 0x0001e20000100800 */
[----:B-1----:R-:W-:-:S03]  /*1b30*/  LOP3.LUT R6, R0, 0x11c, RZ, 0xfc, !PT ;  /* 0x0000011c00067812 */ /* 0x002fc600078efcff */
        /* <DEDUP_REMOVED lines=66> */
[----:B0-----:R-:W-:-:S03]  /*1f60*/  LOP3.LUT R5, R0, 0x166, RZ, 0xfc, !PT ;  /* 0x0000016600057812 */ /* 0x001fc600078efcff */
[----:B------:R-:W-:Y:S01]  /*1f70*/  STL [R1+0xdb4], R21 ;  /* 0x000db41501007387 */ /* 0x000fe20000100800 */
[----:B-1----:R-:W-:-:S03]  /*1f80*/  LOP3.LUT R4, R0, 0x168, RZ, 0xfc, !PT ;  /* 0x0000016800047812 */ /* 0x002fc600078efcff */
[----:B------:R0:W-:Y:S01]  /*1f90*/  STL [R1+0xd90], R5 ;  /* 0x000d900501007387 */ /* 0x0001e20000100800 */
[----:B--2---:R-:W-:-:S03]  /*1fa0*/  LOP3.LUT R6, R0, 0x170, RZ, 0xfc, !PT ;  /* 0x0000017000067812 */ /* 0x004fc600078efcff */
        /* <DEDUP_REMOVED lines=69> */
[----:B------:R-:W-:Y:S01]  /*2400*/  STL [R1+0xcdc], R7 ;  /* 0x000cdc0701007387 */ /* 0x000fe20000100800 */
[C---:B0-----:R-:W-:Y:S02]  /*2410*/  LOP3.LUT R5, R0.reuse, 0x1ca, RZ, 0xfc, !PT ;  /* 0x000001ca00057812 */ /* 0x041fe400078efcff */
[----:B-1----:R-:W-:-:S05]  /*2420*/  LOP3.LUT R4, R0, 0x1c2, RZ, 0xfc, !PT ;  /* 0x000001c200047812 */ /* 0x002fca00078efcff */
[----:B------:R0:W-:Y:S04]  /*2430*/  STL [R1+0xcd4], R4 ;  /* 0x000cd40401007387 */ /* 0x0001e80000100800 */
[----:B------:R-:W-:Y:S04]  /*2440*/  STL [R1+0xcd8], R250 ;  /* 0x000cd8fa01007387 */ /* 0x000fe80000100800 */
[----:B------:R-:W-:Y:S01]  /*2450*/  STL [R1+0xcd0], R15 ;  /* 0x000cd00f01007387 */ /* 0x000fe20000100800 */
[----:B0-----:R-:W-:-:S05]  /*2460*/  LOP3.LUT R4, R0, 0x1c8, RZ, 0xfc, !PT ;  /* 0x000001c800047812 */ /* 0x001fca00078efcff */
[----:B------:R0:W-:Y:S04]  /*2470*/  STL [R1+0xcc8], R4 ;  /* 0x000cc80401007387 */ /* 0x0001e80000100800 */
[----:B------:R1:W-:Y:S04]  /*2480*/  STL [R1+0xcc4], R5 ;  /* 0x000cc40501007387 */ /* 0x0003e80000100800 */
[----:B------:R-:W-:Y:S01]  /*2490*/  STL [R1+0xccc], R19 ;  /* 0x000ccc1301007387 */ /* 0x000fe20000100800 */
[----:B0-----:R-:W-:Y:S01]  /*24a0*/  IMAD R4, R2, 0x40, R14 ;  /* 0x0000004002047824 */ /* 0x001fe200078e020e */
[----:B------:R-:W-:-:S02]  /*24b0*/  LOP3.LUT R2, R0, 0x1cc, RZ, 0xfc, !PT ;  /* 0x000001cc00027812 */ /* 0x000fc400078efcff */
[C---:B------:R-:W-:Y:S02]  /*24c0*/  LOP3.LUT R14, R0.reuse, 0x1d0, RZ, 0xfc, !PT ;  /* 0x000001d0000e7812 */ /* 0x040fe400078efcff */
[----:B------:R0:W-:Y:S01]  /*24d0*/  STL [R1+0xc2c], R4 ;  /* 0x000c2c0401007387 */ /* 0x0001e20000100800 */
[----:B-1----:R-:W-:-:S03]  /*24e0*/  LOP3.LUT R5, R0, 0x1d2, RZ, 0xfc, !PT ;  /* 0x000001d200057812 */ /* 0x002fc600078efcff */
[----:B------:R1:W-:Y:S04]  /*24f0*/  STL [R1+0xcc0], R2 ;  /* 0x000cc00201007387 */ /* 0x0003e80000100800 */
[----:B------:R2:W-:Y:S01]  /*2500*/  STL [R1+0xcb8], R5 ;  /* 0x000cb80501007387 */ /* 0x0005e20000100800 */
[----:B0-----:R-:W-:-:S03]  /*2510*/  LOP3.LUT R4, R0, 0x1d6, RZ, 0xfc, !PT ;  /* 0x000001d600047812 */ /* 0x001fc600078efcff */
[----:B------:R-:W-:Y:S01]  /*2520*/  STL [R1+0xcbc], R14 ;  /* 0x000cbc0e01007387 */ /* 0x000fe20000100800 */
[C---:B-1----:R-:W-:Y:S02]  /*2530*/  LOP3.LUT R2, R0.reuse, 0x1d4, RZ, 0xfc, !PT ;  /* 0x000001d400027812 */ /* 0x042fe400078efcff */
[----:B--2---:R-:W-:-:S03]  /*2540*/  LOP3.LUT R5, R0, 0x1dc, RZ, 0xfc, !PT ;  /* 0x000001dc00057812 */ /* 0x004fc600078efcff */
[----:B------:R0:W-:Y:S04]  /*2550*/  STL [R1+0xcb4], R2 ;  /* 0x000cb40201007387 */ /* 0x0001e80000100800 */
[----:B------:R1:W-:Y:S01]  /*2560*/  STL [R1+0xcb0], R4 ;  /* 0x000cb00401007387 */ /* 0x0003e20000100800 */
[C---:B0-----:R-:W-:Y:S02]  /*2570*/  LOP3.LUT R2, R0.reuse, 0x1d8, RZ, 0xfc, !PT ;  /* 0x000001d800027812 */ /* 0x041fe400078efcff */
[----:B-1----:R-:W-:-:S03]  /*2580*/  LOP3.LUT R4, R0, 0x1e0, RZ, 0xfc, !PT ;  /* 0x000001e000047812 */ /* 0x002fc600078efcff */
[----:B------:R0:W-:Y:S04]  /*2590*/  STL [R1+0xcac], R2 ;  /* 0x000cac0201007387 */ /* 0x0001e80000100800 */
[----:B------:R1:W-:Y:S04]  /*25a0*/  STL [R1+0xca4], R5 ;  /* 0x000ca40501007387 */ /* 0x0003e80000100800 */
[----:B------:R-:W-:Y:S01]  /*25b0*/  STL [R1+0xca8], R249 ;  /* 0x000ca8f901007387 */ /* 0x000fe20000100800 */
[----:B0-----:R-:W-:-:S03]  /*25c0*/  LOP3.LUT R2, R0, 0x1e2, RZ, 0xfc, !PT ;  /* 0x000001e200027812 */ /* 0x001fc600078efcff */
[----:B------:R0:W-:Y:S01]  /*25d0*/  STL [R1+0xca0], R4 ;  /* 0x000ca00401007387 */ /* 0x0001e20000100800 */
[----:B-1----:R-:W-:-:S03]  /*25e0*/  LOP3.LUT R5, R0, 0x1e4, RZ, 0xfc, !PT ;  /* 0x000001e400057812 */ /* 0x002fc600078efcff */
[----:B------:R1:W-:Y:S04]  /*25f0*/  STL [R1+0xc9c], R2 ;  /* 0x000c9c0201007387 */ /* 0x0003e80000100800 */
[----:B------:R2:W-:Y:S01]  /*2600*/  STL [R1+0xc98], R5 ;  /* 0x000c980501007387 */ /* 0x0005e20000100800 */
[C---:B0-----:R-:W-:Y:S02]  /*2610*/  LOP3.LUT R4, R0.reuse, 0x1e6, RZ, 0xfc, !PT ;  /* 0x000001e600047812 */ /* 0x041fe400078efcff */
[----:B-1----:R-:W-:-:S03]  /*2620*/  LOP3.LUT R2, R0, 0x1e8, RZ, 0xfc, !PT ;  /* 0x000001e800027812 */ /* 0x002fc600078efcff */
[----:B------:R0:W-:Y:S01]  /*2630*/  STL [R1+0xc94], R4 ;  /* 0x000c940401007387 */ /* 0x0001e20000100800 */
[----:B--2---:R-:W-:-:S03]  /*2640*/  LOP3.LUT R5, R0, 0x1f0, RZ, 0xfc, !PT ;  /* 0x000001f000057812 */ /* 0x004fc600078efcff */
[----:B------:R-:W-:Y:S01]  /*2650*/  STL [R1+0xc90], R2 ;  /* 0x000c900201007387 */ /* 0x000fe20000100800 */
[----:B0-----:R-:W-:-:S05]  /*2660*/  LOP3.LUT R4, R0, 0x1ec, RZ, 0xfc, !PT ;  /* 0x000001ec00047812 */ /* 0x001fca00078efcff */
[----:B------:R0:W-:Y:S04]  /*2670*/  STL [R1+0xc88], R4 ;  /* 0x000c880401007387 */ /* 0x0001e80000100800 */
        /* <DEDUP_REMOVED lines=11> */
[----:B0-----:R-:W-:-:S05]  /*2730*/  LOP3.LUT R4, R0, 0x1fc, RZ, 0xfc, !PT ;  /* 0x000001fc00047812 */ /* 0x001fca00078efcff */
[----:B------:R1:W-:Y:S01]  /*2740*/  STL [R1+0xc6c], R4 ;  /* 0x000c6c0401007387 */ /* 0x0003e20000100800 */
[----:B------:R-:W-:Y:S05]  /*2750*/  @P0 BRA `(.L_x_0) ;  /* 0x0000000c000c0947 */ /* 0x000fea0003800000 */
[----:B------:R-:W-:Y:S01]  /*2760*/  IMAD.SHL.U32 R2, R24, 0x8, RZ ;  /* 0x0000000818027824 */ /* 0x000fe200078e00ff */
[----:B------:R2:W-:Y:S01]  /*2770*/  STL [R1], RZ ;  /* 0x000000ff01007387 */ /* 0x0005e20000100800 */
[----:B------:R-:W-:Y:S02]  /*2780*/  CS2R R24, SRZ ;  /* 0x0000000000187805 */ /* 0x000fe4000001ff00 */
[----:B------:R-:W-:Y:S02]  /*2790*/  CS2R R26, SRZ ;  /* 0x00000000001a7805 */ /* 0x000fe4000001ff00 */
[----:B------:R-:W-:Y:S01]  /*27a0*/  CS2R R28, SRZ ;  /* 0x00000000001c7805 */ /* 0x000fe2000001ff00 */
[----:B------:R2:W-:Y:S01]  /*27b0*/  STL [R1+0xb74], R2 ;  /* 0x000b740201007387 */ /* 0x0005e20000100800 */
[----:B------:R-:W-:Y:S02]  /*27c0*/  CS2R R30, SRZ ;  /* 0x00000000001e7805 */ /* 0x000fe4000001ff00 */
[----:B------:R-:W-:-:S02]  /*27d0*/  CS2R R32, SRZ ;  /* 0x0000000000207805 */ /* 0x000fc4000001ff00 */
[----:B------:R-:W-:Y:S01]  /*27e0*/  CS2R R34, SRZ ;  /* 0x0000000000227805 */ /* 0x000fe2000001ff00 */
[----:B------:R2:W-:Y:S01]  /*27f0*/  STL [R1+0x4], RZ ;  /* 0x000004ff01007387 */ /* 0x0005e20000100800 */
[----:B------:R-:W-:Y:S02]  /*2800*/  CS2R R36, SRZ ;  /* 0x0000000000247805 */ /* 0x000fe4000001ff00 */
[----:B------:R-:W-:Y:S02]  /*2810*/  CS2R R38, SRZ ;  /* 0x0000000000267805 */ /* 0x000fe4000001ff00 */
[----:B------:R-:W-:Y:S01]  /*2820*/  CS2R R40, SRZ ;  /* 0x0000000000287805 */ /* 0x000fe2000001ff00 */
[----:B------:R2:W-:Y:S01]  /*2830*/  STL [R1+0x8], RZ ;  /* 0x000008ff01007387 */ /* 0x0005e20000100800 */
        /* <DEDUP_REMOVED lines=72> */
[----:B------:R-:W-:-:S03]  /*2cc0*/  CS2R R150, SRZ ;  /* 0x0000000000967805 */ /* 0x000fc6000001ff00 */
[----:B------:R2:W-:Y:S04]  /*2cd0*/  STL [R1+0x54], RZ ;  /* 0x000054ff01007387 */ /* 0x0005e80000100800 */
        /* <DEDUP_REMOVED lines=105> */
[----:B------:R2:W-:Y:S01]  /*3370*/  STL [R1+0x1fc], RZ ;  /* 0x0001fcff01007387 */ /* 0x0005e20000100800 */
[----:B------:R-:W-:Y:S05]  /*3380*/  BRA `(.L_x_1) ;  /* 0x0000027400087947 */ /* 0x000fea0003800000 */
.L_x_0:
[----:B------:R-:W2:Y:S04]  /*3390*/  LDL R127, [R1+0xc88] ;  /* 0x000c8800017f7983 */ /* 0x000ea80000100800 */
[----:B------:R-:W3:Y:S04]  /*33a0*/  LDL R130, [R1+0xc84] ;  /* 0x000c840001827983 */ /* 0x000ee80000100800 */
[----:B------:R-:W4:Y:S04]  /*33b0*/  LDL R131, [R1+0xcc0] ;  /* 0x000cc00001837983 */ /* 0x000f280000100800 */
[----:B------:R-:W4:Y:S04]  /*33c0*/  LDL R133, [R1+0xcac] ;  /* 0x000cac0001857983 */ /* 0x000f280000100800 */
[----:B------:R-:W4:Y:S04]  /*33d0*/  LDL R136, [R1+0xcb0] ;  /* 0x000cb00001887983 */ /* 0x000f280000100800 */
[----:B------:R-:W4:Y:S04]  /*33e0*/  LDL R139, [R1+0xb7c] ;  /* 0x000b7c00018b7983 */ /* 0x000f280000100800 */
[----:B------:R-:W4:Y:S01]  /*33f0*/  LDL R148, [R1+0xcf0] ;  /* 0x000cf00001947983 */ /* 0x000f220000100800 */
[----:B------:R-:W-:-:S03]  /*3400*/  IMAD.MOV.U32 R146, RZ, RZ, R251 ;  /* 0x000000ffff927224 */ /* 0x000fc600078e00fb */
[----:B------:R-:W4:Y:S04]  /*3410*/  LDL R132, [R1+0xc98] ;  /* 0x000c980001847983 */ /* 0x000f280000100800 */
        /* <DEDUP_REMOVED lines=12> */
[----:B------:R-:W4:Y:S01]  /*34e0*/  LDL R147, [R1+0xca4] ;  /* 0x000ca40001937983 */ /* 0x000f220000100800 */
[----:B------:R-:W-:Y:S01]  /*34f0*/  IABS R251, R125 ;  /* 0x0000007d00fb7213 */ /* 0x000fe20000000000 */
[----:B------:R-:W-:-:S02]  /*3500*/  IMAD.MOV.U32 R126, RZ, RZ, R2 ;  /* 0x000000ffff7e7224 */ /* 0x000fc400078e0002 */
[----:B------:R-:W-:Y:S01]  /*3510*/  IMAD.MOV.U32 R140, RZ, RZ, R250 ;  /* 0x000000ffff8c7224 */ /* 0x000fe200078e00fa */
[----:B------:R-:W-:Y:S01]  /*3520*/  STL [R1+0x100c], R246 ;  /* 0x00100cf601007387 */ /* 0x000fe20000100800 */
[----:B------:R-:W-:Y:S02]  /*3530*/  IMAD.MOV.U32 R138, RZ, RZ, R3 ;  /* 0x000000ffff8a7224 */ /* 0x000fe400078e0003 */
[----:B------:R-:W-:Y:S01]  /*3540*/  IMAD.MOV.U32 R141, RZ, RZ, R249 ;  /* 0x000000ffff8d7224 */ /* 0x000fe200078e00f9 */
[----:B------:R-:W-:Y:S01]  /*3550*/  STL [R1+0x1008], R247 ;  /* 0x001008f701007387 */ /* 0x000fe20000100800 */
[----:B------:R-:W-:Y:S01]  /*3560*/  IMAD.MOV.U32 R248, RZ, RZ, RZ ;  /* 0x000000fffff87224 */ /* 0x000fe200078e00ff */
[----:B------:R-:W-:Y:S01]  /*3570*/  IABS R9, R9 ;  /* 0x0000000900097213 */ /* 0x000fe20000000000 */
[----:B------:R-:W-:Y:S01]  /*3580*/  ULDC UR25, c[0x0][0x238] ;  /* 0x00008e0000197ab9 */ /* 0x000fe20000000800 */
[----:B------:R-:W-:Y:S01]  /*3590*/  STL [R1+0x1004], R0 ;  /* 0x0010040001007387 */ /* 0x000fe20000100800 */
[----:B-1----:R-:W-:Y:S01]  /*35a0*/  IABS R4, R4 ;  /* 0x0000000400047213 */ /* 0x002fe20000000000 */
[----:B------:R-:W-:Y:S01]  /*35b0*/  ULDC UR26, c[0x0][0x23c] ;  /* 0x00008f00001a7ab9 */ /* 0x000fe20000000800 */
[----:B------:R-:W-:Y:S01]  /*35c0*/  IABS R6, R6 ;  /* 0x0000000600067213 */ /* 0x000fe20000000000 */
[----:B------:R0:W-:Y:S01]  /*35d0*/  STL [R1+0xfdc], R125 ;  /* 0x000fdc7d01007387 */ /* 0x0001e20000100800 */
[----:B------:R-:W-:Y:S01]  /*35e0*/  IABS R5, R5 ;  /* 0x0000000500057213 */ /* 0x000fe20000000000 */
[----:B------:R-:W-:Y:S01]  /*35f0*/  ULDC UR6, c[0x0][0x234] ;  /* 0x00008d0000067ab9 */ /* 0x000fe20000000800 */
[----:B------:R-:W-:Y:S01]  /*3600*/  IABS R252, R252 ;  /* 0x000000fc00fc7213 */ /* 0x000fe20000000000 */
[----:B------:R-:W-:Y:S01]  /*3610*/  ULDC.64 UR4, c[0x0][0x218] ;  /* 0x0000860000047ab9 */ /* 0x000fe20000000a00 */
[----:B0-----:R-:W4:Y:S01]  /*3620*/  LDL R125, [R1+0xc60] ;  /* 0x000c6000017d7983 */ /* 0x001f220000100800 */
[----:B------:R-:W0:Y:S01]  /*3630*/  I2F.RP R2, R251 ;  /* 0x000000fb00027306 */ /* 0x000e220000209400 */
[----:B------:R-:W-:-:S07]  /*3640*/  IABS R250, R124 ;  /* 0x0000007c00fa7213 */ /* 0x000fce0000000000 */
[----:B------:R-:W1:Y:S08]  /*3650*/  I2F.RP R3, R250 ;  /* 0x000000fa00037306 */ /* 0x000e700000209400 */
[----:B0-----:R-:W0:Y:S08]  /*3660*/  MUFU.RCP R2, R2 ;  /* 0x0000000200027308 */ /* 0x001e300000001000 */
[----:B-1----:R-:W1:Y:S01]  /*3670*/  MUFU.RCP R3, R3 ;  /* 0x0000000300037308 */ /* 0x002e620000001000 */
[----:B0-----:R-:W-:-:S07]  /*3680*/  VIADD R2, R2, 0xffffffe ;  /* 0x0ffffffe02027836 */ /* 0x001fce0000000000 */
[----:B------:R-:W0:Y:S01]  /*3690*/  F2I.FTZ.U32.TRUNC.NTZ R249, R2 ;  /* 0x0000000200f97305 */ /* 0x000e22000021f000 */
[----:B-1----:R-:W-:-:S07]  /*36a0*/  VIADD R3, R3, 0xffffffe ;  /* 0x0ffffffe03037836 */ /* 0x002fce0000000000 */
[----:B------:R-:W1:Y:S01]  /*36b0*/  F2I.FTZ.U32.TRUNC.NTZ R3, R3 ;  /* 0x0000000300037305 */ /* 0x000e62000021f000 */
[----:B------:R-:W-:Y:S02]  /*36c0*/  IMAD.MOV.U32 R123, RZ, RZ, R126 ;  /* 0x000000ffff7b7224 */ /* 0x000fe400078e007e */
[----:B0-----:R-:W-:-:S04]  /*36d0*/  IMAD.MOV R2, RZ, RZ, -R249 ;  /* 0x000000ffff027224 */ /* 0x001fc800078e0af9 */
[----:B------:R-:W-:-:S04]  /*36e0*/  IMAD R2, R2, R251, RZ ;  /* 0x000000fb02027224 */ /* 0x000fc800078e02ff */
[----:B------:R-:W-:-:S04]  /*36f0*/  IMAD.HI.U32 R248, R249, R2, R248 ;  /* 0x00000002f9f87227 */ /* 0x000fc800078e00f8 */
[----:B------:R-:W-:Y:S02]  /*3700*/  IMAD.MOV.U32 R2, RZ, RZ, RZ ;  /* 0x000000ffff027224 */ /* 0x000fe400078e00ff */
[----:B--2---:R-:W-:Y:S02]  /*3710*/  IMAD.MOV.U32 R126, RZ, RZ, R127 ;  /* 0x000000ffff7e7224 */ /* 0x004fe400078e007f */
[----:B---3--:R-:W-:Y:S02]  /*3720*/  IMAD.MOV.U32 R127, RZ, RZ, R130 ;  /* 0x000000ffff7f7224 */ /* 0x008fe400078e0082 */
[----:B----4-:R-:W-:Y:S02]  /*3730*/  IMAD.MOV.U32 R130, RZ, RZ, R131 ;  /* 0x000000ffff827224 */ /* 0x010fe400078e0083 */
[----:B------:R-:W-:Y:S02]  /*3740*/  IMAD.MOV.U32 R131, RZ, RZ, R133 ;  /* 0x000000ffff837224 */ /* 0x000fe400078e0085 */
[----:B------:R-:W-:-:S02]  /*3750*/  IMAD.MOV.U32 R122, RZ, RZ, R126 ;  /* 0x000000ffff7a7224 */ /* 0x000fc400078e007e */
[----:B------:R-:W-:Y:S02]  /*3760*/  IMAD.MOV.U32 R133, RZ, RZ, R136 ;  /* 0x000000ffff857224 */ /* 0x000fe400078e0088 */
[----:B------:R-:W-:Y:S02]  /*3770*/  IMAD.MOV.U32 R126, RZ, RZ, R131 ;  /* 0x000000ffff7e7224 */ /* 0x000fe400078e0083 */
[----:B------:R-:W-:Y:S02]  /*3780*/  IMAD.MOV.U32 R136, RZ, RZ, R139 ;  /* 0x000000ffff887224 */ /* 0x000fe400078e008b */
[----:B------:R-:W-:Y:S02]  /*3790*/  IMAD.MOV.U32 R131, RZ, RZ, R10 ;  /* 0x000000ffff837224 */ /* 0x000fe400078e000a */
[----:B------:R-:W-:Y:S02]  /*37a0*/  IMAD.MOV.U32 R139, RZ, RZ, R148 ;  /* 0x000000ffff8b7224 */ /* 0x000fe400078e0094 */
[----:B------:R-:W-:-:S02]  /*37b0*/  IMAD.MOV.U32 R148, RZ, RZ, R11 ;  /* 0x000000ffff947224 */ /* 0x000fc400078e000b */
[----:B-1----:R-:W-:Y:S02]  /*37c0*/  IMAD.MOV R11, RZ, RZ, -R3 ;  /* 0x000000ffff0b7224 */ /* 0x002fe400078e0a03 */
[----:B------:R-:W-:-:S04]  /*37d0*/  IMAD.HI.U32 R10, R248, R9, RZ ;  /* 0x00000009f80a7227 */ /* 0x000fc800078e00ff */
[----:B------:R-:W-:Y:S02]  /*37e0*/  IMAD.MOV.U32 R120, RZ, RZ, R127 ;  /* 0x000000ffff787224 */ /* 0x000fe400078e007f */
[----:B------:R-:W-:Y:S02]  /*37f0*/  IMAD.MOV.U32 R127, RZ, RZ, R130 ;  /* 0x000000ffff7f7224 */ /* 0x000fe400078e0082 */
[----:B------:R-:W-:Y:S02]  /*3800*/  IMAD R11, R11, R250, RZ ;  /* 0x000000fa0b0b7224 */ /* 0x000fe400078e02ff */
[----:B------:R-:W-:Y:S02]  /*3810*/  IMAD.MOV.U32 R130, RZ, RZ, R133 ;  /* 0x000000ffff827224 */ /* 0x000fe400078e0085 */
[----:B------:R-:W-:Y:S02]  /*3820*/  IMAD.MOV R10, RZ, RZ, -R10 ;  /* 0x000000ffff0a7224 */ /* 0x000fe400078e0a0a */
[----:B------:R-:W-:-:S02]  /*3830*/  IMAD.MOV.U32 R133, RZ, RZ, R7 ;  /* 0x000000ffff857224 */ /* 0x000fc400078e0007 */
[----:B------:R-:W-:-:S04]  /*3840*/  IMAD.HI.U32 R7, R248, R4, RZ ;  /* 0x00000004f8077227 */ /* 0x000fc800078e00ff */
[----:B------:R-:W-:Y:S02]  /*3850*/  IMAD R0, R251, R10, R9 ;  /* 0x0000000afb007224 */ /* 0x000fe400078e0209 */
[----:B------:R-:W-:Y:S01]  /*3860*/  IMAD.MOV R7, RZ, RZ, -R7 ;  /* 0x000000ffff077224 */ /* 0x000fe200078e0a07 */
[----:B------:R-:W-:Y:S04]  /*3870*/  STL [R1+0x1010], R125 ;  /* 0x0010107d01007387 */ /* 0x000fe80000100800 */
[----:B------:R0:W-:Y:S04]  /*3880*/  STL [R1+0x1000], R124 ;  /* 0x0010007c01007387 */ /* 0x0001e80000100800 */
[----:B------:R-:W-:Y:S01]  /*3890*/  STL [R1+0x1014], R250 ;  /* 0x001014fa01007387 */ /* 0x000fe20000100800 */
[----:B0-----:R-:W-:-:S05]  /*38a0*/  IMAD.HI.U32 R124, R3, R11, R2 ;  /* 0x0000000b037c7227 */ /* 0x001fca00078e0002 */
[----:B------:R-:W-:Y:S04]  /*38b0*/  STL [R1+0x1018], R124 ;  /* 0x0010187c01007387 */ /* 0x000fe80000100800 */
[----:B------:R0:W-:Y:S02]  /*38c0*/  STL [R1+0x24], R0 ;  /* 0x0000240001007387 */ /* 0x0001e40000100800 */
[----:B0-----:R-:W-:-:S05]  /*38d0*/  IMAD R0, R251, R7, R4 ;  /* 0x00000007fb007224 */ /* 0x001fca00078e0204 */
[----:B------:R0:W-:Y:S04]  /*38e0*/  STL [R1+0x20], R0 ;  /* 0x0000200001007387 */ /* 0x0001e80000100800 */
[----:B------:R-:W2:Y:S01]  /*38f0*/  LDL R119, [R1+0xc78] ;  /* 0x000c780001777983 */ /* 0x000ea20000100800 */
[----:B------:R-:W-:Y:S02]  /*3900*/  IMAD.MOV.U32 R121, RZ, RZ, R136 ;  /* 0x000000ffff797224 */ /* 0x000fe400078e0088 */
[----:B------:R-:W-:Y:S02]  /*3910*/  IMAD.MOV.U32 R136, RZ, RZ, R139 ;  /* 0x000000ffff887224 */ /* 0x000fe400078e008b */
[----:B------:R-:W-:Y:S02]  /*3920*/  IMAD.MOV.U32 R139, RZ, RZ, R148 ;  /* 0x000000ffff8b7224 */ /* 0x000fe400078e0094 */
[----:B------:R-:W-:-:S02]  /*3930*/  IMAD.MOV.U32 R148, RZ, RZ, R8 ;  /* 0x000000ffff947224 */ /* 0x000fc400078e0008 */
[----:B------:R-:W-:Y:S01]  /*3940*/  IMAD.HI.U32 R8, R248, R6, RZ ;  /* 0x00000006f8087227 */ /* 0x000fe200078e00ff */
[----:B--2---:R-:W-:Y:S02]  /*3950*/  IABS R9, R119 ;  /* 0x0000007700097213 */ /* 0x004fe40000000000 */
[----:B------:R-:W2:Y:S01]  /*3960*/  LDL R119, [R1+0xc7c] ;  /* 0x000c7c0001777983 */ /* 0x000ea20000100800 */
[----:B------:R-:W-:-:S04]  /*3970*/  IMAD.MOV R3, RZ, RZ, -R8 ;  /* 0x000000ffff037224 */ /* 0x000fc800078e0a08 */
[----:B0-----:R-:W-:-:S05]  /*3980*/  IMAD R0, R251, R3, R6 ;  /* 0x00000003fb007224 */ /* 0x001fca00078e0206 */
[----:B------:R0:W-:Y:S01]  /*3990*/  STL [R1+0x1c], R0 ;  /* 0x00001c0001007387 */ /* 0x0001e20000100800 */
[----:B--2---:R-:W-:-:S03]  /*39a0*/  IABS R4, R119 ;  /* 0x0000007700047213 */ /* 0x004fc60000000000 */
[----:B------:R-:W2:Y:S01]  /*39b0*/  LDL R119, [R1+0xc80] ;  /* 0x000c800001777983 */ /* 0x000ea20000100800 */
[----:B------:R-:W-:-:S04]  /*39c0*/  IMAD.HI.U32 R2, R248, R5, RZ ;  /* 0x00000005f8027227 */ /* 0x000fc800078e00ff */
[----:B------:R-:W-:-:S04]  /*39d0*/  IMAD.MOV R2, RZ, RZ, -R2 ;  /* 0x000000ffff027224 */ /* 0x000fc800078e0a02 */
[----:B------:R-:W-:Y:S02]  /*39e0*/  IMAD R124, R251, R2, R5 ;  /* 0x00000002fb7c7224 */ /* 0x000fe400078e0205 */
[----:B------:R-:W-:-:S04]  /*39f0*/  IMAD.HI.U32 R8, R248, R4, RZ ;  /* 0x00000004f8087227 */ /* 0x000fc800078e00ff */
[----:B------:R-:W-:-:S04]  /*3a00*/  IMAD.MOV R8, RZ, RZ, -R8 ;  /* 0x000000ffff087224 */ /* 0x000fc800078e0a08 */
[----:B------:R-:W-:Y:S01]  /*3a10*/  IMAD R125, R251, R8, R4 ;  /* 0x00000008fb7d7224 */ /* 0x000fe200078e0204 */
[----:B--2---:R-:W-:Y:S01]  /*3a20*/  IABS R6, R119 ;  /* 0x0000007700067213 */ /* 0x004fe20000000000 */
[----:B------:R-:W-:Y:S02]  /*3a30*/  IMAD.MOV.U32 R119, RZ, RZ, R120 ;  /* 0x000000ffff777224 */ /* 0x000fe400078e0078 */
[----:B------:R-:W-:Y:S02]  /*3a40*/  IMAD.MOV.U32 R120, RZ, RZ, R121 ;  /* 0x000000ffff787224 */ /* 0x000fe400078e0079 */
[----:B------:R-:W-:Y:S01]  /*3a50*/  IMAD.MOV.U32 R121, RZ, RZ, R122 ;  /* 0x000000ffff797224 */ /* 0x000fe200078e007a */
[----:B------:R-:W-:Y:S01]  /*3a60*/  IABS R2, R119 ;  /* 0x0000007700027213 */ /* 0x000fe20000000000 */
[----:B------:R-:W-:Y:S02]  /*3a70*/  IMAD.MOV.U32 R122, RZ, RZ, R123 ;  /* 0x000000ffff7a7224 */ /* 0x000fe400078e007b */
[----:B------:R-:W-:-:S02]  /*3a80*/  IMAD.MOV.U32 R119, RZ, RZ, R120 ;  /* 0x000000ffff777224 */ /* 0x000fc400078e0078 */
[----:B------:R-:W-:Y:S02]  /*3a90*/  IMAD.MOV.U32 R123, RZ, RZ, R143 ;  /* 0x000000ffff7b7224 */ /* 0x000fe400078e008f */
[----:B------:R-:W-:Y:S01]  /*3aa0*/  IMAD.MOV.U32 R120, RZ, RZ, R121 ;  /* 0x000000ffff787224 */ /* 0x000fe200078e0079 */
[----:B------:R-:W-:Y:S01]  /*3ab0*/  IABS R3, R119 ;  /* 0x0000007700037213 */ /* 0x000fe20000000000 */
[----:B------:R-:W-:Y:S02]  /*3ac0*/  IMAD.MOV.U32 R121, RZ, RZ, R122 ;  /* 0x000000ffff797224 */ /* 0x000fe400078e007a */
[----:B------:R-:W-:Y:S02]  /*3ad0*/  IMAD.MOV.U32 R122, RZ, RZ, R123 ;  /* 0x000000ffff7a7224 */ /* 0x000fe400078e007b */
[----:B------:R-:W-:Y:S02]  /*3ae0*/  IMAD.MOV.U32 R119, RZ, RZ, R120 ;  /* 0x000000ffff777224 */ /* 0x000fe400078e0078 */
[----:B------:R-:W-:-:S02]  /*3af0*/  IMAD.MOV.U32 R123, RZ, RZ, R132 ;  /* 0x000000ffff7b7224 */ /* 0x000fc400078e0084 */
[----:B------:R-:W-:Y:S02]  /*3b00*/  IMAD.MOV.U32 R120, RZ, RZ, R121 ;  /* 0x000000ffff787224 */ /* 0x000fe400078e0079 */
[----:B------:R-:W-:Y:S01]  /*3b10*/  IMAD.HI.U32 R5, R248, R2, RZ ;  /* 0x00000002f8057227 */ /* 0x000fe200078e00ff */
[----:B------:R-:W-:Y:S01]  /*3b20*/  IABS R8, R119 ;  /* 0x0000007700087213 */ /* 0x000fe20000000000 */
[----:B------:R-:W2:Y:S02]  /*3b30*/  LDL R132, [R1+0xcb4] ;  /* 0x000cb40001847983 */ /* 0x000ea40000100800 */
[----:B------:R-:W-:Y:S02]  /*3b40*/  IMAD.MOV.U32 R121, RZ, RZ, R122 ;  /* 0x000000ffff797224 */ /* 0x000fe400078e007a */
[----:B------:R-:W-:Y:S02]  /*3b50*/  IMAD.MOV.U32 R122, RZ, RZ, R123 ;  /* 0x000000ffff7a7224 */ /* 0x000fe400078e007b */
[----:B------:R-:W-:-:S02]  /*3b60*/  IMAD.MOV R5, RZ, RZ, -R5 ;  /* 0x000000ffff057224 */ /* 0x000fc400078e0a05 */
[----:B------:R-:W-:Y:S02]  /*3b70*/  IMAD.MOV.U32 R119, RZ, RZ, R120 ;  /* 0x000000ffff777224 */ /* 0x000fe400078e0078 */
[----:B------:R-:W-:-:S04]  /*3b80*/  IMAD.HI.U32 R4, R248, R3, RZ ;  /* 0x00000003f8047227 */ /* 0x000fc800078e00ff */
[----:B------:R-:W-:Y:S02]  /*3b90*/  IMAD.MOV.U32 R120, RZ, RZ, R121 ;  /* 0x000000ffff787224 */ /* 0x000fe400078e0079 */
[----:B------:R-:W-:Y:S02]  /*3ba0*/  IMAD.MOV.U32 R121, RZ, RZ, R122 ;  /* 0x000000ffff797224 */ /* 0x000fe400078e007a */
[----:B------:R-:W-:Y:S01]  /*3bb0*/  IMAD R247, R251, R5, R2 ;  /* 0x00000005fbf77224 */ /* 0x000fe200078e0202 */
[----:B------:R-:W-:Y:S01]  /*3bc0*/  IABS R2, R119 ;  /* 0x0000007700027213 */ /* 0x000fe20000000000 */
[----:B------:R-:W-:Y:S02]  /*3bd0*/  IMAD.MOV.U32 R122, RZ, RZ, R129 ;  /* 0x000000ffff7a7224 */ /* 0x000fe400078e0081 */
[----:B------:R-:W-:Y:S02]  /*3be0*/  IMAD.MOV R4, RZ, RZ, -R4 ;  /* 0x000000ffff047224 */ /* 0x000fe400078e0a04 */
[----:B------:R-:W-:-:S02]  /*3bf0*/  IMAD.MOV.U32 R119, RZ, RZ, R120 ;  /* 0x000000ffff777224 */ /* 0x000fc400078e0078 */
[----:B------:R-:W-:Y:S02]  /*3c00*/  IMAD.MOV.U32 R120, RZ, RZ, R121 ;  /* 0x000000ffff787224 */ /* 0x000fe400078e0079 */
[----:B------:R-:W-:Y:S02]  /*3c10*/  IMAD.MOV.U32 R121, RZ, RZ, R122 ;  /* 0x000000ffff797224 */ /* 0x000fe400078e007a */
[----:B0-----:R-:W-:Y:S01]  /*3c20*/  IMAD R0, R251, R4, R3 ;  /* 0x00000004fb007224 */ /* 0x001fe200078e0203 */
[----:B------:R-:W-:Y:S01]  /*3c30*/  IABS R3, R119 ;  /* 0x0000007700037213 */ /* 0x000fe20000000000 */
[----:B------:R-:W-:Y:S02]  /*3c40*/  IMAD.MOV.U32 R119, RZ, RZ, R120 ;  /* 0x000000ffff777224 */ /* 0x000fe400078e0078 */
[----:B------:R-:W-:Y:S02]  /*3c50*/  IMAD.MOV.U32 R120, RZ, RZ, R121 ;  /* 0x000000ffff787224 */ /* 0x000fe400078e0079 */
[----:B------:R-:W-:Y:S01]  /*3c60*/  IMAD.HI.U32 R5, R248, R2, RZ ;  /* 0x00000002f8057227 */ /* 0x000fe200078e00ff */
[----:B------:R-:W-:-:S03]  /*3c70*/  IABS R4, R119 ;  /* 0x0000007700047213 */ /* 0x000fc60000000000 */
[----:B------:R-:W-:Y:S02]  /*3c80*/  IMAD.MOV.U32 R119, RZ, RZ, R120 ;  /* 0x000000ffff777224 */ /* 0x000fe400078e0078 */
[----:B------:R-:W-:-:S04]  /*3c90*/  IMAD.MOV R5, RZ, RZ, -R5 ;  /* 0x000000ffff057224 */ /* 0x000fc800078e0a05 */
[----:B------:R-:W-:Y:S01]  /*3ca0*/  IMAD R2, R251, R5, R2 ;  /* 0x00000005fb027224 */ /* 0x000fe200078e0202 */
[----:B------:R-:W-:Y:S02]  /*3cb0*/  IABS R5, R119 ;  /* 0x0000007700057213 */ /* 0x000fe40000000000 */
[----:B------:R-:W3:Y:S01]  /*3cc0*/  LDL R119, [R1+0xca0] ;  /* 0x000ca00001777983 */ /* 0x000ee20000100800 */
[----:B------:R-:W-:Y:S02]  /*3cd0*/  IMAD.MOV.U32 R129, RZ, RZ, R131 ;  /* 0x000000ffff817224 */ /* 0x000fe400078e0083 */
[----:B------:R-:W-:Y:S01]  /*3ce0*/  IMAD.MOV.U32 R123, RZ, RZ, R126 ;  /* 0x000000ffff7b7224 */ /* 0x000fe200078e007e */
[----:B------:R-:W4:Y:S01]  /*3cf0*/  LDL R131, [R1+0xb88] ;  /* 0x000b880001837983 */ /* 0x000f220000100800 */
[----:B------:R-:W-:Y:S02]  /*3d00*/  IMAD.MOV.U32 R122, RZ, RZ, R129 ;  /* 0x000000ffff7a7224 */ /* 0x000fe400078e0081 */
[----:B------:R-:W-:-:S02]  /*3d10*/  IMAD.MOV.U32 R129, RZ, RZ, R147 ;  /* 0x000000ffff817224 */ /* 0x000fc400078e0093 */
[----:B------:R-:W-:Y:S01]  /*3d20*/  IMAD.MOV.U32 R121, RZ, RZ, R122 ;  /* 0x000000ffff797224 */ /* 0x000fe200078e007a */
[----:B------:R-:W4:Y:S01]  /*3d30*/  LDL R147, [R1+0xec0] ;  /* 0x000ec00001937983 */ /* 0x000f220000100800 */
[----:B------:R-:W-:Y:S02]  /*3d40*/  IMAD.MOV.U32 R122, RZ, RZ, R129 ;  /* 0x000000ffff7a7224 */ /* 0x000fe400078e0081 */
[----:B------:R-:W-:Y:S02]  /*3d50*/  IMAD.MOV.U32 R126, RZ, RZ, R127 ;  /* 0x000000ffff7e7224 */ /* 0x000fe400078e007f */
[----:B------:R-:W-:Y:S01]  /*3d60*/  IMAD.MOV.U32 R129, RZ, RZ, R140 ;  /* 0x000000ffff817224 */ /* 0x000fe200078e008c */
[----:B------:R-:W4:Y:S01]  /*3d70*/  LDL R127, [R1+0xcc4] ;  /* 0x000cc400017f7983 */ /* 0x000f220000100800 */
[----:B------:R-:W-:-:S03]  /*3d80*/  IMAD.MOV.U32 R140, RZ, RZ, R141 ;  /* 0x000000ffff8c7224 */ /* 0x000fc600078e008d */
[----:B------:R-:W4:Y:S01]  /*3d90*/  LDL R141, [R1+0xce0] ;  /* 0x000ce000018d7983 */ /* 0x000f220000100800 */
[----:B------:R-:W-:-:S04]  /*3da0*/  IMAD.HI.U32 R7, R248, R6, RZ ;  /* 0x00000006f8077227 */ /* 0x000fc800078e00ff */
[----:B------:R-:W-:-:S04]  /*3db0*/  IMAD.HI.U32 R10, R248, R9, RZ ;  /* 0x00000009f80a7227 */ /* 0x000fc800078e00ff */
[----:B------:R-:W-:Y:S02]  /*3dc0*/  IMAD.MOV R7, RZ, RZ, -R7 ;  /* 0x000000ffff077224 */ /* 0x000fe400078e0a07 */
[----:B------:R-:W-:Y:S02]  /*3dd0*/  IMAD.MOV R10, RZ, RZ, -R10 ;  /* 0x000000ffff0a7224 */ /* 0x000fe400078e0a0a */
[----:B------:R-:W-:Y:S02]  /*3de0*/  IMAD R246, R251, R7, R6 ;  /* 0x00000007fbf67224 */ /* 0x000fe400078e0206 */
[----:B------:R-:W-:-:S04]  /*3df0*/  IMAD.HI.U32 R6, R248, R252, RZ ;  /* 0x000000fcf8067227 */ /* 0x000fc800078e00ff */
[----:B------:R-:W-:Y:S02]  /*3e00*/  IMAD R250, R251, R10, R9 ;  /* 0x0000000afbfa7224 */ /* 0x000fe400078e0209 */
[----:B------:R-:W-:-:S04]  /*3e10*/  IMAD.HI.U32 R9, R248, R8, RZ ;  /* 0x00000008f8097227 */ /* 0x000fc800078e00ff */
[----:B------:R-:W-:Y:S02]  /*3e20*/  IMAD.MOV R6, RZ, RZ, -R6 ;  /* 0x000000ffff067224 */ /* 0x000fe400078e0a06 */
[----:B------:R-:W-:Y:S02]  /*3e30*/  IMAD.MOV.U32 R120, RZ, RZ, R121 ;  /* 0x000000ffff787224 */ /* 0x000fe400078e0079 */
[----:B------:R-:W-:-:S04]  /*3e40*/  IMAD.HI.U32 R7, R248, R3, RZ ;  /* 0x00000003f8077227 */ /* 0x000fc800078e00ff */
[----:B------:R-:W-:Y:S02]  /*3e50*/  IMAD.MOV R9, RZ, RZ, -R9 ;  /* 0x000000ffff097224 */ /* 0x000fe400078e0a09 */
[----:B------:R-:W-:Y:S02]  /*3e60*/  IMAD.MOV.U32 R121, RZ, RZ, R122 ;  /* 0x000000ffff797224 */ /* 0x000fe400078e007a */
[C---:B------:R-:W-:Y:S02]  /*3e70*/  IMAD R252, R251.reuse, R6, R252 ;  /* 0x00000006fbfc7224 */ /* 0x040fe400078e02fc */
[----:B------:R-:W-:Y:S02]  /*3e80*/  IMAD.MOV.U32 R122, RZ, RZ, R140 ;  /* 0x000000ffff7a7224 */ /* 0x000fe400078e008c */
[----:B------:R-:W-:Y:S02]  /*3e90*/  IMAD.MOV R7, RZ, RZ, -R7 ;  /* 0x000000ffff077224 */ /* 0x000fe400078e0a07 */
[----:B------:R-:W-:-:S02]  /*3ea0*/  IMAD R249, R251, R9, R8 ;  /* 0x00000009fbf97224 */ /* 0x000fc400078e0208 */
[----:B------:R-:W-:-:S04]  /*3eb0*/  IMAD.HI.U32 R8, R248, R4, RZ ;  /* 0x00000004f8087227 */ /* 0x000fc800078e00ff */
[----:B------:R-:W-:Y:S02]  /*3ec0*/  IMAD R3, R251, R7, R3 ;  /* 0x00000007fb037224 */ /* 0x000fe400078e0203 */
[----:B------:R-:W-:-:S04]  /*3ed0*/  IMAD.MOV R8, RZ, RZ, -R8 ;  /* 0x000000ffff087224 */ /* 0x000fc800078e0a08 */
[----:B------:R-:W-:Y:S02]  /*3ee0*/  IMAD R4, R251, R8, R4 ;  /* 0x00000008fb047224 */ /* 0x000fe400078e0204 */
[----:B------:R-:W-:Y:S02]  /*3ef0*/  IMAD.MOV.U32 R143, RZ, RZ, R144 ;  /* 0x000000ffff8f7224 */ /* 0x000fe400078e0090 */
[----:B------:R-:W4:Y:S02]  /*3f00*/  LDL R144, [R1+0xed8] ;  /* 0x000ed80001907983 */ /* 0x000f240000100800 */
[----:B------:R-:W-:Y:S02]  /*3f10*/  IMAD.MOV.U32 R140, RZ, RZ, R143 ;  /* 0x000000ffff8c7224 */ /* 0x000fe400078e008f */
[----:B------:R-:W4:Y:S01]  /*3f20*/  LDL R143, [R1+0xd70] ;  /* 0x000d7000018f7983 */ /* 0x000f220000100800 */
[----:B---3--:R-:W-:Y:S01]  /*3f30*/  IABS R6, R119 ;  /* 0x0000007700067213 */ /* 0x008fe20000000000 */
[----:B------:R-:W-:-:S02]  /*3f40*/  IMAD.MOV.U32 R119, RZ, RZ, R120 ;  /* 0x000000ffff777224 */ /* 0x000fc400078e0078 */
[----:B------:R-:W-:Y:S02]  /*3f50*/  IMAD.MOV.U32 R120, RZ, RZ, R121 ;  /* 0x000000ffff787224 */ /* 0x000fe400078e0079 */
[----:B------:R-:W-:Y:S01]  /*3f60*/  IMAD.MOV.U32 R121, RZ, RZ, R122 ;  /* 0x000000ffff797224 */ /* 0x000fe200078e007a */
[----:B------:R-:W-:Y:S01]  /*3f70*/  IABS R7, R119 ;  /* 0x0000007700077213 */ /* 0x000fe20000000000 */
[----:B------:R-:W-:Y:S02]  /*3f80*/  IMAD.MOV.U32 R122, RZ, RZ, R123 ;  /* 0x000000ffff7a7224 */ /* 0x000fe400078e007b */
[----:B------:R-:W-:Y:S02]  /*3f90*/  IMAD.MOV.U32 R123, RZ, RZ, R130 ;  /* 0x000000ffff7b7224 */ /* 0x000fe400078e0082 */
[----:B------:R-:W-:Y:S02]  /*3fa0*/  IMAD.MOV.U32 R119, RZ, RZ, R120 ;  /* 0x000000ffff777224 */ /* 0x000fe400078e0078 */
[----:B--2---:R-:W-:-:S02]  /*3fb0*/  IMAD.MOV.U32 R130, RZ, RZ, R132 ;  /* 0x000000ffff827224 */ /* 0x004fc400078e0084 */
[----:B------:R-:W-:Y:S02]  /*3fc0*/  IMAD.MOV.U32 R132, RZ, RZ, R134 ;  /* 0x000000ffff847224 */ /* 0x000fe400078e0086 */
[----:B------:R-:W-:Y:S02]  /*3fd0*/  IMAD.MOV.U32 R120, RZ, RZ, R121 ;  /* 0x000000ffff787224 */ /* 0x000fe400078e0079 */
[----:B------:R-:W-:Y:S01]  /*3fe0*/  IMAD.MOV.U32 R121, RZ, RZ, R122 ;  /* 0x000000ffff797224 */ /* 0x000fe200078e007a */
[----:B------:R-:W-:Y:S01]  /*3ff0*/  IABS R8, R119 ;  /* 0x0000007700087213 */ /* 0x000fe20000000000 */
[----:B------:R-:W-:Y:S02]  /*4000*/  IMAD.MOV.U32 R122, RZ, RZ, R123 ;  /* 0x000000ffff7a7224 */ /* 0x000fe400078e007b */
[----:B------:R-:W-:Y:S02]  /*4010*/  IMAD.MOV.U32 R123, RZ, RZ, R130 ;  /* 0x000000ffff7b7224 */ /* 0x000fe400078e0082 */
[----:B------:R-:W-:-:S02]  /*4020*/  IMAD.MOV.U32 R130, RZ, RZ, R132 ;  /* 0x000000ffff827224 */ /* 0x000fc400078e0084 */
[----:B------:R-:W-:Y:S02]  /*4030*/  IMAD.MOV.U32 R119, RZ, RZ, R120 ;  /* 0x000000ffff777224 */ /* 0x000fe400078e0078 */
[----:B------:R-:W-:Y:S02]  /*4040*/  IMAD.MOV.U32 R120, RZ, RZ, R121 ;  /* 0x000000ffff787224 */ /* 0x000fe400078e0079 */
[----:B------:R-:W-:Y:S02]  /*4050*/  IMAD.MOV.U32 R121, RZ, RZ, R122 ;  /* 0x000000ffff797224 */ /* 0x000fe400078e007a */
[----:B------:R-:W-:Y:S02]  /*4060*/  IMAD.MOV.U32 R122, RZ, RZ, R123 ;  /* 0x000000ffff7a7224 */ /* 0x000fe400078e007b */
[----:B------:R-:W-:Y:S02]  /*4070*/  IMAD.MOV.U32 R123, RZ, RZ, R130 ;  /* 0x000000ffff7b7224 */ /* 0x000fe400078e0082 */
[----:B------:R-:W-:Y:S01]  /*4080*/  IMAD.MOV.U32 R130, RZ, RZ, R136 ;  /* 0x000000ffff827224 */ /* 0x000fe200078e0088 */
[----:B------:R-:W-:Y:S01]  /*4090*/  IABS R9, R119 ;  /* 0x0000007700097213 */ /* 0x000fe20000000000 */
[----:B------:R-:W-:-:S02]  /*40a0*/  IMAD.MOV.U32 R136, RZ, RZ, R139 ;  /* 0x000000ffff887224 */ /* 0x000fc400078e008b */
[----:B------:R-:W-:Y:S02]  /*40b0*/  IMAD.MOV.U32 R139, RZ, RZ, R13 ;  /* 0x000000ffff8b7224 */ /* 0x000fe400078e000d */
[----:B------:R-:W-:-:S04]  /*40c0*/  IMAD.HI.U32 R13, R248, R5, RZ ;  /* 0x00000005f80d7227 */ /* 0x000fc800078e00ff */
[----:B------:R-:W-:Y:S02]  /*40d0*/  IMAD.MOV.U32 R119, RZ, RZ, R120 ;  /* 0x000000ffff777224 */ /* 0x000fe400078e0078 */
[----:B------:R-:W-:Y:S02]  /*40e0*/  IMAD.MOV.U32 R120, RZ, RZ, R121 ;  /* 0x000000ffff787224 */ /* 0x000fe400078e0079 */
[----:B------:R-:W-:Y:S02]  /*40f0*/  IMAD.MOV.U32 R121, RZ, RZ, R122 ;  /* 0x000000ffff797224 */ /* 0x000fe400078e007a */
[----:B------:R-:W-:Y:S02]  /*4100*/  IMAD.MOV.U32 R122, RZ, RZ, R123 ;  /* 0x000000ffff7a7224 */ /* 0x000fe400078e007b */
[----:B------:R-:W-:Y:S02]  /*4110*/  IMAD.MOV.U32 R123, RZ, RZ, R12 ;  /* 0x000000ffff7b7224 */ /* 0x000fe400078e000c */
[----:B------:R-:W-:-:S02]  /*4120*/  IMAD.MOV R13, RZ, RZ, -R13 ;  /* 0x000000ffff0d7224 */ /* 0x000fc400078e0a0d */
[----:B------:R-:W-:-:S04]  /*4130*/  IMAD.HI.U32 R12, R248, R8, RZ ;  /* 0x00000008f80c7227 */ /* 0x000fc800078e00ff */
[----:B------:R-:W-:Y:S02]  /*4140*/  IMAD R5, R251, R13, R5 ;  /* 0x0000000dfb057224 */ /* 0x000fe400078e0205 */
[----:B------:R-:W-:-:S04]  /*4150*/  IMAD.HI.U32 R10, R248, R7, RZ ;  /* 0x00000007f80a7227 */ /* 0x000fc800078e00ff */
[----:B------:R-:W-:-:S04]  /*4160*/  IMAD.HI.U32 R13, R248, R9, RZ ;  /* 0x00000009f80d7227 */ /* 0x000fc800078e00ff */
[----:B------:R-:W-:Y:S02]  /*4170*/  IMAD.MOV R12, RZ, RZ, -R12 ;  /* 0x000000ffff0c7224 */ /* 0x000fe400078e0a0c */
[----:B------:R-:W-:Y:S02]  /*4180*/  IMAD.MOV R10, RZ, RZ, -R10 ;  /* 0x000000ffff0a7224 */ /* 0x000fe400078e0a0a */
[----:B------:R-:W-:Y:S02]  /*4190*/  IMAD.MOV R13, RZ, RZ, -R13 ;  /* 0x000000ffff0d7224 */ /* 0x000fe400078e0a0d */
[----:B------:R-:W-:Y:S01]  /*41a0*/  IMAD R8, R251, R12, R8 ;  /* 0x0000000cfb087224 */ /* 0x000fe200078e0208 */
[----:B------:R-:W-:Y:S01]  /*41b0*/  IABS R12, R121 ;  /* 0x00000079000c7213 */ /* 0x000fe20000000000 */
[----:B------:R-:W-:-:S04]  /*41c0*/  IMAD.HI.U32 R11, R248, R6, RZ ;  /* 0x00000006f80b7227 */ /* 0x000fc800078e00ff */
[----:B------:R-:W-:Y:S02]  /*41d0*/  IMAD.MOV.U32 R121, RZ, RZ, R123 ;  /* 0x000000ffff797224 */ /* 0x000fe400078e007b */
[----:B----4-:R-:W-:Y:S02]  /*41e0*/  IMAD.MOV.U32 R123, RZ, RZ, R127 ;  /* 0x000000ffff7b7224 */ /* 0x010fe400078e007f */
[C---:B------:R-:W-:Y:S01]  /*41f0*/  IMAD R7, R251.reuse, R10, R7 ;  /* 0x0000000afb077224 */ /* 0x040fe200078e0207 */
[----:B------:R-:W-:Y:S01]  /*4200*/  IABS R10, R119 ;  /* 0x00000077000a7213 */ /* 0x000fe20000000000 */
[----:B------:R-:W-:Y:S01]  /*4210*/  IMAD R9, R251, R13, R9 ;  /* 0x0000000dfb097224 */ /* 0x000fe200078e0209 */
[----:B------:R-:W-:Y:S01]  /*4220*/  IABS R13, R122 ;  /* 0x0000007a000d7213 */ /* 0x000fe20000000000 */
[----:B------:R-:W-:Y:S02]  /*4230*/  IMAD.MOV.U32 R127, RZ, RZ, R141 ;  /* 0x000000ffff7f7224 */ /* 0x000fe400078e008d */
[----:B------:R-:W-:-:S02]  /*4240*/  IMAD.MOV R11, RZ, RZ, -R11 ;  /* 0x000000ffff0b7224 */ /* 0x000fc400078e0a0b */
[----:B------:R-:W-:Y:S02]  /*4250*/  IMAD.MOV.U32 R119, RZ, RZ, R121 ;  /* 0x000000ffff777224 */ /* 0x000fe400078e0079 */
[----:B------:R-:W-:Y:S02]  /*4260*/  IMAD.MOV.U32 R122, RZ, RZ, R126 ;  /* 0x000000ffff7a7224 */ /* 0x000fe400078e007e */
[----:B------:R-:W-:Y:S02]  /*4270*/  IMAD.MOV.U32 R121, RZ, RZ, R123 ;  /* 0x000000ffff797224 */ /* 0x000fe400078e007b */
[----:B------:R-:W-:Y:S02]  /*4280*/  IMAD.MOV.U32 R126, RZ, RZ, R128 ;  /* 0x000000ffff7e7224 */ /* 0x000fe400078e0080 */
[----:B------:R-:W-:Y:S02]  /*4290*/  IMAD.MOV.U32 R123, RZ, RZ, R127 ;  /* 0x000000ffff7b7224 */ /* 0x000fe400078e007f */
[----:B------:R-:W-:Y:S01]  /*42a0*/  IMAD R6, R251, R11, R6 ;  /* 0x0000000bfb067224 */ /* 0x000fe200078e0206 */
[----:B------:R-:W-:Y:S01]  /*42b0*/  IABS R11, R120 ;  /* 0x00000078000b7213 */ /* 0x000fe20000000000 */
[----:B------:R-:W-:-:S02]  /*42c0*/  IMAD.MOV.U32 R127, RZ, RZ, R17 ;  /* 0x000000ffff7f7224 */ /* 0x000fc400078e0011 */
[----:B------:R-:W-:-:S04]  /*42d0*/  IMAD.HI.U32 R17, R248, R13, RZ ;  /* 0x0000000df8117227 */ /* 0x000fc800078e00ff */
[----:B------:R-:W-:Y:S02]  /*42e0*/  IMAD.MOV.U32 R120, RZ, RZ, R122 ;  /* 0x000000ffff787224 */ /* 0x000fe400078e007a */
[----:B------:R-:W-:Y:S02]  /*42f0*/  IMAD.MOV.U32 R122, RZ, RZ, R126 ;  /* 0x000000ffff7a7224 */ /* 0x000fe400078e007e */
[----:B------:R-:W-:Y:S02]  /*4300*/  IMAD.MOV.U32 R126, RZ, RZ, R15 ;  /* 0x000000ffff7e7224 */ /* 0x000fe400078e000f */
[----:B------:R-:W-:-:S04]  /*4310*/  IMAD.HI.U32 R15, R248, R12, RZ ;  /* 0x0000000cf80f7227 */ /* 0x000fc800078e00ff */
[----:B------:R-:W-:Y:S02]  /*4320*/  IMAD.MOV R17, RZ, RZ, -R17 ;  /* 0x000000ffff117224 */ /* 0x000fe400078e0a11 */
[----:B------:R-:W-:Y:S02]  /*4330*/  IMAD.MOV R15, RZ, RZ, -R15 ;  /* 0x000000ffff0f7224 */ /* 0x000fe400078e0a0f */
[C---:B------:R-:W-:Y:S01]  /*4340*/  IMAD R13, R251.reuse, R17, R13 ;  /* 0x00000011fb0d7224 */ /* 0x040fe200078e020d */
[----:B------:R-:W-:Y:S01]  /*4350*/  IABS R17, R121 ;  /* 0x0000007900117213 */ /* 0x000fe20000000000 */
[----:B------:R-:W-:Y:S02]  /*4360*/  IMAD.MOV.U32 R121, RZ, RZ, R126 ;  /* 0x000000ffff797224 */ /* 0x000fe400078e007e */
[----:B------:R-:W-:Y:S02]  /*4370*/  IMAD.MOV.U32 R126, RZ, RZ, R131 ;  /* 0x000000ffff7e7224 */ /* 0x000fe400078e0083 */
[----:B------:R-:W-:Y:S01]  /*4380*/  IMAD R12, R251, R15, R12 ;  /* 0x0000000ffb0c7224 */ /* 0x000fe200078e020c */
[----:B------:R-:W-:Y:S01]  /*4390*/  IABS R15, R119 ;  /* 0x00000077000f7213 */ /* 0x000fe20000000000 */
[----:B------:R-:W-:-:S02]  /*43a0*/  IMAD.MOV.U32 R119, RZ, RZ, R121 ;  /* 0x000000ffff777224 */ /* 0x000fc400078e0079 */
[----:B------:R-:W-:Y:S02]  /*43b0*/  IMAD.MOV.U32 R121, RZ, RZ, R126 ;  /* 0x000000ffff797224 */ /* 0x000fe400078e007e */
[----:B------:R-:W-:Y:S02]  /*43c0*/  IMAD.MOV.U32 R126, RZ, RZ, R20 ;  /* 0x000000ffff7e7224 */ /* 0x000fe400078e0014 */
[----:B------:R-:W-:-:S04]  /*43d0*/  IMAD.HI.U32 R20, R248, R17, RZ ;  /* 0x00000011f8147227 */ /* 0x000fc800078e00ff */
[----:B------:R-:W-:Y:S02]  /*43e0*/  IMAD.MOV R20, RZ, RZ, -R20 ;  /* 0x000000ffff147224 */ /* 0x000fe400078e0a14 */
[----:B------:R-:W-:Y:S02]  /*43f0*/  IMAD.MOV.U32 R134, RZ, RZ, R145 ;  /* 0x000000ffff867224 */ /* 0x000fe400078e0091 */
[----:B------:R-:W2:Y:S01]  /*4400*/  LDL R145, [R1+0xedc] ;  /* 0x000edc0001917983 */ /* 0x000ea20000100800 */
[----:B------:R-:W-:Y:S02]  /*4410*/  IMAD.MOV.U32 R132, RZ, RZ, R150 ;  /* 0x000000ffff847224 */ /* 0x000fe400078e0096 */
[----:B------:R-:W-:Y:S01]  /*4420*/  IMAD R17, R251, R20, R17 ;  /* 0x00000014fb117224 */ /* 0x000fe200078e0211 */
[----:B------:R-:W-:Y:S01]  /*4430*/  STL [R1+0x101c], R3 ;  /* 0x00101c0301007387 */ /* 0x000fe20000100800 */
[----:B------:R-:W-:-:S03]  /*4440*/  IABS R20, R119 ;  /* 0x0000007700147213 */ /* 0x000fc60000000000 */
[----:B------:R-:W3:Y:S04]  /*4450*/  LDL R150, [R1+0xef4] ;  /* 0x000ef40001967983 */ /* 0x000ee80000100800 */
[----:B------:R0:W-:Y:S04]  /*4460*/  STL [R1+0x1020], R4 ;  /* 0x0010200401007387 */ /* 0x0001e80000100800 */
[----:B------:R-:W4:Y:S01]  /*4470*/  LDL R119, [R1+0xcd4] ;  /* 0x000cd40001777983 */ /* 0x000f220000100800 */
[----:B------:R-:W-:Y:S02]  /*4480*/  IMAD.MOV.U32 R141, RZ, RZ, R18 ;  /* 0x000000ffff8d7224 */ /* 0x000fe400078e0012 */
[----:B------:R-:W-:Y:S01]  /*4490*/  IMAD.HI.U32 R18, R248, R10, RZ ;  /* 0x0000000af8127227 */ /* 0x000fe200078e00ff */
[----:B------:R-:W-:-:S03]  /*44a0*/  IABS R14, R14 ;  /* 0x0000000e000e7213 */ /* 0x000fc60000000000 */
[----:B------:R-:W-:Y:S02]  /*44b0*/  IMAD.MOV R18, RZ, RZ, -R18 ;  /* 0x000000ffff127224 */ /* 0x000fe400078e0a12 */
[----:B------:R-:W-:Y:S02]  /*44c0*/  IMAD.MOV.U32 R128, RZ, RZ, R140 ;  /* 0x000000ffff807224 */ /* 0x000fe400078e008c */
[----:B------:R-:W-:Y:S02]  /*44d0*/  IMAD.MOV.U32 R140, RZ, RZ, R16 ;  /* 0x000000ffff8c7224 */ /* 0x000fe400078e0010 */
[----:B------:R-:W-:Y:S02]  /*44e0*/  IMAD R10, R251, R18, R10 ;  /* 0x00000012fb0a7224 */ /* 0x000fe400078e020a */
[----:B------:R-:W-:-:S04]  /*44f0*/  IMAD.HI.U32 R16, R248, R11, RZ ;  /* 0x0000000bf8107227 */ /* 0x000fc800078e00ff */
[----:B------:R-:W-:-:S04]  /*4500*/  IMAD.HI.U32 R18, R248, R14, RZ ;  /* 0x0000000ef8127227 */ /* 0x000fc800078e00ff */
[----:B------:R-:W-:Y:S02]  /*4510*/  IMAD.MOV R16, RZ, RZ, -R16 ;  /* 0x000000ffff107224 */ /* 0x000fe400078e0a10 */
[----:B------:R-:W-:Y:S02]  /*4520*/  IMAD.MOV R18, RZ, RZ, -R18 ;  /* 0x000000ffff127224 */ /* 0x000fe400078e0a12 */
[C---:B------:R-:W-:Y:S01]  /*4530*/  IMAD R11, R251.reuse, R16, R11 ;  /* 0x00000010fb0b7224 */ /* 0x040fe200078e020b */
[----:B------:R-:W-:Y:S01]  /*4540*/  IABS R16, R120 ;  /* 0x0000007800107213 */ /* 0x000fe20000000000 */
[----:B------:R-:W-:Y:S01]  /*4550*/  IMAD R14, R251, R18, R14 ;  /* 0x00000012fb0e7224 */ /* 0x000fe200078e020e */
[----:B------:R-:W-:Y:S01]  /*4560*/  IABS R18, R122 ;  /* 0x0000007a00127213 */ /* 0x000fe20000000000 */
[----:B------:R-:W-:Y:S02]  /*4570*/  IMAD.MOV.U32 R122, RZ, RZ, R129 ;  /* 0x000000ffff7a7224 */ /* 0x000fe400078e0081 */
[----:B------:R-:W-:-:S02]  /*4580*/  IMAD.MOV.U32 R129, RZ, RZ, R132 ;  /* 0x000000ffff817224 */ /* 0x000fc400078e0084 */
[----:B------:R-:W-:Y:S02]  /*4590*/  IMAD.MOV.U32 R131, RZ, RZ, R133 ;  /* 0x000000ffff837224 */ /* 0x000fe400078e0085 */
[----:B------:R-:W-:Y:S02]  /*45a0*/  IMAD.MOV.U32 R132, RZ, RZ, R148 ;  /* 0x000000ffff847224 */ /* 0x000fe400078e0094 */
[----:B------:R-:W-:Y:S02]  /*45b0*/  IMAD.MOV.U32 R148, RZ, RZ, R21 ;  /* 0x000000ffff947224 */ /* 0x000fe400078e0015 */
[----:B------:R-:W-:-:S04]  /*45c0*/  IMAD.HI.U32 R21, R248, R16, RZ ;  /* 0x00000010f8157227 */ /* 0x000fc800078e00ff */
[----:B------:R-:W-:Y:S02]  /*45d0*/  IMAD.MOV.U32 R120, RZ, RZ, R122 ;  /* 0x000000ffff787224 */ /* 0x000fe400078e007a */
[----:B------:R-:W-:Y:S02]  /*45e0*/  IMAD.MOV.U32 R133, RZ, RZ, R23 ;  /* 0x000000ffff857224 */ /* 0x000fe400078e0017 */
[----:B------:R-:W-:Y:S02]  /*45f0*/  IMAD.MOV.U32 R122, RZ, RZ, R131 ;  /* 0x000000ffff7a7224 */ /* 0x000fe400078e0083 */
[----:B------:R-:W-:-:S04]  /*4600*/  IMAD.HI.U32 R23, R248, R15, RZ ;  /* 0x0000000ff8177227 */ /* 0x000fc800078e00ff */
[----:B------:R-:W-:Y:S02]  /*4610*/  IMAD.MOV.U32 R131, RZ, RZ, R142 ;  /* 0x000000ffff837224 */ /* 0x000fe400078e008e */
[----:B------:R-:W-:Y:S02]  /*4620*/  IMAD.MOV.U32 R142, RZ, RZ, R149 ;  /* 0x000000ffff8e7224 */ /* 0x000fe400078e0095 */
[----:B------:R-:W-:Y:S02]  /*4630*/  IMAD.MOV R21, RZ, RZ, -R21 ;  /* 0x000000ffff157224 */ /* 0x000fe400078e0a15 */
[----:B------:R-:W-:Y:S01]  /*4640*/  IMAD.MOV.U32 R149, RZ, RZ, R22 ;  /* 0x000000ffff957224 */ /* 0x000fe200078e0016 */
[----:B------:R-:W-:Y:S01]  /*4650*/  IABS R19, R19 ;  /* 0x0000001300137213 */ /* 0x000fe20000000000 */
[----:B------:R-:W-:-:S04]  /*4660*/  IMAD.HI.U32 R22, R248, R18, RZ ;  /* 0x00000012f8167227 */ /* 0x000fc800078e00ff */
[----:B------:R-:W-:Y:S02]  /*4670*/  IMAD.MOV R23, RZ, RZ, -R23 ;  /* 0x000000ffff177224 */ /* 0x000fe400078e0a17 */
[C---:B------:R-:W-:Y:S02]  /*4680*/  IMAD R16, R251.reuse, R21, R16 ;  /* 0x00000015fb107224 */ /* 0x040fe400078e0210 */
[----:B------:R-:W-:Y:S02]  /*4690*/  IMAD.MOV R22, RZ, RZ, -R22 ;  /* 0x000000ffff167224 */ /* 0x000fe400078e0a16 */
[----:B------:R-:W-:Y:S02]  /*46a0*/  IMAD R15, R251, R23, R15 ;  /* 0x00000017fb0f7224 */ /* 0x000fe400078e020f */
[----:B------:R-:W-:-:S04]  /*46b0*/  IMAD.HI.U32 R23, R248, R19, RZ ;  /* 0x00000013f8177227 */ /* 0x000fc800078e00ff */
[----:B------:R-:W-:Y:S02]  /*46c0*/  IMAD R18, R251, R22, R18 ;  /* 0x00000016fb127224 */ /* 0x000fe400078e0212 */
[----:B------:R-:W-:-:S04]  /*46d0*/  IMAD.MOV R23, RZ, RZ, -R23 ;  /* 0x000000ffff177224 */ /* 0x000fc800078e0a17 */
[----:B------:R-:W-:Y:S01]  /*46e0*/  IMAD R19, R251, R23, R19 ;  /* 0x00000017fb137224 */ /* 0x000fe200078e0213 */
[----:B----4-:R-:W-:Y:S01]  /*46f0*/  IABS R21, R119 ;  /* 0x0000007700157213 */ /* 0x010fe20000000000 */
        /* <DEDUP_REMOVED lines=11> */
[----:B------:R-:W-:Y:S01]  /*47b0*/  IMAD.MOV.U32 R120, RZ, RZ, R121 ;  /* 0x000000ffff787224 */ /* 0x000fe200078e0079 */
[----:B------:R-:W4:Y:S01]  /*47c0*/  LDL R128, [R1+0xcec] ;  /* 0x000cec0001807983 */ /* 0x000f220000100800 */
[----:B------:R-:W-:Y:S01]  /*47d0*/  IMAD.HI.U32 R25, R248, R22, RZ ;  /* 0x00000016f8197227 */ /* 0x000fe200078e00ff */
[----:B------:R-:W-:-:S03]  /*47e0*/  IABS R24, R119 ;  /* 0x0000007700187213 */ /* 0x000fc60000000000 */
[----:B------:R-:W-:Y:S02]  /*47f0*/  IMAD.MOV.U32 R119, RZ, RZ, R120 ;  /* 0x000000ffff777224 */ /* 0x000fe400078e0078 */
[----:B------:R-:W-:-:S04]  /*4800*/  IMAD.MOV R25, RZ, RZ, -R25 ;  /* 0x000000ffff197224 */ /* 0x000fc800078e0a19 */
[----:B------:R-:W-:Y:S01]  /*4810*/  IMAD R22, R251, R25, R22 ;  /* 0x00000019fb167224 */ /* 0x000fe200078e0216 */
[----:B------:R-:W-:Y:S02]  /*4820*/  IABS R25, R119 ;  /* 0x0000007700197213 */ /* 0x000fe40000000000 */
[----:B------:R-:W2:Y:S01]  /*4830*/  LDL R119, [R1+0xce4] ;  /* 0x000ce40001777983 */ /* 0x000ea20000100800 */
[----:B------:R-:W-:Y:S02]  /*4840*/  IMAD.MOV.U32 R122, RZ, RZ, R123 ;  /* 0x000000ffff7a7224 */ /* 0x000fe400078e007b */
[----:B------:R-:W-:-:S04]  /*4850*/  IMAD.HI.U32 R26, R248, R21, RZ ;  /* 0x00000015f81a7227 */ /* 0x000fc800078e00ff */
[----:B------:R-:W-:Y:S02]  /*4860*/  IMAD.MOV.U32 R121, RZ, RZ, R122 ;  /* 0x000000ffff797224 */ /* 0x000fe400078e007a */
[----:B------:R-:W-:-:S04]  /*4870*/  IMAD.HI.U32 R28, R248, R20, RZ ;  /* 0x00000014f81c7227 */ /* 0x000fc800078e00ff */
[----:B------:R-:W-:Y:S02]  /*4880*/  IMAD.MOV R26, RZ, RZ, -R26 ;  /* 0x000000ffff1a7224 */ /* 0x000fe400078e0a1a */
[----:B------:R-:W-:Y:S02]  /*4890*/  IMAD.MOV.U32 R120, RZ, RZ, R121 ;  /* 0x000000ffff787224 */ /* 0x000fe400078e0079 */
        /* <DEDUP_REMOVED lines=8> */
[----:B------:R-:W-:Y:S02]  /*4920*/  IMAD R24, R251, R28, R24 ;  /* 0x0000001cfb187224 */ /* 0x000fe400078e0218 */
[----:B----4-:R-:W-:Y:S02]  /*4930*/  IMAD.MOV.U32 R123, RZ, RZ, R128 ;  /* 0x000000ffff7b7224 */ /* 0x010fe400078e0080 */
[----:B------:R-:W-:Y:S01]  /*4940*/  IMAD.HI.U32 R33, R248, R25, RZ ;  /* 0x00000019f8217227 */ /* 0x000fe200078e00ff */
[----:B------:R-:W4:Y:S03]  /*4950*/  LDL R128, [R1+0xd1c] ;  /* 0x000d1c0001807983 */ /* 0x000f260000100800 */
[----:B------:R-:W-:Y:S02]  /*4960*/  IMAD.MOV.U32 R122, RZ, RZ, R123 ;  /* 0x000000ffff7a7224 */ /* 0x000fe400078e007b */
[----:B------:R-:W-:-:S02]  /*4970*/  IMAD.MOV.U32 R123, RZ, RZ, R130 ;  /* 0x000000ffff7b7224 */ /* 0x000fc400078e0082 */
[----:B------:R-:W-:Y:S02]  /*4980*/  IMAD.MOV.U32 R121, RZ, RZ, R122 ;  /* 0x000000ffff797224 */ /* 0x000fe400078e007a */
[----:B------:R-:W-:Y:S01]  /*4990*/  IMAD.MOV.U32 R122, RZ, RZ, R123 ;  /* 0x000000ffff7a7224 */ /* 0x000fe200078e007b */
[----:B--2---:R-:W-:Y:S01]  /*49a0*/  IABS R26, R119 ;  /* 0x00000077001a7213 */ /* 0x004fe20000000000 */
[----:B------:R-:W-:Y:S01]  /*49b0*/  IMAD.MOV.U32 R119, RZ, RZ, R120 ;  /* 0x000000ffff777224 */ /* 0x000fe200078e0078 */
[----:B------:R-:W2:Y:S01]  /*49c0*/  LDL R123, [R1+0xd04] ;  /* 0x000d0400017b7983 */ /* 0x000ea20000100800 */
[----:B------:R-:W-:Y:S02]  /*49d0*/  IMAD.MOV.U32 R120, RZ, RZ, R121 ;  /* 0x000000ffff787224 */ /* 0x000fe400078e0079 */
[----:B------:R-:W-:Y:S01]  /*49e0*/  IMAD.MOV.U32 R121, RZ, RZ, R122 ;  /* 0x000000ffff797224 */ /* 0x000fe200078e007a */
[----:B------:R-:W-:Y:S01]  /*49f0*/  IABS R27, R119 ;  /* 0x00000077001b7213 */ /* 0x000fe20000000000 */
[----:B------:R-:W-:-:S02]  /*4a00*/  IMAD.MOV.U32 R122, RZ, RZ, R126 ;  /* 0x000000ffff7a7224 */ /* 0x000fc400078e007e */
[----:B------:R-:W-:Y:S02]  /*4a10*/  IMAD.MOV.U32 R119, RZ, RZ, R120 ;  /* 0x000000ffff777224 */ /* 0x000fe400078e0078 */
[----:B------:R-:W-:Y:S02]  /*4a20*/  IMAD.MOV.U32 R120, RZ, RZ, R121 ;  /* 0x000000ffff787224 */ /* 0x000fe400078e0079 */
[----:B------:R-:W-:Y:S01]  /*4a30*/  IMAD.MOV.U32 R121, RZ, RZ, R122 ;  /* 0x000000ffff797224 */ /* 0x000fe200078e007a */
[----:B------:R-:W-:Y:S01]  /*4a40*/  IABS R28, R119 ;  /* 0x00000077001c7213 */ /* 0x000fe20000000000 */
[----:B------:R-:W-:Y:S02]  /*4a50*/  IMAD.MOV.U32 R119, RZ, RZ, R120 ;  /* 0x000000ffff777224 */ /* 0x000fe400078e0078 */
[----:B------:R-:W-:Y:S02]  /*4a60*/  IMAD.MOV.U32 R126, RZ, RZ, R131 ;  /* 0x000000ffff7e7224 */ /* 0x000fe400078e0083 */
[----:B------:R-:W-:Y:S01]  /*4a70*/  IMAD.MOV.U32 R120, RZ, RZ, R121 ;  /* 0x000000ffff787224 */ /* 0x000fe200078e0079 */
[----:B------:R-:W3:Y:S01]  /*4a80*/  LDL R131, [R1+0xcfc] ;  /* 0x000cfc0001837983 */ /* 0x000ee20000100800 */
[----:B------:R-:W-:Y:S01]  /*4a90*/  IMAD.HI.U32 R30, R248, R27, RZ ;  /* 0x0000001bf81e7227 */ /* 0x000fe200078e00ff */
[----:B------:R-:W-:-:S03]  /*4aa0*/  IABS R29, R119 ;  /* 0x00000077001d7213 */ /* 0x000fc60000000000 */
[----:B------:R-:W-:Y:S02]  /*4ab0*/  IMAD.MOV.U32 R119, RZ, RZ, R120 ;  /* 0x000000ffff777224 */ /* 0x000fe400078e0078 */
[----:B------:R-:W-:-:S04]  /*4ac0*/  IMAD.MOV R30, RZ, RZ, -R30 ;  /* 0x000000ffff1e7224 */ /* 0x000fc800078e0a1e */
[----:B------:R-:W-:Y:S01]  /*4ad0*/  IMAD R27, R251, R30, R27 ;  /* 0x0000001efb1b7224 */ /* 0x000fe200078e021b */
[----:B------:R-:W-:Y:S02]  /*4ae0*/  IABS R30, R119 ;  /* 0x00000077001e7213 */ /* 0x000fe40000000000 */
[----:B------:R-:W4:Y:S01]  /*4af0*/  LDL R119, [R1+0xb8c] ;  /* 0x000b8c0001777983 */ /* 0x000f220000100800 */
[----:B------:R-:W-:Y:S02]  /*4b00*/  IMAD.MOV.U32 R122, RZ, RZ, R126 ;  /* 0x000000ffff7a7224 */ /* 0x000fe400078e007e */
[----:B------:R-:W-:-:S04]  /*4b10*/  IMAD.HI.U32 R31, R248, R26, RZ ;  /* 0x0000001af81f7227 */ /* 0x000fc800078e00ff */
[----:B------:R-:W-:Y:S02]  /*4b20*/  IMAD.MOV.U32 R121, RZ, RZ, R122 ;  /* 0x000000ffff797224 */ /* 0x000fe400078e007a */
        /* <DEDUP_REMOVED lines=11> */
[----:B---3--:R-:W-:Y:S02]  /*4be0*/  IMAD.MOV.U32 R126, RZ, RZ, R131 ;  /* 0x000000ffff7e7224 */ /* 0x008fe400078e0083 */
[----:B------:R-:W-:Y:S01]  /*4bf0*/  IMAD.HI.U32 R38, R248, R30, RZ ;  /* 0x0000001ef8267227 */ /* 0x000fe200078e00ff */
[----:B------:R-:W3:Y:S03]  /*4c00*/  LDL R131, [R1+0xb94] ;  /* 0x000b940001837983 */ /* 0x000ee60000100800 */
[----:B------:R-:W-:Y:S02]  /*4c10*/  IMAD.MOV.U32 R122, RZ, RZ, R126 ;  /* 0x000000ffff7a7224 */ /* 0x000fe400078e007e */
[----:B------:R-:W-:-:S02]  /*4c20*/  IMAD.MOV.U32 R126, RZ, RZ, R135 ;  /* 0x000000ffff7e7224 */ /* 0x000fc400078e0087 */
[----:B------:R-:W-:Y:S02]  /*4c30*/  IMAD.MOV.U32 R121, RZ, RZ, R122 ;  /* 0x000000ffff797224 */ /* 0x000fe400078e007a */
[----:B------:R-:W-:Y:S01]  /*4c40*/  IMAD.MOV.U32 R122, RZ, RZ, R126 ;  /* 0x000000ffff7a7224 */ /* 0x000fe200078e007e */
[----:B----4-:R-:W-:Y:S01]  /*4c50*/  IABS R31, R119 ;  /* 0x00000077001f7213 */ /* 0x010fe20000000000 */
[----:B------:R-:W-:Y:S01]  /*4c60*/  IMAD.MOV.U32 R119, RZ, RZ, R120 ;  /* 0x000000ffff777224 */ /* 0x000fe200078e0078 */
[----:B------:R-:W4:Y:S01]  /*4c70*/  LDL R126, [R1+0xd14] ;  /* 0x000d1400017e7983 */ /* 0x000f220000100800 */
[----:B------:R-:W-:Y:S02]  /*4c80*/  IMAD.MOV.U32 R120, RZ, RZ, R121 ;  /* 0x000000ffff787224 */ /* 0x000fe400078e0079 */
[----:B------:R-:W-:Y:S01]  /*4c90*/  IMAD.MOV.U32 R121, RZ, RZ, R122 ;  /* 0x000000ffff797224 */ /* 0x000fe200078e007a */
[----:B------:R-:W-:Y:S01]  /*4ca0*/  IABS R32, R119 ;  /* 0x0000007700207213 */ /* 0x000fe20000000000 */
[----:B--2---:R-:W-:-:S02]  /*4cb0*/  IMAD.MOV.U32 R122, RZ, RZ, R123 ;  /* 0x000000ffff7a7224 */ /* 0x004fc400078e007b */
[----:B------:R-:W-:Y:S02]  /*4cc0*/  IMAD.MOV.U32 R119, RZ, RZ, R120 ;  /* 0x000000ffff777224 */ /* 0x000fe400078e0078 */
[----:B------:R-:W-:Y:S02]  /*4cd0*/  IMAD.MOV.U32 R120, RZ, RZ, R121 ;  /* 0x000000ffff787224 */ /* 0x000fe400078e0079 */
[----:B------:R-:W-:Y:S01]  /*4ce0*/  IMAD.MOV.U32 R121, RZ, RZ, R122 ;  /* 0x000000ffff797224 */ /* 0x000fe200078e007a */
[----:B------:R-:W-:Y:S01]  /*4cf0*/  IABS R33, R119 ;  /* 0x0000007700217213 */ /* 0x000fe20000000000 */
[----:B------:R-:W-:Y:S02]  /*4d00*/  IMAD.MOV.U32 R119, RZ, RZ, R120 ;  /* 0x000000ffff777224 */ /* 0x000fe400078e0078 */
[----:B------:R-:W-:Y:S02]  /*4d10*/  IMAD.MOV.U32 R123, RZ, RZ, R129 ;  /* 0x000000ffff7b7224 */ /* 0x000fe400078e0081 */
[----:B------:R-:W-:Y:S01]  /*4d20*/  IMAD.MOV.U32 R120, RZ, RZ, R121 ;  /* 0x000000ffff787224 */ /* 0x000fe200078e0079 */
[----:B------:R-:W2:Y:S01]  /*4d30*/  LDL R129, [R1+0xd10] ;  /* 0x000d100001817983 */ /* 0x000ea20000100800 */
        /* <DEDUP_REMOVED lines=21> */
[----:B--2---:R-:W-:Y:S02]  /*4e90*/  IMAD.MOV.U32 R123, RZ, RZ, R129 ;  /* 0x000000ffff7b7224 */ /* 0x004fe400078e0081 */
[----:B------:R-:W-:Y:S01]  /*4ea0*/  IMAD.MOV.U32 R130, RZ, RZ, R136 ;  /* 0x000000ffff827224 */ /* 0x000fe200078e0088 */
[----:B------:R-:W2:Y:S01]  /*4eb0*/  LDL R129, [R1+0xd40] ;  /* 0x000d400001817983 */ /* 0x000ea20000100800 */
[----:B------:R-:W-:Y:S02]  /*4ec0*/  IMAD.MOV.U32 R122, RZ, RZ, R123 ;  /* 0x000000ffff7a7224 */ /* 0x000fe400078e007b */
[----:B------:R-:W-:Y:S02]  /*4ed0*/  IMAD.MOV.U32 R123, RZ, RZ, R132 ;  /* 0x000000ffff7b7224 */ /* 0x000fe400078e0084 */
[----:B------:R-:W-:-:S02]  /*4ee0*/  IMAD.MOV.U32 R121, RZ, RZ, R122 ;  /* 0x000000ffff797224 */ /* 0x000fc400078e007a */
[----:B------:R-:W-:Y:S02]  /*4ef0*/  IMAD.MOV.U32 R122, RZ, RZ, R123 ;  /* 0x000000ffff7a7224 */ /* 0x000fe400078e007b */
[----:B------:R-:W2:Y:S01]  /*4f00*/  LDL R123, [R1+0xd28] ;  /* 0x000d2800017b7983 */ /* 0x000ea20000100800 */
[----:B---3--:R-:W-:Y:S01]  /*4f10*/  IABS R36, R119 ;  /* 0x0000007700247213 */ /* 0x008fe20000000000 */
[----:B------:R-:W-:Y:S02]  /*4f20*/  IMAD.MOV.U32 R119, RZ, RZ, R120 ;  /* 0x000000ffff777224 */ /* 0x000fe400078e0078 */
[----:B------:R-:W-:Y:S02]  /*4f30*/  IMAD.MOV.U32 R120, RZ, RZ, R121 ;  /* 0x000000ffff787224 */ /* 0x000fe400078e0079 */
[----:B------:R-:W-:Y:S01]  /*4f40*/  IMAD.MOV.U32 R121, RZ, RZ, R122 ;  /* 0x000000ffff797224 */ /* 0x000fe200078e007a */
[----:B------:R-:W-:Y:S01]  /*4f50*/  IABS R37, R119 ;  /* 0x0000007700257213 */ /* 0x000fe20000000000 */
[----:B----4-:R-:W-:-:S02]  /*4f60*/  IMAD.MOV.U32 R122, RZ, RZ, R126 ;  /* 0x000000ffff7a7224 */ /* 0x010fc400078e007e */
        /* <DEDUP_REMOVED lines=31> */
[----:B------:R-:W-:Y:S01]  /*5160*/  IMAD.MOV.U32 R135, RZ, RZ, R137 ;  /* 0x000000ffff877224 */ /* 0x000fe200078e0089 */
[----:B------:R-:W3:Y:S01]  /*5170*/  LDL R128, [R1+0xd50] ;  /* 0x000d500001807983 */ /* 0x000ee20000100800 */
[----:B------:R-:W-:Y:S02]  /*5180*/  IMAD.MOV.U32 R122, RZ, RZ, R126 ;  /* 0x000000ffff7a7224 */ /* 0x000fe400078e007e */
[----:B------:R-:W-:Y:S02]  /*5190*/  IMAD.MOV.U32 R126, RZ, RZ, R130 ;  /* 0x000000ffff7e7224 */ /* 0x000fe400078e0082 */
[----:B------:R-:W-:-:S02]  /*51a0*/  IMAD.MOV.U32 R121, RZ, RZ, R122 ;  /* 0x000000ffff797224 */ /* 0x000fc400078e007a */
[----:B------:R-:W-:Y:S02]  /*51b0*/  IMAD.MOV.U32 R122, RZ, RZ, R126 ;  /* 0x000000ffff7a7224 */ /* 0x000fe400078e007e */
[----:B------:R-:W3:Y:S01]  /*51c0*/  LDL R126, [R1+0xd38] ;  /* 0x000d3800017e7983 */ /* 0x000ee20000100800 */
[----:B----4-:R-:W-:Y:S01]  /*51d0*/  IABS R41, R119 ;  /* 0x0000007700297213 */ /* 0x010fe20000000000 */
[----:B------:R-:W-:Y:S02]  /*51e0*/  IMAD.MOV.U32 R119, RZ, RZ, R120 ;  /* 0x000000ffff777224 */ /* 0x000fe400078e0078 */
        /* <DEDUP_REMOVED lines=42> */
[----:B----4-:R-:W-:Y:S01]  /*5490*/  IABS R46, R119 ;  /* 0x00000077002e7213 */ /* 0x010fe20000000000 */
[----:B------:R-:W-:Y:S02]  /*54a0*/  IMAD.MOV.U32 R119, RZ, RZ, R120 ;  /* 0x000000ffff777224 */ /* 0x000fe400078e0078 */
[----:B------:R-:W-:Y:S02]  /*54b0*/  IMAD.MOV.U32 R120, RZ, RZ, R121 ;  /* 0x000000ffff787224 */ /* 0x000fe400078e0079 */
[----:B------:R-:W-:Y:S01]  /*54c0*/  IMAD.MOV.U32 R121, RZ, RZ, R122 ;  /* 0x000000ffff797224 */ /* 0x000fe200078e007a */
[----:B------:R-:W-:Y:S01]  /*54d0*/  IABS R47, R119 ;  /* 0x00000077002f7213 */ /* 0x000fe20000000000 */
[----:B---3--:R-:W-:-:S02]  /*54e0*/  IMAD.MOV.U32 R122, RZ, RZ, R126 ;  /* 0x000000ffff7a7224 */ /* 0x008fc400078e007e */
        /* <DEDUP_REMOVED lines=34> */
[----:B------:R-:W-:Y:S01]  /*5710*/  IMAD.MOV.U32 R126, RZ, RZ, R132 ;  /* 0x000000ffff7e7224 */ /* 0x000fe200078e0084 */
[----:B------:R-:W3:Y:S01]  /*5720*/  LDL R139, [R1+0xdfc] ;  /* 0x000dfc00018b7983 */ /* 0x000ee20000100800 */
        /* <DEDUP_REMOVED lines=44> */
[----:B------:R-:W-:Y:S01]  /*59f0*/  IMAD.MOV.U32 R123, RZ, RZ, R130 ;  /* 0x000000ffff7b7224 */ /* 0x000fe200078e0082 */
[----:B------:R-:W2:Y:S01]  /*5a00*/  LDL R143, [R1+0xba4] ;  /* 0x000ba400018f7983 */ /* 0x000ea20000100800 */
        /* <DEDUP_REMOVED lines=359> */
[C---:B------:R-:W-:Y:S02]  /*7080*/  IMAD R93, R251.reuse, R97, R93 ;  /* 0x00000061fb5d7224 */ /* 0x040fe400078e025d */
[----:B------:R-:W-:Y:S02]  /*7090*/  IMAD.MOV R98, RZ, RZ, -R98 ;  /* 0x000000ffff627224 */ /* 0x000fe400078e0a62 */
[----:B------:R-:W-:Y:S02]  /*70a0*/  IMAD.MOV.U32 R137, RZ, RZ, R143 ;  /* 0x000000ffff897224 */ /* 0x000fe400078e008f */
[----:B------:R-:W-:Y:S01]  /*70b0*/  IMAD R94, R251, R98, R94 ;  /* 0x00000062fb5e7224 */ /* 0x000fe200078e025e */
[----:B------:R-:W3:Y:S01]  /*70c0*/  LDL R143, [R1+0xf2c] ;  /* 0x000f2c00018f7983 */ /* 0x000ee20000100800 */
[----:B--2---:R-:W-:Y:S02]  /*70d0*/  IMAD.MOV.U32 R123, RZ, RZ, R129 ;  /* 0x000000ffff7b7224 */ /* 0x004fe400078e0081 */
[----:B------:R-:W-:Y:S01]  /*70e0*/  IMAD.MOV.U32 R136, RZ, RZ, R139 ;  /* 0x000000ffff887224 */ /* 0x000fe200078e008b */
[----:B------:R-:W2:Y:S01]  /*70f0*/  LDL R129, [R1+0xf34] ;  /* 0x000f340001817983 */ /* 0x000ea20000100800 */
[----:B------:R-:W-:-:S02]  /*7100*/  IMAD.MOV.U32 R122, RZ, RZ, R123 ;  /* 0x000000ffff7a7224 */ /* 0x000fc400078e007b */
[----:B------:R-:W-:Y:S01]  /*7110*/  IMAD.MOV.U32 R123, RZ, RZ, R132 ;  /* 0x000000ffff7b7224 */ /* 0x000fe200078e0084 */
[----:B------:R-:W2:Y:S01]  /*7120*/  LDL R139, [R1+0xf04] ;  /* 0x000f0400018b7983 */ /* 0x000ea20000100800 */
[----:B------:R-:W-:Y:S02]  /*7130*/  IMAD.MOV.U32 R121, RZ, RZ, R122 ;  /* 0x000000ffff797224 */ /* 0x000fe400078e007a */
[----:B------:R-:W-:Y:S02]  /*7140*/  IMAD.MOV.U32 R122, RZ, RZ, R123 ;  /* 0x000000ffff7a7224 */ /* 0x000fe400078e007b */
[----:B------:R-:W2:Y:S01]  /*7150*/  LDL R123, [R1+0xf54] ;  /* 0x000f5400017b7983 */ /* 0x000ea20000100800 */
[----:B----4-:R-:W-:Y:S01]  /*7160*/  IABS R96, R119 ;  /* 0x0000007700607213 */ /* 0x010fe20000000000 */
[----:B------:R-:W-:Y:S02]  /*7170*/  IMAD.MOV.U32 R119, RZ, RZ, R120 ;  /* 0x000000ffff777224 */ /* 0x000fe400078e0078 */
[----:B------:R-:W-:-:S02]  /*7180*/  IMAD.MOV.U32 R120, RZ, RZ, R121 ;  /* 0x000000ffff787224 */ /* 0x000fc400078e0079 */
[----:B------:R-:W-:Y:S01]  /*7190*/  IMAD.MOV.U32 R121, RZ, RZ, R122 ;  /* 0x000000ffff797224 */ /* 0x000fe200078e007a */
[----:B------:R-:W-:Y:S01]  /*71a0*/  IABS R97, R119 ;  /* 0x0000007700617213 */ /* 0x000fe20000000000 */
[----:B---3--:R-:W-:Y:S02]  /*71b0*/  IMAD.MOV.U32 R122, RZ, RZ, R126 ;  /* 0x000000ffff7a7224 */ /* 0x008fe400078e007e */
[----:B------:R-:W-:Y:S02]  /*71c0*/  IMAD.MOV.U32 R119, RZ, RZ, R120 ;  /* 0x000000ffff777224 */ /* 0x000fe400078e0078 */
[----:B------:R-:W-:Y:S02]  /*71d0*/  IMAD.MOV.U32 R120, RZ, RZ, R121 ;  /* 0x000000ffff787224 */ /* 0x000fe400078e0079 */
[----:B------:R-:W-:Y:S01]  /*71e0*/  IMAD.MOV.U32 R121, RZ, RZ, R122 ;  /* 0x000000ffff797224 */ /* 0x000fe200078e007a */
[----:B------:R-:W-:Y:S01]  /*71f0*/  IABS R98, R119 ;  /* 0x0000007700627213 */ /* 0x000fe20000000000 */
[----:B------:R-:W-:-:S02]  /*7200*/  IMAD.MOV.U32 R119, RZ, RZ, R120 ;  /* 0x000000ffff777224 */ /* 0x000fc400078e0078 */
        /* <DEDUP_REMOVED lines=12> */
[----:B------:R-:W-:Y:S02]  /*72d0*/  IMAD.MOV.U32 R126, RZ, RZ, R128 ;  /* 0x000000ffff7e7224 */ /* 0x000fe400078e0080 */
[----:B------:R-:W-:-:S04]  /*72e0*/  IMAD.HI.U32 R101, R248, R96, RZ ;  /* 0x00000060f8657227 */ /* 0x000fc800078e00ff */
[----:B------:R-:W-:Y:S02]  /*72f0*/  IMAD.MOV.U32 R130, RZ, RZ, R136 ;  /* 0x000000ffff827224 */ /* 0x000fe400078e0088 */
[----:B------:R-:W-:Y:S01]  /*7300*/  IMAD.MOV.U32 R121, RZ, RZ, R122 ;  /* 0x000000ffff797224 */ /* 0x000fe200078e007a */
[----:B------:R-:W2:Y:S01]  /*7310*/  LDL R136, [R1+0xf24] ;  /* 0x000f240001887983 */ /* 0x000ea20000100800 */
        /* <DEDUP_REMOVED lines=13> */
[----:B------:R-:W2:Y:S01]  /*73f0*/  LDL R148, [R1+0xbb8] ;  /* 0x000bb80001947983 */ /* 0x000ea20000100800 */
[----:B------:R-:W-:-:S03]  /*7400*/  IMAD.MOV.U32 R135, RZ, RZ, R143 ;  /* 0x000000ffff877224 */ /* 0x000fc600078e008f */
[----:B------:R-:W2:Y:S01]  /*7410*/  LDL R143, [R1+0xbb4] ;  /* 0x000bb400018f7983 */ /* 0x000ea20000100800 */
[----:B---3--:R-:W-:-:S04]  /*7420*/  IMAD.MOV.U32 R128, RZ, RZ, R137 ;  /* 0x000000ffff807224 */ /* 0x008fc800078e0089 */
[----:B------:R-:W-:Y:S02]  /*7430*/  IMAD.MOV.U32 R122, RZ, RZ, R128 ;  /* 0x000000ffff7a7224 */ /* 0x000fe400078e0080 */
[----:B------:R-:W-:Y:S02]  /*7440*/  IMAD.MOV.U32 R128, RZ, RZ, R130 ;  /* 0x000000ffff807224 */ /* 0x000fe400078e0082 */
[----:B------:R-:W-:Y:S01]  /*7450*/  IMAD.MOV.U32 R121, RZ, RZ, R122 ;  /* 0x000000ffff797224 */ /* 0x000fe200078e007a */
[----:B------:R-:W3:Y:S01]  /*7460*/  LDL R130, [R1+0xf14] ;  /* 0x000f140001827983 */ /* 0x000ee20000100800 */
[----:B------:R-:W-:-:S03]  /*7470*/  IMAD.MOV.U32 R122, RZ, RZ, R128 ;  /* 0x000000ffff7a7224 */ /* 0x000fc600078e0080 */
[----:B------:R-:W3:Y:S01]  /*7480*/  LDL R128, [R1+0xf38] ;  /* 0x000f380001807983 */ /* 0x000ee20000100800 */
[----:B----4-:R-:W-:Y:S01]  /*7490*/  IABS R101, R119 ;  /* 0x0000007700657213 */ /* 0x010fe20000000000 */
[----:B------:R-:W-:Y:S02]  /*74a0*/  IMAD.MOV.U32 R119, RZ, RZ, R120 ;  /* 0x000000ffff777224 */ /* 0x000fe400078e0078 */
[----:B------:R-:W-:Y:S02]  /*74b0*/  IMAD.MOV.U32 R120, RZ, RZ, R121 ;  /* 0x000000ffff787224 */ /* 0x000fe400078e0079 */
[----:B------:R-:W-:Y:S01]  /*74c0*/  IMAD.MOV.U32 R121, RZ, RZ, R122 ;  /* 0x000000ffff797224 */ /* 0x000fe200078e007a */
[----:B------:R-:W-:Y:S01]  /*74d0*/  IABS R102, R119 ;  /* 0x0000007700667213 */ /* 0x000fe20000000000 */
[----:B--2---:R-:W-:Y:S02]  /*74e0*/  IMAD.MOV.U32 R122, RZ, RZ, R123 ;  /* 0x000000ffff7a7224 */ /* 0x004fe400078e007b */
[----:B------:R-:W-:-:S02]  /*74f0*/  IMAD.MOV.U32 R119, RZ, RZ, R120 ;  /* 0x000000ffff777224 */ /* 0x000fc400078e0078 */
[----:B------:R-:W-:Y:S02]  /*7500*/  IMAD.MOV.U32 R120, RZ, RZ, R121 ;  /* 0x000000ffff787224 */ /* 0x000fe400078e0079 */
[----:B------:R-:W-:Y:S01]  /*7510*/  IMAD.MOV.U32 R121, RZ, RZ, R122 ;  /* 0x000000ffff797224 */ /* 0x000fe200078e007a */
[----:B------:R-:W-:Y:S01]  /*7520*/  IABS R103, R119 ;  /* 0x0000007700677213 */ /* 0x000fe20000000000 */
[----:B------:R-:W-:Y:S02]  /*7530*/  IMAD.MOV.U32 R123, RZ, RZ, R131 ;  /* 0x000000ffff7b7224 */ /* 0x000fe400078e0083 */
[----:B------:R-:W-:Y:S02]  /*7540*/  IMAD.MOV.U32 R131, RZ, RZ, R133 ;  /* 0x000000ffff837224 */ /* 0x000fe400078e0085 */
[----:B------:R-:W-:Y:S01]  /*7550*/  IMAD.MOV.U32 R119, RZ, RZ, R120 ;  /* 0x000000ffff777224 */ /* 0x000fe200078e0078 */
[----:B------:R-:W2:Y:S01]  /*7560*/  LDL R133, [R1+0xf4c] ;  /* 0x000f4c0001857983 */ /* 0x000ea20000100800 */
[----:B------:R-:W-:-:S02]  /*7570*/  IMAD.MOV.U32 R120, RZ, RZ, R121 ;  /* 0x000000ffff787224 */ /* 0x000fc400078e0079 */
        /* <DEDUP_REMOVED lines=13> */
[----:B------:R-:W-:Y:S02]  /*7650*/  IMAD R101, R251, R106, R101 ;  /* 0x0000006afb657224 */ /* 0x000fe400078e0265 */
[----:B------:R-:W-:-:S04]  /*7660*/  IMAD.MOV R107, RZ, RZ, -R107 ;  /* 0x000000ffff6b7224 */ /* 0x000fc800078e0a6b */
[----:B------:R-:W-:Y:S02]  /*7670*/  IMAD R103, R251, R107, R103 ;  /* 0x0000006bfb677224 */ /* 0x000fe400078e0267 */
[----:B--2---:R-:W-:Y:S02]  /*7680*/  IMAD.MOV.U32 R123, RZ, RZ, R133 ;  /* 0x000000ffff7b7224 */ /* 0x004fe400078e0085 */
[----:B------:R-:W-:Y:S01]  /*7690*/  IMAD.HI.U32 R108, R248, R100, RZ ;  /* 0x00000064f86c7227 */ /* 0x000fe200078e00ff */
[----:B------:R-:W2:Y:S03]  /*76a0*/  LDL R133, [R1+0xf0c] ;  /* 0x000f0c0001857983 */ /* 0x000ea60000100800 */
[----:B------:R-:W-:Y:S02]  /*76b0*/  IMAD.MOV.U32 R122, RZ, RZ, R123 ;  /* 0x000000ffff7a7224 */ /* 0x000fe400078e007b */
[----:B------:R-:W-:-:S02]  /*76c0*/  IMAD.MOV.U32 R123, RZ, RZ, R126 ;  /* 0x000000ffff7b7224 */ /* 0x000fc400078e007e */
[----:B------:R-:W-:Y:S02]  /*76d0*/  IMAD.MOV.U32 R126, RZ, RZ, R135 ;  /* 0x000000ffff7e7224 */ /* 0x000fe400078e0087 */
[----:B------:R-:W-:Y:S02]  /*76e0*/  IMAD.MOV.U32 R135, RZ, RZ, R143 ;  /* 0x000000ffff877224 */ /* 0x000fe400078e008f */
[----:B------:R-:W-:Y:S01]  /*76f0*/  IMAD.MOV.U32 R121, RZ, RZ, R122 ;  /* 0x000000ffff797224 */ /* 0x000fe200078e007a */
[----:B------:R-:W2:Y:S01]  /*7700*/  LDL R143, [R1+0xee8] ;  /* 0x000ee800018f7983 */ /* 0x000ea20000100800 */
[----:B------:R-:W-:Y:S01]  /*7710*/  IMAD.MOV.U32 R122, RZ, RZ, R123 ;  /* 0x000000ffff7a7224 */ /* 0x000fe200078e007b */
[----:B----4-:R-:W-:Y:S01]  /*7720*/  IABS R106, R119 ;  /* 0x00000077006a7213 */ /* 0x010fe20000000000 */
[----:B------:R-:W-:Y:S02]  /*7730*/  IMAD.MOV.U32 R123, RZ, RZ, R126 ;  /* 0x000000ffff7b7224 */ /* 0x000fe400078e007e */
[----:B------:R-:W-:-:S02]  /*7740*/  IMAD.MOV.U32 R126, RZ, RZ, R135 ;  /* 0x000000ffff7e7224 */ /* 0x000fc400078e0087 */
[----:B------:R-:W-:Y:S01]  /*7750*/  IMAD.MOV.U32 R119, RZ, RZ, R120 ;  /* 0x000000ffff777224 */ /* 0x000fe200078e0078 */
[----:B------:R-:W4:Y:S01]  /*7760*/  LDL R135, [R1+0xf08] ;  /* 0x000f080001877983 */ /* 0x000f220000100800 */
[----:B------:R-:W-:Y:S02]  /*7770*/  IMAD.MOV.U32 R120, RZ, RZ, R121 ;  /* 0x000000ffff787224 */ /* 0x000fe400078e0079 */
[----:B------:R-:W-:Y:S02]  /*7780*/  IMAD.MOV.U32 R121, RZ, RZ, R122 ;  /* 0x000000ffff797224 */ /* 0x000fe400078e007a */
[----:B------:R-:W-:Y:S01]  /*7790*/  IMAD.MOV.U32 R122, RZ, RZ, R126 ;  /* 0x000000ffff7a7224 */ /* 0x000fe200078e007e */
[----:B------:R-:W-:Y:S01]  /*77a0*/  IABS R107, R119 ;  /* 0x00000077006b7213 */ /* 0x000fe20000000000 */
[----:B------:R-:W-:Y:S02]  /*77b0*/  IMAD.MOV.U32 R126, RZ, RZ, R127 ;  /* 0x000000ffff7e7224 */ /* 0x000fe400078e007f */
[----:B---3--:R-:W-:-:S02]  /*77c0*/  IMAD.MOV.U32 R127, RZ, RZ, R128 ;  /* 0x000000ffff7f7224 */ /* 0x008fc400078e0080 */
[----:B------:R-:W-:Y:S02]  /*77d0*/  IMAD.MOV.U32 R128, RZ, RZ, R129 ;  /* 0x000000ffff807224 */ /* 0x000fe400078e0081 */
[----:B------:R-:W-:Y:S02]  /*77e0*/  IMAD.MOV.U32 R119, RZ, RZ, R120 ;  /* 0x000000ffff777224 */ /* 0x000fe400078e0078 */
[----:B------:R-:W-:Y:S02]  /*77f0*/  IMAD.MOV.U32 R120, RZ, RZ, R121 ;  /* 0x000000ffff787224 */ /* 0x000fe400078e0079 */
[----:B------:R-:W-:Y:S02]  /*7800*/  IMAD.MOV.U32 R121, RZ, RZ, R122 ;  /* 0x000000ffff797224 */ /* 0x000fe400078e007a */
[----:B------:R-:W-:Y:S02]  /*7810*/  IMAD.MOV.U32 R122, RZ, RZ, R126 ;  /* 0x000000ffff7a7224 */ /* 0x000fe400078e007e */
[----:B------:R-:W-:-:S02]  /*7820*/  IMAD.MOV.U32 R126, RZ, RZ, R127 ;  /* 0x000000ffff7e7224 */ /* 0x000fc400078e007f */
[----:B------:R-:W-:Y:S02]  /*7830*/  IMAD.MOV.U32 R127, RZ, RZ, R128 ;  /* 0x000000ffff7f7224 */ /* 0x000fe400078e0080 */
[----:B------:R-:W3:Y:S01]  /*7840*/  LDL R128, [R1+0xf30] ;  /* 0x000f300001807983 */ /* 0x000ee20000100800 */
[----:B------:R-:W-:-:S04]  /*7850*/  IMAD.MOV R108, RZ, RZ, -R108 ;  /* 0x000000ffff6c7224 */ /* 0x000fc800078e0a6c */
[----:B------:R-:W-:Y:S02]  /*7860*/  IMAD R100, R251, R108, R100 ;  /* 0x0000006cfb647224 */ /* 0x000fe400078e0264 */
[----:B------:R-:W-:-:S04]  /*7870*/  IMAD.HI.U32 R108, R248, R104, RZ ;  /* 0x00000068f86c7227 */ /* 0x000fc800078e00ff */
[----:B------:R-:W-:-:S04]  /*7880*/  IMAD.MOV R108, RZ, RZ, -R108 ;  /* 0x000000ffff6c7224 */ /* 0x000fc800078e0a6c */
[----:B------:R-:W-:Y:S01]  /*7890*/  IMAD R104, R251, R108, R104 ;  /* 0x0000006cfb687224 */ /* 0x000fe200078e0268 */
[----:B------:R-:W-:Y:S01]  /*78a0*/  IABS R108, R119 ;  /* 0x00000077006c7213 */ /* 0x000fe20000000000 */
[----:B------:R-:W-:Y:S02]  /*78b0*/  IMAD.MOV.U32 R119, RZ, RZ, R120 ;  /* 0x000000ffff777224 */ /* 0x000fe400078e0078 */
[----:B------:R-:W-:Y:S02]  /*78c0*/  IMAD.MOV.U32 R132, RZ, RZ, R148 ;  /* 0x000000ffff847224 */ /* 0x000fe400078e0094 */
[----:B------:R-:W-:Y:S01]  /*78d0*/  IMAD.MOV.U32 R120, RZ, RZ, R122 ;  /* 0x000000ffff787224 */ /* 0x000fe200078e007a */
[----:B------:R-:W4:Y:S01]  /*78e0*/  LDL R148, [R1+0xecc] ;  /* 0x000ecc0001947983 */ /* 0x000f220000100800 */
[----:B------:R-:W-:Y:S02]  /*78f0*/  IMAD.MOV.U32 R122, RZ, RZ, R126 ;  /* 0x000000ffff7a7224 */ /* 0x000fe400078e007e */
[----:B------:R-:W-:-:S02]  /*7900*/  IMAD.MOV.U32 R126, RZ, RZ, R127 ;  /* 0x000000ffff7e7224 */ /* 0x000fc400078e007f */
[----:B------:R-:W-:Y:S02]  /*7910*/  IMAD.MOV.U32 R129, RZ, RZ, R136 ;  /* 0x000000ffff817224 */ /* 0x000fe400078e0088 */
[----:B------:R-:W-:Y:S02]  /*7920*/  IMAD.MOV.U32 R136, RZ, RZ, R139 ;  /* 0x000000ffff887224 */ /* 0x000fe400078e008b */
[----:B------:R-:W4:Y:S01]  /*7930*/  LDL R139, [R1+0xbbc] ;  /* 0x000bbc00018b7983 */ /* 0x000f220000100800 */
[----:B------:R-:W-:Y:S02]  /*7940*/  IMAD.MOV.U32 R137, RZ, RZ, R138 ;  /* 0x000000ffff897224 */ /* 0x000fe400078e008a */
[----:B------:R-:W-:Y:S02]  /*7950*/  IMAD.MOV.U32 R138, RZ, RZ, R150 ;  /* 0x000000ffff8a7224 */ /* 0x000fe400078e0096 */
[----:B------:R-:W4:Y:S01]  /*7960*/  LDL R150, [R1+0xec8] ;  /* 0x000ec80001967983 */ /* 0x000f220000100800 */
[----:B------:R-:W-:Y:S01]  /*7970*/  IMAD.HI.U32 R113, R248, R105, RZ ;  /* 0x00000069f8717227 */ /* 0x000fe200078e00ff */
[----:B------:R-:W-:-:S03]  /*7980*/  IABS R109, R119 ;  /* 0x00000077006d7213 */ /* 0x000fc60000000000 */
[----:B---3--:R-:W-:Y:S02]  /*7990*/  IMAD.MOV.U32 R127, RZ, RZ, R128 ;  /* 0x000000ffff7f7224 */ /* 0x008fe400078e0080 */
[----:B------:R-:W-:Y:S02]  /*79a0*/  IMAD.MOV.U32 R128, RZ, RZ, R131 ;  /* 0x000000ffff807224 */ /* 0x000fe400078e0083 */
[----:B------:R-:W-:Y:S02]  /*79b0*/  IMAD.MOV.U32 R131, RZ, RZ, R132 ;  /* 0x000000ffff837224 */ /* 0x000fe400078e0084 */
[----:B------:R-:W3:Y:S01]  /*79c0*/  LDL R132, [R1+0xf10] ;  /* 0x000f100001847983 */ /* 0x000ee20000100800 */
[----:B------:R-:W-:Y:S02]  /*79d0*/  IMAD.MOV R113, RZ, RZ, -R113 ;  /* 0x000000ffff717224 */ /* 0x000fe400078e0a71 */
[----:B------:R-:W-:-:S04]  /*79e0*/  IMAD.HI.U32 R110, R248, R107, RZ ;  /* 0x0000006bf86e7227 */ /* 0x000fc800078e00ff */
[----:B------:R-:W-:Y:S02]  /*79f0*/  IMAD R105, R251, R113, R105 ;  /* 0x00000071fb697224 */ /* 0x000fe400078e0269 */
[----:B------:R-:W-:Y:S02]  /*7a00*/  IMAD.MOV R110, RZ, RZ, -R110 ;  /* 0x000000ffff6e7224 */ /* 0x000fe400078e0a6e */
[----:B------:R-:W-:-:S04]  /*7a10*/  IMAD.HI.U32 R113, R248, R109, RZ ;  /* 0x0000006df8717227 */ /* 0x000fc800078e00ff */
[----:B------:R-:W-:Y:S01]  /*7a20*/  IMAD R107, R251, R110, R107 ;  /* 0x0000006efb6b7224 */ /* 0x000fe200078e026b */
[----:B------:R-:W-:Y:S01]  /*7a30*/  IABS R110, R120 ;  /* 0x00000078006e7213 */ /* 0x000fe20000000000 */
[----:B------:R-:W-:Y:S02]  /*7a40*/  IMAD.MOV R113, RZ, RZ, -R113 ;  /* 0x000000ffff717224 */ /* 0x000fe400078e0a71 */
[----:B------:R-:W-:-:S04]  /*7a50*/  IMAD.HI.U32 R111, R248, R106, RZ ;  /* 0x0000006af86f7227 */ /* 0x000fc800078e00ff */
[----:B------:R-:W-:Y:S01]  /*7a60*/  IMAD R109, R251, R113, R109 ;  /* 0x00000071fb6d7224 */ /* 0x000fe200078e026d */
[----:B------:R-:W-:Y:S01]  /*7a70*/  IABS R113, R123 ;  /* 0x0000007b00717213 */ /* 0x000fe20000000000 */
[----:B------:R-:W-:Y:S01]  /*7a80*/  IMAD.HI.U32 R118, R248, R110, RZ ;  /* 0x0000006ef8767227 */ /* 0x000fe200078e00ff */
[----:B------:R-:W-:-:S03]  /*7a90*/  IABS R114, R126 ;  /* 0x0000007e00727213 */ /* 0x000fc60000000000 */
[----:B------:R-:W-:Y:S02]  /*7aa0*/  IMAD.MOV R111, RZ, RZ, -R111 ;  /* 0x000000ffff6f7224 */ /* 0x000fe400078e0a6f */
[----:B------:R-:W-:-:S04]  /*7ab0*/  IMAD.HI.U32 R112, R248, R108, RZ ;  /* 0x0000006cf8707227 */ /* 0x000fc800078e00ff */
[----:B------:R-:W-:Y:S02]  /*7ac0*/  IMAD.MOV R118, RZ, RZ, -R118 ;  /* 0x000000ffff767224 */ /* 0x000fe400078e0a76 */
[----:B------:R-:W-:-:S04]  /*7ad0*/  IMAD.HI.U32 R117, R248, R113, RZ ;  /* 0x00000071f8757227 */ /* 0x000fc800078e00ff */
[C---:B------:R-:W-:Y:S01]  /*7ae0*/  IMAD R106, R251.reuse, R111, R106 ;  /* 0x0000006ffb6a7224 */ /* 0x040fe200078e026a */
[----:B------:R-:W-:Y:S01]  /*7af0*/  IABS R111, R121 ;  /* 0x00000079006f7213 */ /* 0x000fe20000000000 */
[----:B------:R-:W-:Y:S02]  /*7b00*/  IMAD.MOV R112, RZ, RZ, -R112 ;  /* 0x000000ffff707224 */ /* 0x000fe400078e0a70 */
[----:B------:R-:W-:Y:S02]  /*7b10*/  IMAD R110, R251, R118, R110 ;  /* 0x00000076fb6e7224 */ /* 0x000fe400078e026e */
[----:B------:R-:W-:Y:S02]  /*7b20*/  IMAD.MOV R117, RZ, RZ, -R117 ;  /* 0x000000ffff757224 */ /* 0x000fe400078e0a75 */
[----:B------:R-:W-:-:S04]  /*7b30*/  IMAD.HI.U32 R118, R248, R114, RZ ;  /* 0x00000072f8767227 */ /* 0x000fc800078e00ff */
[C---:B------:R-:W-:Y:S01]  /*7b40*/  IMAD R108, R251.reuse, R112, R108 ;  /* 0x00000070fb6c7224 */ /* 0x040fe200078e026c */
[----:B------:R-:W-:Y:S01]  /*7b50*/  IABS R112, R122 ;  /* 0x0000007a00707213 */ /* 0x000fe20000000000 */
[----:B------:R-:W-:Y:S01]  /*7b60*/  IMAD R113, R251, R117, R113 ;  /* 0x00000075fb717224 */ /* 0x000fe200078e0271 */
[----:B------:R-:W-:Y:S01]  /*7b70*/  IABS R117, R129 ;  /* 0x0000008100757213 */ /* 0x000fe20000000000 */
[----:B------:R-:W-:-:S04]  /*7b80*/  IMAD.HI.U32 R116, R248, R111, RZ ;  /* 0x0000006ff8747227 */ /* 0x000fc800078e00ff */
[----:B------:R-:W-:Y:S02]  /*7b90*/  IMAD.MOV R118, RZ, RZ, -R118 ;  /* 0x000000ffff767224 */ /* 0x000fe400078e0a76 */
[----:B------:R-:W-:Y:S02]  /*7ba0*/  IMAD.MOV R116, RZ, RZ, -R116 ;  /* 0x000000ffff747224 */ /* 0x000fe400078e0a74 */
[----:B------:R-:W-:Y:S01]  /*7bb0*/  IMAD R114, R251, R118, R114 ;  /* 0x00000076fb727224 */ /* 0x000fe200078e0272 */
[----:B------:R-:W-:Y:S01]  /*7bc0*/  IABS R118, R130 ;  /* 0x0000008200767213 */ /* 0x000fe20000000000 */
[----:B------:R-:W-:-:S04]  /*7bd0*/  IMAD.HI.U32 R115, R248, R112, RZ ;  /* 0x00000070f8737227 */ /* 0x000fc800078e00ff */
[----:B------:R-:W-:-:S04]  /*7be0*/  IMAD.HI.U32 R120, R248, R117, RZ ;  /* 0x00000075f8787227 */ /* 0x000fc800078e00ff */
[----:B------:R-:W-:Y:S01]  /*7bf0*/  IMAD R111, R251, R116, R111 ;  /* 0x00000074fb6f7224 */ /* 0x000fe200078e026f */
[----:B------:R-:W-:Y:S01]  /*7c00*/  IABS R116, R128 ;  /* 0x0000008000747213 */ /* 0x000fe20000000000 */
[----:B------:R-:W-:Y:S02]  /*7c10*/  IMAD.MOV R115, RZ, RZ, -R115 ;  /* 0x000000ffff737224 */ /* 0x000fe400078e0a73 */
[----:B------:R-:W-:Y:S02]  /*7c20*/  IMAD.MOV R120, RZ, RZ, -R120 ;  /* 0x000000ffff787224 */ /* 0x000fe400078e0a78 */
[----:B------:R-:W-:-:S04]  /*7c30*/  IMAD.HI.U32 R122, R248, R118, RZ ;  /* 0x00000076f87a7227 */ /* 0x000fc800078e00ff */
[C---:B------:R-:W-:Y:S01]  /*7c40*/  IMAD R112, R251.reuse, R115, R112 ;  /* 0x00000073fb707224 */ /* 0x040fe200078e0270 */
[----:B------:R-:W-:Y:S01]  /*7c50*/  IABS R115, R127 ;  /* 0x0000007f00737213 */ /* 0x000fe20000000000 */
[----:B------:R-:W-:Y:S02]  /*7c60*/  IMAD R117, R251, R120, R117 ;  /* 0x00000078fb757224 */ /* 0x000fe400078e0275 */
[----:B------:R-:W-:-:S04]  /*7c70*/  IMAD.HI.U32 R121, R248, R116, RZ ;  /* 0x00000074f8797227 */ /* 0x000fc800078e00ff */
[----:B------:R-:W-:Y:S02]  /*7c80*/  IMAD.MOV R122, RZ, RZ, -R122 ;  /* 0x000000ffff7a7224 */ /* 0x000fe400078e0a7a */
[----:B------:R-:W-:Y:S02]  /*7c90*/  IMAD.MOV R121, RZ, RZ, -R121 ;  /* 0x000000ffff797224 */ /* 0x000fe400078e0a79 */
[C---:B------:R-:W-:Y:S01]  /*7ca0*/  IMAD R118, R251.reuse, R122, R118 ;  /* 0x0000007afb767224 */ /* 0x040fe200078e0276 */
[----:B------:R-:W-:Y:S01]  /*7cb0*/  IABS R122, R134 ;  /* 0x00000086007a7213 */ /* 0x000fe20000000000 */
[----:B------:R-:W-:Y:S01]  /*7cc0*/  IMAD.HI.U32 R123, R248, R115, RZ ;  /* 0x00000073f87b7227 */ /* 0x000fe200078e00ff */
[----:B------:R-:W-:Y:S02]  /*7cd0*/  IABS R119, R131 ;  /* 0x0000008300777213 */ /* 0x000fe40000000000 */
[----:B------:R-:W-:Y:S01]  /*7ce0*/  IABS R126, R136 ;  /* 0x00000088007e7213 */ /* 0x000fe20000000000 */
[----:B------:R-:W-:Y:S01]  /*7cf0*/  IMAD R116, R251, R121, R116 ;  /* 0x00000079fb747224 */ /* 0x000fe200078e0274 */
[----:B--2---:R-:W-:Y:S01]  /*7d00*/  IABS R121, R133 ;  /* 0x0000008500797213 */ /* 0x004fe20000000000 */
        /* <DEDUP_REMOVED lines=8> */
[C---:B------:R-:W-:Y:S01]  /*7d90*/  IMAD R122, R251.reuse, R127, R122 ;  /* 0x0000007ffb7a7224 */ /* 0x040fe200078e027a */
[----:B------:R-:W-:Y:S01]  /*7da0*/  IABS R127, R137 ;  /* 0x00000089007f7213 */ /* 0x000fe20000000000 */
[C---:B------:R-:W-:Y:S01]  /*7db0*/  IMAD R119, R251.reuse, R123, R119 ;  /* 0x0000007bfb777224 */ /* 0x040fe200078e0277 */
[----:B----4-:R-:W-:Y:S01]  /*7dc0*/  IABS R123, R135 ;  /* 0x00000087007b7213 */ /* 0x010fe20000000000 */
[----:B------:R-:W-:Y:S01]  /*7dd0*/  IMAD R121, R251, R128, R121 ;  /* 0x00000080fb797224 */ /* 0x000fe200078e0279 */
[----:B------:R-:W-:Y:S01]  /*7de0*/  IABS R128, R138 ;  /* 0x0000008a00807213 */ /* 0x000fe20000000000 */
[----:B------:R-:W-:Y:S01]  /*7df0*/  IMAD.HI.U32 R135, R248, R127, RZ ;  /* 0x0000007ff8877227 */ /* 0x000fe200078e00ff */
[----:B------:R-:W-:-:S03]  /*7e00*/  IABS R131, R141 ;  /* 0x0000008d00837213 */ /* 0x000fc60000000000 */
[----:B------:R-:W-:-:S04]  /*7e10*/  IMAD.HI.U32 R133, R248, R128, RZ ;  /* 0x00000080f8857227 */ /* 0x000fc800078e00ff */
[----:B------:R-:W-:Y:S02]  /*7e20*/  IMAD.MOV R135, RZ, RZ, -R135 ;  /* 0x000000ffff877224 */ /* 0x000fe400078e0a87 */
[----:B------:R-:W-:Y:S02]  /*7e30*/  IMAD.MOV R133, RZ, RZ, -R133 ;  /* 0x000000ffff857224 */ /* 0x000fe400078e0a85 */
[----:B------:R-:W-:Y:S02]  /*7e40*/  IMAD R127, R251, R135, R127 ;  /* 0x00000087fb7f7224 */ /* 0x000fe400078e027f */
[----:B------:R-:W-:-:S04]  /*7e50*/  IMAD.HI.U32 R135, R248, R131, RZ ;  /* 0x00000083f8877227 */ /* 0x000fc800078e00ff */
        /* <DEDUP_REMOVED lines=8> */
[C---:B------:R-:W-:Y:S01]  /*7ee0*/  IMAD R123, R251.reuse, R129, R123 ;  /* 0x00000081fb7b7224 */ /* 0x040fe200078e027b */
[----:B------:R-:W-:Y:S01]  /*7ef0*/  IABS R129, R139 ;  /* 0x0000008b00817213 */ /* 0x000fe20000000000 */
[----:B------:R-:W-:Y:S02]  /*7f00*/  IMAD.MOV.U32 R145, RZ, RZ, R146 ;  /* 0x000000ffff917224 */ /* 0x000fe400078e0092 */
[----:B------:R-:W-:Y:S02]  /*7f10*/  IMAD.MOV R138, RZ, RZ, -R138 ;  /* 0x000000ffff8a7224 */ /* 0x000fe400078e0a8a */
[----:B------:R-:W-:Y:S02]  /*7f20*/  IMAD.MOV.U32 R146, RZ, RZ, R147 ;  /* 0x000000ffff927224 */ /* 0x000fe400078e0093 */
[----:B------:R-:W-:Y:S01]  /*7f30*/  IMAD.HI.U32 R139, R248, R135, RZ ;  /* 0x00000087f88b7227 */ /* 0x000fe200078e00ff */
[----:B------:R-:W2:Y:S03]  /*7f40*/  LDL R147, [R1+0xebc] ;  /* 0x000ebc0001937983 */ /* 0x000ea60000100800 */
[----:B------:R-:W-:Y:S01]  /*7f50*/  IMAD R133, R251, R138, R133 ;  /* 0x0000008afb857224 */ /* 0x000fe200078e0285 */
[----:B------:R-:W-:Y:S01]  /*7f60*/  IABS R138, R150 ;  /* 0x00000096008a7213 */ /* 0x000fe20000000000 */
[----:B------:R-:W-:Y:S01]  /*7f70*/  IMAD.MOV R139, RZ, RZ, -R139 ;  /* 0x000000ffff8b7224 */ /* 0x000fe200078e0a8b */
[----:B------:R-:W4:Y:S01]  /*7f80*/  LDL R150, [R1+0xbc4] ;  /* 0x000bc40001967983 */ /* 0x000f220000100800 */
[----:B------:R-:W-:-:S02]  /*7f90*/  IABS R136, R148 ;  /* 0x0000009400887213 */ /* 0x000fc40000000000 */
[----:B------:R-:W-:Y:S01]  /*7fa0*/  IMAD R135, R251, R139, R135 ;  /* 0x0000008bfb877224 */ /* 0x000fe200078e0287 */
[----:B------:R-:W4:Y:S01]  /*7fb0*/  LDL R148, [R1+0xeb4] ;  /* 0x000eb40001947983 */ /* 0x000f220000100800 */
[----:B------:R-:W-:-:S03]  /*7fc0*/  IABS R139, R151 ;  /* 0x00000097008b7213 */ /* 0x000fc60000000000 */
[----:B------:R-:W4:Y:S01]  /*7fd0*/  LDL R151, [R1+0xea8] ;  /* 0x000ea80001977983 */ /* 0x000f220000100800 */
[----:B---3--:R-:W-:-:S05]  /*7fe0*/  IABS R120, R132 ;  /* 0x0000008400787213 */ /* 0x008fca0000000000 */
[----:B------:R-:W-:-:S04]  /*7ff0*/  IMAD.HI.U32 R130, R248, R120, RZ ;  /* 0x00000078f8827227 */ /* 0x000fc800078e00ff */
[----:B------:R-:W-:-:S04]  /*8000*/  IMAD.MOV R130, RZ, RZ, -R130 ;  /* 0x000000ffff827224 */ /* 0x000fc800078e0a82 */
[----:B------:R-:W-:Y:S02]  /*8010*/  IMAD R120, R251, R130, R120 ;  /* 0x00000082fb787224 */ /* 0x000fe400078e0278 */
[----:B------:R-:W-:-:S04]  /*8020*/  IMAD.HI.U32 R130, R248, R126, RZ ;  /* 0x0000007ef8827227 */ /* 0x000fc800078e00ff */
[----:B------:R-:W-:-:S04]  /*8030*/  IMAD.MOV R130, RZ, RZ, -R130 ;  /* 0x000000ffff827224 */ /* 0x000fc800078e0a82 */
[----:B------:R-:W-:Y:S01]  /*8040*/  IMAD R126, R251, R130, R126 ;  /* 0x00000082fb7e7224 */ /* 0x000fe200078e027e */
[----:B------:R-:W-:-:S05]  /*8050*/  IABS R130, R140 ;  /* 0x0000008c00827213 */ /* 0x000fca0000000000 */
[----:B------:R-:W-:-:S04]  /*8060*/  IMAD.HI.U32 R134, R248, R130, RZ ;  /* 0x00000082f8867227 */ /* 0x000fc800078e00ff */
[----:B------:R-:W-:-:S04]  /*8070*/  IMAD.MOV R134, RZ, RZ, -R134 ;  /* 0x000000ffff867224 */ /* 0x000fc800078e0a86 */
[----:B------:R-:W-:Y:S01]  /*8080*/  IMAD R130, R251, R134, R130 ;  /* 0x00000086fb827224 */ /* 0x000fe200078e0282 */
[----:B------:R-:W-:-:S05]  /*8090*/  IABS R134, R144 ;  /* 0x0000009000867213 */ /* 0x000fca0000000000 */
[----:B------:R-:W-:-:S04]  /*80a0*/  IMAD.HI.U32 R137, R248, R134, RZ ;  /* 0x00000086f8897227 */ /* 0x000fc800078e00ff */
[----:B------:R-:W-:-:S04]  /*80b0*/  IMAD.MOV R137, RZ, RZ, -R137 ;  /* 0x000000ffff897224 */ /* 0x000fc800078e0a89 */
[C---:B------:R-:W-:Y:S01]  /*80c0*/  IMAD R134, R251.reuse, R137, R134 ;  /* 0x00000089fb867224 */ /* 0x040fe200078e0286 */
[----:B------:R-:W-:Y:S02]  /*80d0*/  IABS R137, R149 ;  /* 0x0000009500897213 */ /* 0x000fe40000000000 */
[----:B------:R-:W3:Y:S01]  /*80e0*/  LDL R149, [R1+0xeac] ;  /* 0x000eac0001957983 */ /* 0x000ee20000100800 */
[C---:B------:R-:W-:Y:S01]  /*80f0*/  IMAD.HI.U32 R132, R248.reuse, R129, RZ ;  /* 0x00000081f8847227 */ /* 0x040fe200078e00ff */
[----:B------:R-:W-:Y:S02]  /*8100*/  IABS R141, R146 ;  /* 0x00000092008d7213 */ /* 0x000fe40000000000 */
[----:B------:R-:W-:Y:S01]  /*8110*/  IABS R156, R156 ;  /* 0x0000009c009c7213 */ /* 0x000fe20000000000 */
[----:B------:R-:W-:Y:S01]  /*8120*/  IMAD.MOV R132, RZ, RZ, -R132 ;  /* 0x000000ffff847224 */ /* 0x000fe200078e0a84 */
[----:B------:R-:W-:Y:S01]  /*8130*/  IABS R161, R161 ;  /* 0x000000a100a17213 */ /* 0x000fe20000000000 */
[C---:B------:R-:W-:Y:S01]  /*8140*/  IMAD.HI.U32 R143, R248.reuse, R138, RZ ;  /* 0x0000008af88f7227 */ /* 0x040fe200078e00ff */
[----:B------:R-:W-:Y:S01]  /*8150*/  IABS R166, R166 ;  /* 0x000000a600a67213 */ /* 0x000fe20000000000 */
[----:B0-----:R-:W3:Y:S02]  /*8160*/  LDL.LU R4, [R1+0x24] ;  /* 0x0000240001047983 */ /* 0x001ee40000300800 */
[----:B------:R-:W-:Y:S01]  /*8170*/  IMAD R129, R251, R132, R129 ;  /* 0x00000084fb817224 */ /* 0x000fe200078e0281 */
[----:B------:R-:W-:Y:S01]  /*8180*/  IABS R132, R142 ;  /* 0x0000008e00847213 */ /* 0x000fe20000000000 */
[----:B------:R-:W-:Y:S01]  /*8190*/  IMAD.MOV R143, RZ, RZ, -R143 ;  /* 0x000000ffff8f7224 */ /* 0x000fe200078e0a8f */
[----:B------:R-:W-:Y:S01]  /*81a0*/  IABS R171, R171 ;  /* 0x000000ab00ab7213 */ /* 0x000fe20000000000 */
[----:B------:R-:W3:Y:S02]  /*81b0*/  LDL.LU R3, [R1+0x20] ;  /* 0x0000200001037983 */ /* 0x000ee40000300800 */
[----:B------:R-:W-:-:S04]  /*81c0*/  IMAD.HI.U32 R140, R248, R132, RZ ;  /* 0x00000084f88c7227 */ /* 0x000fc800078e00ff */
[----:B------:R-:W-:-:S04]  /*81d0*/  IMAD.MOV R140, RZ, RZ, -R140 ;  /* 0x000000ffff8c7224 */ /* 0x000fc800078e0a8c */
[----:B------:R-:W-:Y:S02]  /*81e0*/  IMAD R132, R251, R140, R132 ;  /* 0x0000008cfb847224 */ /* 0x000fe400078e0284 */
[----:B------:R-:W-:-:S04]  /*81f0*/  IMAD.HI.U32 R140, R248, R136, RZ ;  /* 0x00000088f88c7227 */ /* 0x000fc800078e00ff */
[----:B------:R-:W-:-:S04]  /*8200*/  IMAD.MOV R140, RZ, RZ, -R140 ;  /* 0x000000ffff8c7224 */ /* 0x000fc800078e0a8c */
[----:B------:R-:W-:Y:S01]  /*8210*/  IMAD R136, R251, R140, R136 ;  /* 0x0000008cfb887224 */ /* 0x000fe200078e0288 */
[----:B------:R-:W-:Y:S01]  /*8220*/  IABS R140, R145 ;  /* 0x00000091008c7213 */ /* 0x000fe20000000000 */
[----:B------:R-:W-:-:S04]  /*8230*/  IMAD.HI.U32 R145, R248, R137, RZ ;  /* 0x00000089f8917227 */ /* 0x000fc800078e00ff */
[----:B------:R-:W-:Y:S02]  /*8240*/  IMAD.MOV R145, RZ, RZ, -R145 ;  /* 0x000000ffff917224 */ /* 0x000fe400078e0a91 */
[----:B------:R-:W-:-:S04]  /*8250*/  IMAD.HI.U32 R142, R248, R139, RZ ;  /* 0x0000008bf88e7227 */ /* 0x000fc800078e00ff */
[----:B------:R-:W-:Y:S02]  /*8260*/  IMAD R137, R251, R145, R137 ;  /* 0x00000091fb897224 */ /* 0x000fe400078e0289 */
[----:B------:R-:W-:-:S04]  /*8270*/  IMAD.HI.U32 R144, R248, R140, RZ ;  /* 0x0000008cf8907227 */ /* 0x000fc800078e00ff */
[----:B------:R-:W-:Y:S02]  /*8280*/  IMAD.MOV R142, RZ, RZ, -R142 ;  /* 0x000000ffff8e7224 */ /* 0x000fe400078e0a8e */
[----:B------:R-:W-:-:S04]  /*8290*/  IMAD.HI.U32 R145, R248, R141, RZ ;  /* 0x0000008df8917227 */ /* 0x000fc800078e00ff */
[----:B------:R-:W-:Y:S02]  /*82a0*/  IMAD.MOV R144, RZ, RZ, -R144 ;  /* 0x000000ffff907224 */ /* 0x000fe400078e0a90 */
[C---:B------:R-:W-:Y:S02]  /*82b0*/  IMAD R139, R251.reuse, R142, R139 ;  /* 0x0000008efb8b7224 */ /* 0x040fe400078e028b */
[----:B------:R-:W-:Y:S02]  /*82c0*/  IMAD.MOV R145, RZ, RZ, -R145 ;  /* 0x000000ffff917224 */ /* 0x000fe400078e0a91 */
[C---:B------:R-:W-:Y:S02]  /*82d0*/  IMAD R140, R251.reuse, R144, R140 ;  /* 0x00000090fb8c7224 */ /* 0x040fe400078e028c */
[C---:B------:R-:W-:Y:S02]  /*82e0*/  IMAD R141, R251.reuse, R145, R141 ;  /* 0x00000091fb8d7224 */ /* 0x040fe400078e028d */
[----:B------:R-:W-:Y:S01]  /*82f0*/  IMAD R138, R251, R143, R138 ;  /* 0x0000008ffb8a7224 */ /* 0x000fe200078e028a */
[----:B--2---:R-:W-:-:S02]  /*8300*/  IABS R142, R147 ;  /* 0x00000093008e7213 */ /* 0x004fc40000000000 */
[----:B----4-:R-:W-:-:S03]  /*8310*/  IABS R145, R150 ;  /* 0x0000009600917213 */ /* 0x010fc60000000000 */
[----:B------:R-:W-:Y:S01]  /*8320*/  IMAD.HI.U32 R150, R248, R142, RZ ;  /* 0x0000008ef8967227 */ /* 0x000fe200078e00ff */
[----:B------:R-:W-:-:S03]  /*8330*/  IABS R143, R148 ;  /* 0x00000094008f7213 */ /* 0x000fc60000000000 */
[----:B------:R-:W-:Y:S01]  /*8340*/  IMAD.MOV R150, RZ, RZ, -R150 ;  /* 0x000000ffff967224 */ /* 0x000fe200078e0a96 */
[----:B------:R-:W-:Y:S01]  /*8350*/  IABS R146, R151 ;  /* 0x0000009700927213 */ /* 0x000fe20000000000 */
[----:B------:R-:W-:-:S04]  /*8360*/  IMAD.HI.U32 R148, R248, R143, RZ ;  /* 0x0000008ff8947227 */ /* 0x000fc800078e00ff */
[----:B------:R-:W-:Y:S02]  /*8370*/  IMAD R142, R251, R150, R142 ;  /* 0x00000096fb8e7224 */ /* 0x000fe400078e028e */
[----:B------:R-:W-:-:S04]  /*8380*/  IMAD.HI.U32 R150, R248, R146, RZ ;  /* 0x00000092f8967227 */ /* 0x000fc800078e00ff */
[----:B------:R-:W-:Y:S02]  /*8390*/  IMAD.MOV R148, RZ, RZ, -R148 ;  /* 0x000000ffff947224 */ /* 0x000fe400078e0a94 */
[----:B------:R-:W-:Y:S02]  /*83a0*/  IMAD.MOV R150, RZ, RZ, -R150 ;  /* 0x000000ffff967224 */ /* 0x000fe400078e0a96 */
[C---:B------:R-:W-:Y:S01]  /*83b0*/  IMAD R143, R251.reuse, R148, R143 ;  /* 0x00000094fb8f7224 */ /* 0x040fe200078e028f */
[----:B------:R-:W-:Y:S01]  /*83c0*/  IABS R148, R155 ;  /* 0x0000009b00947213 */ /* 0x000fe20000000000 */
[----:B------:R-:W-:Y:S01]  /*83d0*/  IMAD R146, R251, R150, R146 ;  /* 0x00000096fb927224 */ /* 0x000fe200078e0292 */
[----:B------:R-:W-:Y:S02]  /*83e0*/  IABS R150, R153 ;  /* 0x0000009900967213 */ /* 0x000fe40000000000 */
[----:B------:R-:W-:Y:S01]  /*83f0*/  IABS R151, R152 ;  /* 0x0000009800977213 */ /* 0x000fe20000000000 */
[----:B------:R-:W-:-:S04]  /*8400*/  IMAD.HI.U32 R153, R248, R148, RZ ;  /* 0x00000094f8997227 */ /* 0x000fc800078e00ff */
[----:B------:R-:W-:-:S04]  /*8410*/  IMAD.MOV R153, RZ, RZ, -R153 ;  /* 0x000000ffff997224 */ /* 0x000fc800078e0a99 */
[----:B------:R-:W-:Y:S01]  /*8420*/  IMAD R148, R251, R153, R148 ;  /* 0x00000099fb947224 */ /* 0x000fe200078e0294 */
[----:B------:R-:W-:Y:S02]  /*8430*/  IABS R153, R159 ;  /* 0x0000009f00997213 */ /* 0x000fe40000000000 */
[----:B------:R-:W-:Y:S02]  /*8440*/  IABS R176, R176 ;  /* 0x000000b000b07213 */ /* 0x000fe40000000000 */
[----:B------:R-:W-:Y:S02]  /*8450*/  IABS R181, R181 ;  /* 0x000000b500b57213 */ /* 0x000fe40000000000 */
[----:B---3--:R-:W-:Y:S01]  /*8460*/  IABS R144, R149 ;  /* 0x0000009500907213 */ /* 0x008fe20000000000 */
[----:B------:R-:W-:-:S04]  /*8470*/  IMAD.HI.U32 R149, R248, R145, RZ ;  /* 0x00000091f8957227 */ /* 0x000fc800078e00ff */
[----:B------:R-:W-:-:S04]  /*8480*/  IMAD.HI.U32 R147, R248, R144, RZ ;  /* 0x00000090f8937227 */ /* 0x000fc800078e00ff */
[----:B------:R-:W-:Y:S02]  /*8490*/  IMAD.MOV R147, RZ, RZ, -R147 ;  /* 0x000000ffff937224 */ /* 0x000fe400078e0a93 */
[----:B------:R-:W-:Y:S02]  /*84a0*/  IMAD.MOV R149, RZ, RZ, -R149 ;  /* 0x000000ffff957224 */ /* 0x000fe400078e0a95 */
[C---:B------:R-:W-:Y:S01]  /*84b0*/  IMAD R144, R251.reuse, R147, R144 ;  /* 0x00000093fb907224 */ /* 0x040fe200078e0290 */
[----:B------:R-:W-:Y:S01]  /*84c0*/  IABS R147, R236 ;  /* 0x000000ec00937213 */ /* 0x000fe20000000000 */
[----:B------:R-:W-:Y:S01]  /*84d0*/  IMAD R145, R251, R149, R145 ;  /* 0x00000095fb917224 */ /* 0x000fe200078e0291 */
[----:B------:R-:W-:-:S03]  /*84e0*/  IABS R149, R154 ;  /* 0x0000009a00957213 */ /* 0x000fc60000000000 */
[----:B------:R-:W-:-:S04]  /*84f0*/  IMAD.HI.U32 R155, R248, R147, RZ ;  /* 0x00000093f89b7227 */ /* 0x000fc800078e00ff */
[----:B------:R-:W-:-:S04]  /*8500*/  IMAD.HI.U32 R152, R248, R149, RZ ;  /* 0x00000095f8987227 */ /* 0x000fc800078e00ff */
[----:B------:R-:W-:Y:S02]  /*8510*/  IMAD.MOV R155, RZ, RZ, -R155 ;  /* 0x000000ffff9b7224 */ /* 0x000fe400078e0a9b */
[----:B------:R-:W-:-:S04]  /*8520*/  IMAD.HI.U32 R154, R248, R150, RZ ;  /* 0x00000096f89a7227 */ /* 0x000fc800078e00ff */
[----:B------:R-:W-:Y:S02]  /*8530*/  IMAD.MOV R152, RZ, RZ, -R152 ;  /* 0x000000ffff987224 */ /* 0x000fe400078e0a98 */
[----:B------:R-:W-:Y:S02]  /*8540*/  IMAD R147, R251, R155, R147 ;  /* 0x0000009bfb937224 */ /* 0x000fe400078e0293 */
[----:B------:R-:W-:-:S04]  /*8550*/  IMAD.HI.U32 R155, R248, R151, RZ ;  /* 0x00000097f89b7227 */ /* 0x000fc800078e00ff */
[----:B------:R-:W-:Y:S02]  /*8560*/  IMAD.MOV R154, RZ, RZ, -R154 ;  /* 0x000000ffff9a7224 */ /* 0x000fe400078e0a9a */
[C---:B------:R-:W-:Y:S01]  /*8570*/  IMAD R149, R251.reuse, R152, R149 ;  /* 0x00000098fb957224 */ /* 0x040fe200078e0295 */
[----:B------:R-:W-:Y:S01]  /*8580*/  IABS R152, R160 ;  /* 0x000000a000987213 */ /* 0x000fe20000000000 */
[----:B------:R-:W-:Y:S02]  /*8590*/  IMAD.MOV R155, RZ, RZ, -R155 ;  /* 0x000000ffff9b7224 */ /* 0x000fe400078e0a9b */
[C---:B------:R-:W-:Y:S01]  /*85a0*/  IMAD R150, R251.reuse, R154, R150 ;  /* 0x0000009afb967224 */ /* 0x040fe200078e0296 */
[----:B------:R-:W-:Y:S01]  /*85b0*/  IABS R154, R158 ;  /* 0x0000009e009a7213 */ /* 0x000fe20000000000 */
[----:B------:R-:W-:Y:S01]  /*85c0*/  IMAD R151, R251, R155, R151 ;  /* 0x0000009bfb977224 */ /* 0x000fe200078e0297 */
[----:B------:R-:W-:Y:S01]  /*85d0*/  IABS R155, R157 ;  /* 0x0000009d009b7213 */ /* 0x000fe20000000000 */
        /* <DEDUP_REMOVED lines=8> */
[----:B------:R-:W-:Y:S01]  /*8660*/  IMAD R154, R251, R157, R154 ;  /* 0x0000009dfb9a7224 */ /* 0x000fe200078e029a */
[----:B------:R-:W-:Y:S01]  /*8670*/  IABS R157, R165 ;  /* 0x000000a5009d7213 */ /* 0x000fe20000000000 */
        /* <DEDUP_REMOVED lines=21> */
[C---:B------:R-:W-:Y:S01]  /*87d0*/  IMAD R160, R251.reuse, R164, R160 ;  /* 0x000000a4fba07224 */ /* 0x040fe200078e02a0 */
[----:B------:R-:W-:Y:S01]  /*87e0*/  IABS R164, R168 ;  /* 0x000000a800a47213 */ /* 0x000fe20000000000 */
[----:B------:R-:W-:Y:S02]  /*87f0*/  IMAD.MOV R163, RZ, RZ, -R163 ;  /* 0x000000ffffa37224 */ /* 0x000fe400078e0aa3 */
[----:B------:R-:W-:Y:S01]  /*8800*/  IMAD R161, R251, R165, R161 ;  /* 0x000000a5fba17224 */ /* 0x000fe200078e02a1 */
[----:B------:R-:W-:Y:S01]  /*8810*/  IABS R165, R167 ;  /* 0x000000a700a57213 */ /* 0x000fe20000000000 */
[----:B------:R-:W-:-:S04]  /*8820*/  IMAD.HI.U32 R170, R248, R162, RZ ;  /* 0x000000a2f8aa7227 */ /* 0x000fc800078e00ff */
[----:B------:R-:W-:Y:S01]  /*8830*/  IMAD R158, R251, R163, R158 ;  /* 0x000000a3fb9e7224 */ /* 0x000fe200078e029e */
[----:B------:R-:W-:Y:S01]  /*8840*/  IABS R163, R169 ;  /* 0x000000a900a37213 */ /* 0x000fe20000000000 */
        /* <DEDUP_REMOVED lines=73> */
[----:B------:R-:W-:Y:S01]  /*8ce0*/  IMAD.HI.U32 R190, R248, R182, RZ ;  /* 0x000000b6f8be7227 */ /* 0x000fe200078e00ff */
[----:B------:R-:W-:-:S03]  /*8cf0*/  IABS R186, R186 ;  /* 0x000000ba00ba7213 */ /* 0x000fc60000000000 */
        /* <DEDUP_REMOVED lines=15> */
[----:B------:R-:W-:Y:S01]  /*8df0*/  IMAD.HI.U32 R195, R248, R187, RZ ;  /* 0x000000bbf8c37227 */ /* 0x000fe200078e00ff */
[----:B------:R-:W-:-:S03]  /*8e00*/  IABS R191, R191 ;  /* 0x000000bf00bf7213 */ /* 0x000fc60000000000 */
        /* <DEDUP_REMOVED lines=58> */
[----:B------:R-:W-:Y:S01]  /*91b0*/  IMAD.HI.U32 R210, R248, R202, RZ ;  /* 0x000000caf8d27227 */ /* 0x000fe200078e00ff */
[----:B------:R-:W-:-:S03]  /*91c0*/  IABS R206, R206 ;  /* 0x000000ce00ce7213 */ /* 0x000fc60000000000 */
[----:B------:R-:W-:Y:S01]  /*91d0*/  IMAD R201, R251, R205, R201 ;  /* 0x000000cdfbc97224 */ /* 0x000fe200078e02c9 */
[----:B------:R-:W-:Y:S01]  /*91e0*/  IABS R205, R207 ;  /* 0x000000cf00cd7213 */ /* 0x000fe20000000000 */
[----:B------:R-:W-:Y:S02]  /*91f0*/  IMAD.MOV R203, RZ, RZ, -R203 ;  /* 0x000000ffffcb7224 */ /* 0x000fe400078e0acb */
[----:B------:R-:W-:-:S04]  /*9200*/  IMAD.HI.U32 R207, R248, R204, RZ ;  /* 0x000000ccf8cf7227 */ /* 0x000fc800078e00ff */
[----:B------:R-:W-:Y:S02]  /*9210*/  IMAD.MOV R210, RZ, RZ, -R210 ;  /* 0x000000ffffd27224 */ /* 0x000fe400078e0ad2 */
[C---:B------:R-:W-:Y:S01]  /*9220*/  IMAD R198, R251.reuse, R203, R198 ;  /* 0x000000cbfbc67224 */ /* 0x040fe200078e02c6 */
[----:B------:R-:W-:Y:S01]  /*9230*/  IABS R203, R209 ;  /* 0x000000d100cb7213 */ /* 0x000fe20000000000 */
[----:B------:R-:W-:Y:S02]  /*9240*/  IMAD.MOV R207, RZ, RZ, -R207 ;  /* 0x000000ffffcf7224 */ /* 0x000fe400078e0acf */
[----:B------:R-:W-:Y:S02]  /*9250*/  IMAD R202, R251, R210, R202 ;  /* 0x000000d2fbca7224 */ /* 0x000fe400078e02ca */
[----:B------:R-:W-:-:S04]  /*9260*/  IMAD.HI.U32 R210, R248, R206, RZ ;  /* 0x000000cef8d27227 */ /* 0x000fc800078e00ff */
[----:B------:R-:W-:-:S04]  /*9270*/  IMAD.HI.U32 R209, R248, R205, RZ ;  /* 0x000000cdf8d17227 */ /* 0x000fc800078e00ff */
[----:B------:R-:W-:Y:S01]  /*9280*/  IMAD R204, R251, R207, R204 ;  /* 0x000000cffbcc7224 */ /* 0x000fe200078e02cc */
[----:B------:R-:W-:Y:S01]  /*9290*/  IABS R207, R215 ;  /* 0x000000d700cf7213 */ /* 0x000fe20000000000 */
[----:B------:R-:W-:-:S04]  /*92a0*/  IMAD.HI.U32 R208, R248, R203, RZ ;  /* 0x000000cbf8d07227 */ /* 0x000fc800078e00ff */
[----:B------:R-:W-:Y:S02]  /*92b0*/  IMAD.MOV R210, RZ, RZ, -R210 ;  /* 0x000000ffffd27224 */ /* 0x000fe400078e0ad2 */
[----:B------:R-:W-:Y:S02]  /*92c0*/  IMAD.MOV R209, RZ, RZ, -R209 ;  /* 0x000000ffffd17224 */ /* 0x000fe400078e0ad1 */
[----:B------:R-:W-:Y:S02]  /*92d0*/  IMAD.MOV R208, RZ, RZ, -R208 ;  /* 0x000000ffffd07224 */ /* 0x000fe400078e0ad0 */
[C---:B------:R-:W-:Y:S01]  /*92e0*/  IMAD R206, R251.reuse, R210, R206 ;  /* 0x000000d2fbce7224 */ /* 0x040fe200078e02ce */
[----:B------:R-:W-:Y:S01]  /*92f0*/  IABS R210, R212 ;  /* 0x000000d400d27213 */ /* 0x000fe20000000000 */
[----:B------:R-:W-:Y:S01]  /*9300*/  IMAD R205, R251, R209, R205 ;  /* 0x000000d1fbcd7224 */ /* 0x000fe200078e02cd */
[----:B------:R-:W-:Y:S01]  /*9310*/  IABS R209, R213 ;  /* 0x000000d500d17213 */ /* 0x000fe20000000000 */
[----:B------:R-:W-:Y:S01]  /*9320*/  IMAD.HI.U32 R215, R248, R207, RZ ;  /* 0x000000cff8d77227 */ /* 0x000fe200078e00ff */
[----:B------:R-:W-:-:S03]  /*9330*/  IABS R211, R211 ;  /* 0x000000d300d37213 */ /* 0x000fc60000000000 */
[----:B------:R-:W-:Y:S01]  /*9340*/  IMAD R203, R251, R208, R203 ;  /* 0x000000d0fbcb7224 */ /* 0x000fe200078e02cb */
[----:B------:R-:W-:Y:S01]  /*9350*/  IABS R208, R214 ;  /* 0x000000d600d07213 */ /* 0x000fe20000000000 */
[----:B------:R-:W-:Y:S02]  /*9360*/  IMAD.MOV R215, RZ, RZ, -R215 ;  /* 0x000000ffffd77224 */ /* 0x000fe400078e0ad7 */
[----:B------:R-:W-:-:S04]  /*9370*/  IMAD.HI.U32 R214, R248, R210, RZ ;  /* 0x000000d2f8d67227 */ /* 0x000fc800078e00ff */
[----:B------:R-:W-:-:S04]  /*9380*/  IMAD.HI.U32 R212, R248, R209, RZ ;  /* 0x000000d1f8d47227 */ /* 0x000fc800078e00ff */
[----:B------:R-:W-:Y:S02]  /*9390*/  IMAD R207, R251, R215, R207 ;  /* 0x000000d7fbcf7224 */ /* 0x000fe400078e02cf */
        /* <DEDUP_REMOVED lines=8> */
[----:B------:R-:W-:-:S04]  /*9420*/  IMAD.HI.U32 R213, R248, R208, RZ ;  /* 0x000000d0f8d57227 */ /* 0x000fc800078e00ff */
[----:B------:R-:W-:Y:S01]  /*9430*/  IMAD R211, R251, R215, R211 ;  /* 0x000000d7fbd37224 */ /* 0x000fe200078e02d3 */
[----:B------:R-:W-:Y:S01]  /*9440*/  IABS R215, R217 ;  /* 0x000000d900d77213 */ /* 0x000fe20000000000 */
[----:B------:R-:W-:Y:S02]  /*9450*/  IMAD.MOV R213, RZ, RZ, -R213 ;  /* 0x000000ffffd57224 */ /* 0x000fe400078e0ad5 */
[----:B------:R-:W-:-:S04]  /*9460*/  IMAD.HI.U32 R217, R248, R214, RZ ;  /* 0x000000d6f8d97227 */ /* 0x000fc800078e00ff */
[----:B------:R-:W-:Y:S01]  /*9470*/  IMAD.HI.U32 R220, R248, R212, RZ ;  /* 0x000000d4f8dc7227 */ /* 0x000fe200078e00ff */
[----:B------:R-:W-:-:S03]  /*9480*/  IABS R216, R216 ;  /* 0x000000d800d87213 */ /* 0x000fc60000000000 */
        /* <DEDUP_REMOVED lines=10> */
[----:B------:R-:W-:-:S04]  /*9530*/  IMAD.HI.U32 R218, R248, R213, RZ ;  /* 0x000000d5f8da7227 */ /* 0x000fc800078e00ff */
[----:B------:R-:W-:Y:S02]  /*9540*/  IMAD.MOV R220, RZ, RZ, -R220 ;  /* 0x000000ffffdc7224 */ /* 0x000fe400078e0adc */
[----:B------:R-:W-:Y:S01]  /*9550*/  IMAD R215, R251, R219, R215 ;  /* 0x000000dbfbd77224 */ /* 0x000fe200078e02d7 */
[----:B------:R-:W-:Y:S01]  /*9560*/  IABS R219, R223 ;  /* 0x000000df00db7213 */ /* 0x000fe20000000000 */
[----:B------:R-:W-:Y:S01]  /*9570*/  IMAD.HI.U32 R225, R248, R217, RZ ;  /* 0x000000d9f8e17227 */ /* 0x000fe200078e00ff */
[----:B------:R-:W-:-:S03]  /*9580*/  IABS R221, R221 ;  /* 0x000000dd00dd7213 */ /* 0x000fc60000000000 */
[----:B------:R-:W-:Y:S02]  /*9590*/  IMAD.MOV R218, RZ, RZ, -R218 ;  /* 0x000000ffffda7224 */ /* 0x000fe400078e0ada */
[C---:B------:R-:W-:Y:S01]  /*95a0*/  IMAD R216, R251.reuse, R220, R216 ;  /* 0x000000dcfbd87224 */ /* 0x040fe200078e02d8 */
[----:B------:R-:W-:Y:S01]  /*95b0*/  IABS R220, R222 ;  /* 0x000000de00dc7213 */ /* 0x000fe20000000000 */
[----:B------:R-:W-:Y:S02]  /*95c0*/  IMAD.MOV R225, RZ, RZ, -R225 ;  /* 0x000000ffffe17224 */ /* 0x000fe400078e0ae1 */
[----:B------:R-:W-:Y:S01]  /*95d0*/  IMAD R213, R251, R218, R213 ;  /* 0x000000dafbd57224 */ /* 0x000fe200078e02d5 */
[----:B------:R-:W-:Y:S01]  /*95e0*/  IABS R218, R224 ;  /* 0x000000e000da7213 */ /* 0x000fe20000000000 */
[----:B------:R-:W-:-:S04]  /*95f0*/  IMAD.HI.U32 R222, R248, R219, RZ ;  /* 0x000000dbf8de7227 */ /* 0x000fc800078e00ff */
[----:B------:R-:W-:Y:S02]  /*9600*/  IMAD R217, R251, R225, R217 ;  /* 0x000000e1fbd97224 */ /* 0x000fe400078e02d9 */
[----:B------:R-:W-:-:S04]  /*9610*/  IMAD.HI.U32 R225, R248, R221, RZ ;  /* 0x000000ddf8e17227 */ /* 0x000fc800078e00ff */
[----:B------:R-:W-:Y:S02]  /*9620*/  IMAD.MOV R222, RZ, RZ, -R222 ;  /* 0x000000ffffde7224 */ /* 0x000fe400078e0ade */
[----:B------:R-:W-:-:S04]  /*9630*/  IMAD.HI.U32 R223, R248, R218, RZ ;  /* 0x000000daf8df7227 */ /* 0x000fc800078e00ff */
[----:B------:R-:W-:-:S04]  /*9640*/  IMAD.HI.U32 R224, R248, R220, RZ ;  /* 0x000000dcf8e07227 */ /* 0x000fc800078e00ff */
[----:B------:R-:W-:Y:S02]  /*9650*/  IMAD.MOV R225, RZ, RZ, -R225 ;  /* 0x000000ffffe17224 */ /* 0x000fe400078e0ae1 */
[C---:B------:R-:W-:Y:S01]  /*9660*/  IMAD R219, R251.reuse, R222, R219 ;  /* 0x000000defbdb7224 */ /* 0x040fe200078e02db */
[----:B------:R-:W-:Y:S01]  /*9670*/  IABS R222, R230 ;  /* 0x000000e600de7213 */ /* 0x000fe20000000000 */
[----:B------:R-:W-:Y:S02]  /*9680*/  IMAD.MOV R223, RZ, RZ, -R223 ;  /* 0x000000ffffdf7224 */ /* 0x000fe400078e0adf */
[----:B------:R-:W-:Y:S02]  /*9690*/  IMAD.MOV R224, RZ, RZ, -R224 ;  /* 0x000000ffffe07224 */ /* 0x000fe400078e0ae0 */
[C---:B------:R-:W-:Y:S01]  /*96a0*/  IMAD R221, R251.reuse, R225, R221 ;  /* 0x000000e1fbdd7224 */ /* 0x040fe200078e02dd */
[----:B------:R-:W-:Y:S01]  /*96b0*/  IABS R225, R227 ;  /* 0x000000e300e17213 */ /* 0x000fe20000000000 */
[C---:B------:R-:W-:Y:S01]  /*96c0*/  IMAD R218, R251.reuse, R223, R218 ;  /* 0x000000dffbda7224 */ /* 0x040fe200078e02da */
[----:B------:R-:W-:Y:S01]  /*96d0*/  IABS R223, R229 ;  /* 0x000000e500df7213 */ /* 0x000fe20000000000 */
[----:B------:R-:W-:Y:S01]  /*96e0*/  IMAD R220, R251, R224, R220 ;  /* 0x000000e0fbdc7224 */ /* 0x000fe200078e02dc */
[----:B------:R-:W-:Y:S01]  /*96f0*/  IABS R224, R228 ;  /* 0x000000e400e07213 */ /* 0x000fe20000000000 */
[----:B------:R-:W-:Y:S01]  /*9700*/  IMAD.HI.U32 R230, R248, R222, RZ ;  /* 0x000000def8e67227 */ /* 0x000fe200078e00ff */
[----:B------:R-:W-:-:S03]  /*9710*/  IABS R226, R226 ;  /* 0x000000e200e27213 */ /* 0x000fc60000000000 */
[----:B------:R-:W-:-:S04]  /*9720*/  IMAD.HI.U32 R229, R248, R225, RZ ;  /* 0x000000e1f8e57227 */ /* 0x000fc800078e00ff */
[----:B------:R-:W-:Y:S02]  /*9730*/  IMAD.MOV R230, RZ, RZ, -R230 ;  /* 0x000000ffffe67224 */ /* 0x000fe400078e0ae6 */
[----:B------:R-:W-:-:S04]  /*9740*/  IMAD.HI.U32 R228, R248, R223, RZ ;  /* 0x000000dff8e47227 */ /* 0x000fc800078e00ff */
[----:B------:R-:W-:-:S04]  /*9750*/  IMAD.HI.U32 R227, R248, R224, RZ ;  /* 0x000000e0f8e37227 */ /* 0x000fc800078e00ff */
[----:B------:R-:W-:Y:S02]  /*9760*/  IMAD.MOV R229, RZ, RZ, -R229 ;  /* 0x000000ffffe57224 */ /* 0x000fe400078e0ae5 */
[----:B------:R-:W-:Y:S02]  /*9770*/  IMAD R222, R251, R230, R222 ;  /* 0x000000e6fbde7224 */ /* 0x000fe400078e02de */
[----:B------:R-:W-:Y:S02]  /*9780*/  IMAD.MOV R228, RZ, RZ, -R228 ;  /* 0x000000ffffe47224 */ /* 0x000fe400078e0ae4 */
[----:B------:R-:W-:-:S04]  /*9790*/  IMAD.HI.U32 R230, R248, R226, RZ ;  /* 0x000000e2f8e67227 */ /* 0x000fc800078e00ff */
[----:B------:R-:W-:Y:S02]  /*97a0*/  IMAD.MOV R227, RZ, RZ, -R227 ;  /* 0x000000ffffe37224 */ /* 0x000fe400078e0ae3 */
[C---:B------:R-:W-:Y:S01]  /*97b0*/  IMAD R225, R251.reuse, R229, R225 ;  /* 0x000000e5fbe17224 */ /* 0x040fe200078e02e1 */
[----:B------:R-:W-:Y:S01]  /*97c0*/  IABS R229, R233 ;  /* 0x000000e900e57213 */ /* 0x000fe20000000000 */
[C---:B------:R-:W-:Y:S01]  /*97d0*/  IMAD R223, R251.reuse, R228, R223 ;  /* 0x000000e4fbdf7224 */ /* 0x040fe200078e02df */
[----:B------:R-:W-:Y:S01]  /*97e0*/  IABS R228, R234 ;  /* 0x000000ea00e47213 */ /* 0x000fe20000000000 */
[----:B------:R-:W-:Y:S02]  /*97f0*/  IMAD.MOV R230, RZ, RZ, -R230 ;  /* 0x000000ffffe67224 */ /* 0x000fe400078e0ae6 */
[C---:B------:R-:W-:Y:S01]  /*9800*/  IMAD R224, R251.reuse, R227, R224 ;  /* 0x000000e3fbe07224 */ /* 0x040fe200078e02e0 */
[----:B------:R-:W-:Y:S01]  /*9810*/  IABS R227, R235 ;  /* 0x000000eb00e37213 */ /* 0x000fe20000000000 */
[----:B------:R-:W-:Y:S01]  /*9820*/  IMAD R226, R251, R230, R226 ;  /* 0x000000e6fbe27224 */ /* 0x000fe200078e02e2 */
[----:B------:R-:W-:Y:S01]  /*9830*/  IABS R230, R232 ;  /* 0x000000e800e67213 */ /* 0x000fe20000000000 */
[----:B------:R-:W-:Y:S01]  /*9840*/  IMAD.HI.U32 R233, R248, R229, RZ ;  /* 0x000000e5f8e97227 */ /* 0x000fe200078e00ff */
[----:B------:R-:W-:-:S03]  /*9850*/  IABS R231, R231 ;  /* 0x000000e700e77213 */ /* 0x000fc60000000000 */
[----:B------:R-:W-:-:S04]  /*9860*/  IMAD.HI.U32 R232, R248, R228, RZ ;  /* 0x000000e4f8e87227 */ /* 0x000fc800078e00ff */
[----:B------:R-:W-:-:S04]  /*9870*/  IMAD.HI.U32 R234, R248, R227, RZ ;  /* 0x000000e3f8ea7227 */ /* 0x000fc800078e00ff */
[----:B------:R-:W-:Y:S02]  /*9880*/  IMAD.MOV R235, RZ, RZ, -R233 ;  /* 0x000000ffffeb7224 */ /* 0x000fe400078e0ae9 */
[----:B------:R-:W-:Y:S02]  /*9890*/  IMAD.MOV R232, RZ, RZ, -R232 ;  /* 0x000000ffffe87224 */ /* 0x000fe400078e0ae8 */
[----:B------:R-:W-:Y:S02]  /*98a0*/  IMAD.MOV R234, RZ, RZ, -R234 ;  /* 0x000000ffffea7224 */ /* 0x000fe400078e0aea */
[----:B------:R-:W-:-:S04]  /*98b0*/  IMAD.HI.U32 R236, R248, R230, RZ ;  /* 0x000000e6f8ec7227 */ /* 0x000fc800078e00ff */
[----:B------:R-:W-:Y:S01]  /*98c0*/  IMAD R229, R251, R235, R229 ;  /* 0x000000ebfbe57224 */ /* 0x000fe200078e02e5 */
[----:B------:R-:W-:Y:S01]  /*98d0*/  IABS R235, R240 ;  /* 0x000000f000eb7213 */ /* 0x000fe20000000000 */
[----:B------:R-:W-:-:S04]  /*98e0*/  IMAD.HI.U32 R233, R248, R231, RZ ;  /* 0x000000e7f8e97227 */ /* 0x000fc800078e00ff */
[C---:B------:R-:W-:Y:S01]  /*98f0*/  IMAD R228, R251.reuse, R232, R228 ;  /* 0x000000e8fbe47224 */ /* 0x040fe200078e02e4 */
[----:B------:R-:W-:Y:S01]  /*9900*/  IABS R232, R241 ;  /* 0x000000f100e87213 */ /* 0x000fe20000000000 */
[----:B------:R-:W-:Y:S02]  /*9910*/  IMAD R227, R251, R234, R227 ;  /* 0x000000eafbe37224 */ /* 0x000fe400078e02e3 */
[----:B------:R-:W-:Y:S02]  /*9920*/  IMAD.MOV R234, RZ, RZ, -R236 ;  /* 0x000000ffffea7224 */ /* 0x000fe400078e0aec */
[----:B------:R-:W-:Y:S02]  /*9930*/  IMAD.MOV R236, RZ, RZ, -R233 ;  /* 0x000000ffffec7224 */ /* 0x000fe400078e0ae9 */
[----:B------:R-:W-:Y:S01]  /*9940*/  IMAD.MOV.U32 R233, RZ, RZ, R235 ;  /* 0x000000ffffe97224 */ /* 0x000fe200078e00eb */
[----:B------:R-:W-:Y:S01]  /*9950*/  IABS R235, R237 ;  /* 0x000000ed00eb7213 */ /* 0x000fe20000000000 */
[----:B------:R-:W-:-:S04]  /*9960*/  IMAD.HI.U32 R237, R248, R232, RZ ;  /* 0x000000e8f8ed7227 */ /* 0x000fc800078e00ff */
[----:B------:R-:W-:-:S04]  /*9970*/  IMAD.MOV R237, RZ, RZ, -R237 ;  /* 0x000000ffffed7224 */ /* 0x000fc800078e0aed */
[C---:B------:R-:W-:Y:S02]  /*9980*/  IMAD R232, R251.reuse, R237, R232 ;  /* 0x000000edfbe87224 */ /* 0x040fe400078e02e8 */
[----:B------:R-:W2:Y:S01]  /*9990*/  LDL R237, [R1+0xc40] ;  /* 0x000c400001ed7983 */ /* 0x000ea20000100800 */
[C---:B------:R-:W-:Y:S01]  /*99a0*/  IMAD R230, R251.reuse, R234, R230 ;  /* 0x000000eafbe67224 */ /* 0x040fe200078e02e6 */
[----:B------:R-:W-:Y:S01]  /*99b0*/  IABS R234, R238 ;  /* 0x000000ee00ea7213 */ /* 0x000fe20000000000 */
[----:B------:R-:W-:Y:S01]  /*99c0*/  IMAD R231, R251, R236, R231 ;  /* 0x000000ecfbe77224 */ /* 0x000fe200078e02e7 */
[----:B------:R-:W-:Y:S01]  /*99d0*/  IABS R236, R239 ;  /* 0x000000ef00ec7213 */ /* 0x000fe20000000000 */
[----:B------:R-:W-:-:S04]  /*99e0*/  IMAD.HI.U32 R238, R248, R233, RZ ;  /* 0x000000e9f8ee7227 */ /* 0x000fc800078e00ff */
[----:B------:R-:W-:-:S04]  /*99f0*/  IMAD.HI.U32 R239, R248, R234, RZ ;  /* 0x000000eaf8ef7227 */ /* 0x000fc800078e00ff */
[----:B------:R-:W-:Y:S02]  /*9a00*/  IMAD.MOV R238, RZ, RZ, -R238 ;  /* 0x000000ffffee7224 */ /* 0x000fe400078e0aee */
[----:B------:R-:W-:Y:S02]  /*9a10*/  IMAD.MOV R240, RZ, RZ, -R239 ;  /* 0x000000fffff07224 */ /* 0x000fe400078e0aef */
[----:B------:R-:W-:-:S04]  /*9a20*/  IMAD.HI.U32 R241, R248, R235, RZ ;  /* 0x000000ebf8f17227 */ /* 0x000fc800078e00ff */
[C---:B------:R-:W-:Y:S02]  /*9a30*/  IMAD R233, R251.reuse, R238, R233 ;  /* 0x000000eefbe97224 */ /* 0x040fe400078e02e9 */
[----:B------:R-:W-:Y:S01]  /*9a40*/  IMAD R234, R251, R240, R234 ;  /* 0x000000f0fbea7224 */ /* 0x000fe200078e02ea */
[----:B------:R-:W-:Y:S01]  /*9a50*/  IABS R240, R245 ;  /* 0x000000f500f07213 */ /* 0x000fe20000000000 */
[----:B------:R-:W-:Y:S02]  /*9a60*/  IMAD.MOV R238, RZ, RZ, -R241 ;  /* 0x000000ffffee7224 */ /* 0x000fe400078e0af1 */
[----:B------:R-:W-:-:S04]  /*9a70*/  IMAD.HI.U32 R239, R248, R236, RZ ;  /* 0x000000ecf8ef7227 */ /* 0x000fc800078e00ff */
[----:B------:R-:W-:Y:S02]  /*9a80*/  IMAD R235, R251, R238, R235 ;  /* 0x000000eefbeb7224 */ /* 0x000fe400078e02eb */
[----:B------:R-:W-:Y:S01]  /*9a90*/  IMAD.MOV.U32 R238, RZ, RZ, R240 ;  /* 0x000000ffffee7224 */ /* 0x000fe200078e00f0 */
[----:B------:R-:W-:Y:S01]  /*9aa0*/  IABS R240, R242 ;  /* 0x000000f200f07213 */ /* 0x000fe20000000000 */
[----:B------:R-:W-:Y:S01]  /*9ab0*/  IMAD.MOV R241, RZ, RZ, -R239 ;  /* 0x000000fffff17224 */ /* 0x000fe200078e0aef */
[----:B------:R-:W-:-:S03]  /*9ac0*/  IABS R239, R243 ;  /* 0x000000f300ef7213 */ /* 0x000fc60000000000 */
[----:B------:R-:W-:Y:S01]  /*9ad0*/  IMAD R236, R251, R241, R236 ;  /* 0x000000f1fbec7224 */ /* 0x000fe200078e02ec */
[----:B------:R-:W-:Y:S01]  /*9ae0*/  IABS R241, R244 ;  /* 0x000000f400f17213 */ /* 0x000fe20000000000 */
[----:B------:R-:W-:-:S04]  /*9af0*/  IMAD.HI.U32 R244, R248, R239, RZ ;  /* 0x000000eff8f47227 */ /* 0x000fc800078e00ff */
[----:B------:R-:W-:Y:S01]  /*9b00*/  IMAD.HI.U32 R245, R248, R240, RZ ;  /* 0x000000f0f8f57227 */ /* 0x000fe200078e00ff */
[C---:B------:R-:W-:Y:S02]  /*9b10*/  ISETP.GT.U32.AND P4, PT, R251.reuse, R4, PT ;  /* 0x00000004fb00720c */ /* 0x040fe40003f84070 */
[C---:B------:R-:W-:Y:S02]  /*9b20*/  ISETP.GT.U32.AND P5, PT, R251.reuse, R3, PT ;  /* 0x00000003fb00720c */ /* 0x040fe40003fa4070 */
[C---:B------:R-:W-:Y:S02]  /*9b30*/  ISETP.GT.U32.AND P2, PT, R251.reuse, R125, PT ;  /* 0x0000007dfb00720c */ /* 0x040fe40003f44070 */
[----:B------:R-:W-:-:S07]  /*9b40*/  ISETP.GT.U32.AND P3, PT, R251, R246, PT ;  /* 0x000000f6fb00720c */ /* 0x000fce0003f64070 */
[--C-:B------:R-:W-:Y:S02]  /*9b50*/  @!P4 IMAD.IADD R4, R4, 0x1, -R251.reuse ;  /* 0x000000010404c824 */ /* 0x100fe400078e0afb */
[--C-:B------:R-:W-:Y:S02]  /*9b60*/  @!P5 IMAD.IADD R3, R3, 0x1, -R251.reuse ;  /* 0x000000010303d824 */ /* 0x100fe400078e0afb */
[--C-:B------:R-:W-:Y:S01]  /*9b70*/  @!P2 IMAD.IADD R125, R125, 0x1, -R251.reuse ;  /* 0x000000017d7da824 */ /* 0x100fe200078e0afb */
[C---:B------:R-:W-:Y:S01]  /*9b80*/  ISETP.GT.U32.AND P2, PT, R251.reuse, R4, PT ;  /* 0x00000004fb00720c */ /* 0x040fe20003f44070 */
[----:B------:R-:W-:Y:S01]  /*9b90*/  @!P3 IMAD.IADD R246, R246, 0x1, -R251 ;  /* 0x00000001f6f6b824 */ /* 0x000fe200078e0afb */
[----:B------:R-:W-:-:S11]  /*9ba0*/  ISETP.GT.U32.AND P3, PT, R251, R3, PT ;  /* 0x00000003fb00720c */ /* 0x000fd60003f64070 */
[--C-:B------:R-:W-:Y:S02]  /*9bb0*/  @!P2 IMAD.IADD R4, R4, 0x1, -R251.reuse ;  /* 0x000000010404a824 */ /* 0x100fe400078e0afb */
[----:B------:R-:W-:Y:S01]  /*9bc0*/  @!P3 IMAD.IADD R3, R3, 0x1, -R251 ;  /* 0x000000010303b824 */ /* 0x000fe200078e0afb */
[----:B--2---:R-:W-:-:S05]  /*9bd0*/  IABS R237, R237 ;  /* 0x000000ed00ed7213 */ /* 0x004fca0000000000 */
[----:B------:R-:W-:-:S04]  /*9be0*/  IMAD.HI.U32 R242, R248, R237, RZ ;  /* 0x000000edf8f27227 */ /* 0x000fc800078e00ff */
[----:B------:R-:W-:-:S04]  /*9bf0*/  IMAD.MOV R242, RZ, RZ, -R242 ;  /* 0x000000fffff27224 */ /* 0x000fc800078e0af2 */
[C---:B------:R-:W-:Y:S02]  /*9c00*/  IMAD R237, R251.reuse, R242, R237 ;  /* 0x000000f2fbed7224 */ /* 0x040fe400078e02ed */
[----:B------:R-:W-:Y:S02]  /*9c10*/  IMAD.MOV R242, RZ, RZ, -R244 ;  /* 0x000000fffff27224 */ /* 0x000fe400078e0af4 */
[----:B------:R-:W-:Y:S02]  /*9c20*/  IMAD.MOV R244, RZ, RZ, -R245 ;  /* 0x000000fffff47224 */ /* 0x000fe400078e0af5 */
[----:B------:R-:W2:Y:S01]  /*9c30*/  LDL.LU R245, [R1+0x1c] ;  /* 0x00001c0001f57983 */ /* 0x000ea20000300800 */
[----:B------:R-:W-:-:S03]  /*9c40*/  IMAD R239, R251, R242, R239 ;  /* 0x000000f2fbef7224 */ /* 0x000fc600078e02ef */
[----:B------:R-:W3:Y:S04]  /*9c50*/  LDL R242, [R1+0xc54] ;  /* 0x000c540001f27983 */ /* 0x000ee80000100800 */
[----:B------:R0:W-:Y:S04]  /*9c60*/  STL [R1+0x24], R4 ;  /* 0x0000240401007387 */ /* 0x0001e80000100800 */
[----:B0-----:R-:W4:Y:S04]  /*9c70*/  LDL.LU R4, [R1+0x1020] ;  /* 0x0010200001047983 */ /* 0x001f280000300800 */
[----:B------:R0:W-:Y:S04]  /*9c80*/  STL [R1+0x20], R3 ;  /* 0x0000200301007387 */ /* 0x0001e80000100800 */
[----:B0-----:R-:W3:Y:S01]  /*9c90*/  LDL.LU R3, [R1+0x101c] ;  /* 0x00101c0001037983 */ /* 0x001ee20000300800 */
[----:B------:R-:W-:-:S02]  /*9ca0*/  ISETP.GT.U32.AND P1, PT, R251, R124, PT ;  /* 0x0000007cfb00720c */ /* 0x000fc40003f24070 */
[C---:B------:R-:W-:Y:S02]  /*9cb0*/  ISETP.GT.U32.AND P4, PT, R251.reuse, R247, PT ;  /* 0x000000f7fb00720c */ /* 0x040fe40003f84070 */
[C---:B------:R-:W-:Y:S02]  /*9cc0*/  ISETP.GT.U32.AND P5, PT, R251.reuse, R0, PT ;  /* 0x00000000fb00720c */ /* 0x040fe40003fa4070 */
[----:B------:R-:W-:-:S07]  /*9cd0*/  ISETP.GT.U32.AND P6, PT, R251, R250, PT ;  /* 0x000000fafb00720c */ /* 0x000fce0003fc4070 */
[--C-:B------:R-:W-:Y:S01]  /*9ce0*/  @!P1 IMAD.IADD R124, R124, 0x1, -R251.reuse ;  /* 0x000000017c7c9824 */ /* 0x100fe200078e0afb */
[----:B------:R-:W-:Y:S01]  /*9cf0*/  ISETP.GT.U32.AND P1, PT, R251, R252, PT ;  /* 0x000000fcfb00720c */ /* 0x000fe20003f24070 */
[--C-:B------:R-:W-:Y:S02]  /*9d00*/  @!P4 IMAD.IADD R247, R247, 0x1, -R251.reuse ;  /* 0x00000001f7f7c824 */ /* 0x100fe400078e0afb */
[--C-:B------:R-:W-:Y:S01]  /*9d10*/  @!P5 IMAD.IADD R0, R0, 0x1, -R251.reuse ;  /* 0x000000010000d824 */ /* 0x100fe200078e0afb */
[C---:B------:R-:W-:Y:S01]  /*9d20*/  ISETP.GT.U32.AND P5, PT, R251.reuse, R124, PT ;  /* 0x0000007cfb00720c */ /* 0x040fe20003fa4070 */
[----:B------:R-:W-:Y:S01]  /*9d30*/  @!P6 IMAD.IADD R250, R250, 0x1, -R251 ;  /* 0x00000001fafae824 */ /* 0x000fe200078e0afb */
[----:B------:R-:W-:-:S07]  /*9d40*/  ISETP.GT.U32.AND P3, PT, R251, R247, PT ;  /* 0x000000f7fb00720c */ /* 0x000fce0003f64070 */
[--C-:B------:R-:W-:Y:S01]  /*9d50*/  @!P1 IMAD.IADD R252, R252, 0x1, -R251.reuse ;  /* 0x00000001fcfc9824 */ /* 0x100fe200078e0afb */
[C---:B------:R-:W-:Y:S02]  /*9d60*/  ISETP.GT.U32.AND P1, PT, R251.reuse, R125, PT ;  /* 0x0000007dfb00720c */ /* 0x040fe40003f24070 */
[C---:B------:R-:W-:Y:S01]  /*9d70*/  ISETP.GT.U32.AND P2, PT, R251.reuse, R246, PT ;  /* 0x000000f6fb00720c */ /* 0x040fe20003f44070 */
[--C-:B------:R-:W-:Y:S01]  /*9d80*/  @!P5 IMAD.IADD R124, R124, 0x1, -R251.reuse ;  /* 0x000000017c7cd824 */ /* 0x100fe200078e0afb */
[----:B------:R-:W-:Y:S01]  /*9d90*/  ISETP.GT.U32.AND P6, PT, R251, R2, PT ;  /* 0x00000002fb00720c */ /* 0x000fe20003fc4070 */
[----:B------:R-:W-:Y:S01]  /*9da0*/  @!P3 IMAD.IADD R247, R247, 0x1, -R251 ;  /* 0x00000001f7f7b824 */ /* 0x000fe200078e0afb */
[----:B------:R-:W-:-:S07]  /*9db0*/  ISETP.GT.U32.AND P3, PT, R251, R5, PT ;  /* 0x00000005fb00720c */ /* 0x000fce0003f64070 */
[--C-:B------:R-:W-:Y:S02]  /*9dc0*/  @!P1 IMAD.IADD R125, R125, 0x1, -R251.reuse ;  /* 0x000000017d7d9824 */ /* 0x100fe400078e0afb */
[--C-:B------:R-:W-:Y:S02]  /*9dd0*/  @!P2 IMAD.IADD R246, R246, 0x1, -R251.reuse ;  /* 0x00000001f6f6a824 */ /* 0x100fe400078e0afb */
[--C-:B------:R-:W-:Y:S02]  /*9de0*/  @!P6 IMAD.IADD R2, R2, 0x1, -R251.reuse ;  /* 0x000000010202e824 */ /* 0x100fe400078e0afb */
[----:B------:R-:W-:Y:S01]  /*9df0*/  @!P3 IMAD.IADD R5, R5, 0x1, -R251 ;  /* 0x000000010505b824 */ /* 0x000fe200078e0afb */
[C---:B------:R-:W-:Y:S02]  /*9e00*/  ISETP.GT.U32.AND P3, PT, R251.reuse, R12, PT ;  /* 0x0000000cfb00720c */ /* 0x040fe40003f64070 */
[----:B------:R-:W-:-:S11]  /*9e10*/  ISETP.GT.U32.AND P6, PT, R251, R2, PT ;  /* 0x00000002fb00720c */ /* 0x000fd60003fc4070 */
[--C-:B------:R-:W-:Y:S02]  /*9e20*/  @!P3 IMAD.IADD R12, R12, 0x1, -R251.reuse ;  /* 0x000000010c0cb824 */ /* 0x100fe400078e0afb */
[----:B------:R-:W-:Y:S01]  /*9e30*/  @!P6 IMAD.IADD R2, R2, 0x1, -R251 ;  /* 0x000000010202e824 */ /* 0x000fe200078e0afb */
[----:B------:R-:W-:-:S13]  /*9e40*/  ISETP.GT.U32.AND P6, PT, R251, R9, PT ;  /* 0x00000009fb00720c */ /* 0x000fda0003fc4070 */
[----:B------:R-:W-:Y:S01]  /*9e50*/  @!P6 IMAD.IADD R9, R9, 0x1, -R251 ;  /* 0x000000010909e824 */ /* 0x000fe200078e0afb */
[----:B--2---:R-:W-:-:S13]  /*9e60*/  ISETP.GT.U32.AND P0, PT, R251, R245, PT ;  /* 0x000000f5fb00720c */ /* 0x004fda0003f04070 */
[----:B------:R-:W-:Y:S01]  /*9e70*/  @!P0 IMAD.IADD R245, R245, 0x1, -R251 ;  /* 0x00000001f5f58824 */ /* 0x000fe200078e0afb */
[----:B------:R-:W-:-:S04]  /*9e80*/  ISETP.GT.U32.AND P0, PT, R251, R249, PT ;  /* 0x000000f9fb00720c */ /* 0x000fc80003f04070 */
[----:B------:R-:W-:-:S09]  /*9e90*/  ISETP.GT.U32.AND P4, PT, R251, R245, PT ;  /* 0x000000f5fb00720c */ /* 0x000fd20003f84070 */
[----:B------:R-:W-:Y:S01]  /*9ea0*/  @!P0 IMAD.IADD R249, R249, 0x1, -R251 ;  /* 0x00000001f9f98824 */ /* 0x000fe200078e0afb */
[----:B------:R-:W-:-:S03]  /*9eb0*/  ISETP.GT.U32.AND P0, PT, R251, R250, PT ;  /* 0x000000fafb00720c */ /* 0x000fc60003f04070 */
[----:B------:R-:W-:Y:S01]  /*9ec0*/  @!P4 IMAD.IADD R245, R245, 0x1, -R251 ;  /* 0x00000001f5f5c824 */ /* 0x000fe200078e0afb */
[C---:B------:R-:W-:Y:S02]  /*9ed0*/  ISETP.GT.U32.AND P4, PT, R251.reuse, R0, PT ;  /* 0x00000000fb00720c */ /* 0x040fe40003f84070 */
[C---:B---3--:R-:W-:Y:S02]  /*9ee0*/  ISETP.GT.U32.AND P1, PT, R251.reuse, R3, PT ;  /* 0x00000003fb00720c */ /* 0x048fe40003f24070 */
[C---:B------:R-:W-:Y:S02]  /*9ef0*/  ISETP.GT.U32.AND P5, PT, R251.reuse, R249, PT ;  /* 0x000000f9fb00720c */ /* 0x040fe40003fa4070 */
[----:B----4-:R-:W-:-:S03]  /*9f00*/  ISETP.GT.U32.AND P2, PT, R251, R4, PT ;  /* 0x00000004fb00720c */ /* 0x010fc60003f44070 */
[----:B------:R-:W-:Y:S01]  /*9f10*/  @!P0 IMAD.IADD R250, R250, 0x1, -R251 ;  /* 0x00000001fafa8824 */ /* 0x000fe200078e0afb */
[----:B------:R-:W-:-:S03]  /*9f20*/  ISETP.GT.U32.AND P0, PT, R251, R252, PT ;  /* 0x000000fcfb00720c */ /* 0x000fc60003f04070 */
[--C-:B------:R-:W-:Y:S01]  /*9f30*/  @!P4 IMAD.IADD R0, R0, 0x1, -R251.reuse ;  /* 0x000000010000c824 */ /* 0x100fe200078e0afb */
[----:B------:R-:W-:Y:S01]  /*9f40*/  ISETP.GT.U32.AND P4, PT, R251, R6, PT ;  /* 0x00000006fb00720c */ /* 0x000fe20003f84070 */
[--C-:B------:R-:W-:Y:S01]  /*9f50*/  @!P1 IMAD.IADD R3, R3, 0x1, -R251.reuse ;  /* 0x0000000103039824 */ /* 0x100fe200078e0afb */
[----:B------:R-:W-:Y:S01]  /*9f60*/  ISETP.GT.U32.AND P1, PT, R251, R10, PT ;  /* 0x0000000afb00720c */ /* 0x000fe20003f24070 */
[--C-:B------:R-:W-:Y:S01]  /*9f70*/  @!P5 IMAD.IADD R249, R249, 0x1, -R251.reuse ;  /* 0x00000001f9f9d824 */ /* 0x100fe200078e0afb */
[C---:B------:R-:W-:Y:S01]  /*9f80*/  ISETP.GT.U32.AND P5, PT, R251.reuse, R7, PT ;  /* 0x00000007fb00720c */ /* 0x040fe20003fa4070 */
[----:B------:R-:W-:Y:S01]  /*9f90*/  @!P2 IMAD.IADD R4, R4, 0x1, -R251 ;  /* 0x000000010404a824 */ /* 0x000fe200078e0afb */
[----:B------:R-:W-:-:S03]  /*9fa0*/  ISETP.GT.U32.AND P2, PT, R251, R11, PT ;  /* 0x0000000bfb00720c */ /* 0x000fc60003f44070 */
[----:B------:R-:W-:Y:S01]  /*9fb0*/  @!P0 IMAD.IADD R252, R252, 0x1, -R251 ;  /* 0x00000001fcfc8824 */ /* 0x000fe200078e0afb */
[----:B------:R-:W-:-:S03]  /*9fc0*/  ISETP.GT.U32.AND P0, PT, R251, R8, PT ;  /* 0x00000008fb00720c */ /* 0x000fc60003f04070 */
[--C-:B------:R-:W-:Y:S01]  /*9fd0*/  @!P4 IMAD.IADD R6, R6, 0x1, -R251.reuse ;  /* 0x000000010606c824 */ /* 0x100fe200078e0afb */
[C---:B------:R-:W-:Y:S01]  /*9fe0*/  ISETP.GT.U32.AND P4, PT, R251.reuse, R13, PT ;  /* 0x0000000dfb00720c */ /* 0x040fe20003f84070 */
[--C-:B------:R-:W-:Y:S01]  /*9ff0*/  @!P1 IMAD.IADD R10, R10, 0x1, -R251.reuse ;  /* 0x000000010a0a9824 */ /* 0x100fe200078e0afb */
[----:B------:R-:W-:Y:S01]  /*a000*/  ISETP.GT.U32.AND P1, PT, R251, R4, PT ;  /* 0x00000004fb00720c */ /* 0x000fe20003f24070 */
[--C-:B------:R-:W-:Y:S01]  /*a010*/  @!P5 IMAD.IADD R7, R7, 0x1, -R251.reuse ;  /* 0x000000010707d824 */ /* 0x100fe200078e0afb */
[C---:B------:R-:W-:Y:S02]  /*a020*/  ISETP.GT.U32.AND P5, PT, R251.reuse, R14, PT ;  /* 0x0000000efb00720c */ /* 0x040fe40003fa4070 */
[----:B------:R-:W-:Y:S01]  /*a030*/  ISETP.GT.U32.AND P3, PT, R251, R6, PT ;  /* 0x00000006fb00720c */ /* 0x000fe20003f64070 */
[--C-:B------:R-:W-:Y:S02]  /*a040*/  @!P2 IMAD.IADD R11, R11, 0x1, -R251.reuse ;  /* 0x000000010b0ba824 */ /* 0x100fe400078e0afb */
[----:B------:R-:W-:Y:S01]  /*a050*/  @!P0 IMAD.IADD R8, R8, 0x1, -R251 ;  /* 0x0000000108088824 */ /* 0x000fe200078e0afb */
[----:B------:R-:W-:-:S03]  /*a060*/  ISETP.GT.U32.AND P0, PT, R251, R15, PT ;  /* 0x0000000ffb00720c */ /* 0x000fc60003f04070 */
[--C-:B------:R-:W-:Y:S01]  /*a070*/  @!P4 IMAD.IADD R13, R13, 0x1, -R251.reuse ;  /* 0x000000010d0dc824 */ /* 0x100fe200078e0afb */
[C---:B------:R-:W-:Y:S02]  /*a080*/  ISETP.GT.U32.AND P4, PT, R251.reuse, R7, PT ;  /* 0x00000007fb00720c */ /* 0x040fe40003f84070 */
[C---:B------:R-:W-:Y:S01]  /*a090*/  ISETP.GT.U32.AND P2, PT, R251.reuse, R5, PT ;  /* 0x00000005fb00720c */ /* 0x040fe20003f44070 */
[--C-:B------:R-:W-:Y:S01]  /*a0a0*/  @!P1 IMAD.IADD R4, R4, 0x1, -R251.reuse ;  /* 0x0000000104049824 */ /* 0x100fe200078e0afb */
[C---:B------:R-:W-:Y:S01]  /*a0b0*/  ISETP.GT.U32.AND P1, PT, R251.reuse, R10, PT ;  /* 0x0000000afb00720c */ /* 0x040fe20003f24070 */
[--C-:B------:R-:W-:Y:S01]  /*a0c0*/  @!P5 IMAD.IADD R14, R14, 0x1, -R251.reuse ;  /* 0x000000010e0ed824 */ /* 0x100fe200078e0afb */
[C---:B------:R-:W-:Y:S01]  /*a0d0*/  ISETP.GT.U32.AND P5, PT, R251.reuse, R8, PT ;  /* 0x00000008fb00720c */ /* 0x040fe20003fa4070 */
[--C-:B------:R-:W-:Y:S01]  /*a0e0*/  @!P3 IMAD.IADD R6, R6, 0x1, -R251.reuse ;  /* 0x000000010606b824 */ /* 0x100fe200078e0afb */
[----:B------:R-:W-:Y:S01]  /*a0f0*/  ISETP.GT.U32.AND P3, PT, R251, R12, PT ;  /* 0x0000000cfb00720c */ /* 0x000fe20003f64070 */
[----:B------:R-:W-:Y:S01]  /*a100*/  @!P0 IMAD.IADD R15, R15, 0x1, -R251 ;  /* 0x000000010f0f8824 */ /* 0x000fe200078e0afb */
[----:B------:R-:W-:-:S03]  /*a110*/  ISETP.GT.U32.AND P0, PT, R251, R9, PT ;  /* 0x00000009fb00720c */ /* 0x000fc60003f04070 */
[--C-:B------:R-:W-:Y:S01]  /*a120*/  @!P4 IMAD.IADD R7, R7, 0x1, -R251.reuse ;  /* 0x000000010707c824 */ /* 0x100fe200078e0afb */
[----:B------:R-:W-:Y:S01]  /*a130*/  ISETP.GT.U32.AND P4, PT, R251, R13, PT ;  /* 0x0000000dfb00720c */ /* 0x000fe20003f84070 */
[--C-:B------:R-:W-:Y:S01]  /*a140*/  @!P2 IMAD.IADD R5, R5, 0x1, -R251.reuse ;  /* 0x000000010505a824 */ /* 0x100fe200078e0afb */
[C---:B------:R-:W-:Y:S01]  /*a150*/  ISETP.GT.U32.AND P2, PT, R251.reuse, R11, PT ;  /* 0x0000000bfb00720c */ /* 0x040fe20003f44070 */
[--C-:B------:R-:W-:Y:S01]  /*a160*/  @!P1 IMAD.IADD R10, R10, 0x1, -R251.reuse ;  /* 0x000000010a0a9824 */ /* 0x100fe200078e0afb */
[C---:B------:R-:W-:Y:S01]  /*a170*/  ISETP.GT.U32.AND P6, PT, R251.reuse, R3, PT ;  /* 0x00000003fb00720c */ /* 0x040fe20003fc4070 */
[--C-:B------:R-:W-:Y:S01]  /*a180*/  @!P5 IMAD.IADD R8, R8, 0x1, -R251.reuse ;  /* 0x000000010808d824 */ /* 0x100fe200078e0afb */
[C---:B------:R-:W-:Y:S01]  /*a190*/  ISETP.GT.U32.AND P1, PT, R251.reuse, R17, PT ;  /* 0x00000011fb00720c */ /* 0x040fe20003f24070 */
[--C-:B------:R-:W-:Y:S01]  /*a1a0*/  @!P3 IMAD.IADD R12, R12, 0x1, -R251.reuse ;  /* 0x000000010c0cb824 */ /* 0x100fe200078e0afb */
[C---:B------:R-:W-:Y:S02]  /*a1b0*/  ISETP.GT.U32.AND P5, PT, R251.reuse, R14, PT ;  /* 0x0000000efb00720c */ /* 0x040fe40003fa4070 */
[----:B------:R-:W-:Y:S01]  /*a1c0*/  ISETP.GT.U32.AND P3, PT, R251, R19, PT ;  /* 0x00000013fb00720c */ /* 0x000fe20003f64070 */
[----:B------:R-:W-:-:S02]  /*a1d0*/  @!P0 IMAD.IADD R9, R9, 0x1, -R251 ;  /* 0x0000000109098824 */ /* 0x000fc400078e0afb */
[--C-:B------:R-:W-:Y:S01]  /*a1e0*/  @!P4 IMAD.IADD R13, R13, 0x1, -R251.reuse ;  /* 0x000000010d0dc824 */ /* 0x100fe200078e0afb */
[----:B------:R-:W-:Y:S01]  /*a1f0*/  ISETP.GT.U32.AND P4, PT, R251, R20, PT ;  /* 0x00000014fb00720c */ /* 0x000fe20003f84070 */
[--C-:B------:R-:W-:Y:S01]  /*a200*/  @!P2 IMAD.IADD R11, R11, 0x1, -R251.reuse ;  /* 0x000000010b0ba824 */ /* 0x100fe200078e0afb */
[----:B------:R-:W-:Y:S01]  /*a210*/  ISETP.GT.U32.AND P0, PT, R251, R16, PT ;  /* 0x00000010fb00720c */ /* 0x000fe20003f04070 */
[--C-:B------:R-:W-:Y:S01]  /*a220*/  @!P6 IMAD.IADD R3, R3, 0x1, -R251.reuse ;  /* 0x000000010303e824 */ /* 0x100fe200078e0afb */
[----:B------:R-:W-:Y:S01]  /*a230*/  ISETP.GT.U32.AND P2, PT, R251, R18, PT ;  /* 0x00000012fb00720c */ /* 0x000fe20003f44070 */
[--C-:B------:R-:W-:Y:S01]  /*a240*/  @!P1 IMAD.IADD R17, R17, 0x1, -R251.reuse ;  /* 0x0000000111119824 */ /* 0x100fe200078e0afb */
[C---:B------:R-:W-:Y:S01]  /*a250*/  ISETP.GT.U32.AND P6, PT, R251.reuse, R15, PT ;  /* 0x0000000ffb00720c */ /* 0x040fe20003fc4070 */
[--C-:B------:R-:W-:Y:S01]  /*a260*/  @!P5 IMAD.IADD R14, R14, 0x1, -R251.reuse ;  /* 0x000000010e0ed824 */ /* 0x100fe200078e0afb */
[----:B------:R-:W-:Y:S01]  /*a270*/  ISETP.GT.U32.AND P1, PT, R251, R24, PT ;  /* 0x00000018fb00720c */ /* 0x000fe20003f24070 */
[----:B------:R-:W-:Y:S01]  /*a280*/  @!P3 IMAD.IADD R19, R19, 0x1, -R251 ;  /* 0x000000011313b824 */ /* 0x000fe200078e0afb */
[----:B------:R-:W-:-:S02]  /*a290*/  ISETP.GT.U32.AND P5, PT, R251, R21, PT ;  /* 0x00000015fb00720c */ /* 0x000fc40003fa4070 */
[C---:B------:R-:W-:Y:S01]  /*a2a0*/  ISETP.GT.U32.AND P3, PT, R251.reuse, R26, PT ;  /* 0x0000001afb00720c */ /* 0x040fe20003f64070 */
[--C-:B------:R-:W-:Y:S01]  /*a2b0*/  @!P4 IMAD.IADD R20, R20, 0x1, -R251.reuse ;  /* 0x000000011414c824 */ /* 0x100fe200078e0afb */
[C---:B------:R-:W-:Y:S01]  /*a2c0*/  ISETP.GT.U32.AND P4, PT, R251.reuse, R27, PT ;  /* 0x0000001bfb00720c */ /* 0x040fe20003f84070 */
[--C-:B------:R-:W-:Y:S01]  /*a2d0*/  @!P0 IMAD.IADD R16, R16, 0x1, -R251.reuse ;  /* 0x0000000110108824 */ /* 0x100fe200078e0afb */
[C---:B------:R-:W-:Y:S01]  /*a2e0*/  ISETP.GT.U32.AND P0, PT, R251.reuse, R23, PT ;  /* 0x00000017fb00720c */ /* 0x040fe20003f04070 */
[--C-:B------:R-:W-:Y:S01]  /*a2f0*/  @!P2 IMAD.IADD R18, R18, 0x1, -R251.reuse ;  /* 0x000000011212a824 */ /* 0x100fe200078e0afb */
[----:B------:R-:W-:Y:S01]  /*a300*/  ISETP.GT.U32.AND P2, PT, R251, R25, PT ;  /* 0x00000019fb00720c */ /* 0x000fe20003f44070 */
        /* <DEDUP_REMOVED lines=9> */
[----:B------:R-:W-:Y:S01]  /*a3a0*/  ISETP.GT.U32.AND P4, PT, R251, R21, PT ;  /* 0x00000015fb00720c */ /* 0x000fe20003f84070 */
[--C-:B------:R-:W-:Y:S01]  /*a3b0*/  @!P0 IMAD.IADD R23, R23, 0x1, -R251.reuse ;  /* 0x0000000117178824 */ /* 0x100fe200078e0afb */
[----:B------:R-:W-:Y:S01]  /*a3c0*/  ISETP.GT.U32.AND P0, PT, R251, R17, PT ;  /* 0x00000011fb00720c */ /* 0x000fe20003f04070 */
[--C-:B------:R-:W-:Y:S01]  /*a3d0*/  @!P2 IMAD.IADD R25, R25, 0x1, -R251.reuse ;  /* 0x000000011919a824 */ /* 0x100fe200078e0afb */
[----:B------:R-:W-:Y:S01]  /*a3e0*/  ISETP.GT.U32.AND P2, PT, R251, R19, PT ;  /* 0x00000013fb00720c */ /* 0x000fe20003f44070 */
[----:B------:R-:W-:-:S02]  /*a3f0*/  @!P6 IMAD.IADD R22, R22, 0x1, -R251 ;  /* 0x000000011616e824 */ /* 0x000fc400078e0afb */
[--C-:B------:R-:W-:Y:S01]  /*a400*/  @!P1 IMAD.IADD R18, R18, 0x1, -R251.reuse ;  /* 0x0000000112129824 */ /* 0x100fe200078e0afb */
[C---:B------:R-:W-:Y:S01]  /*a410*/  ISETP.GT.U32.AND P1, PT, R251.reuse, R24, PT ;  /* 0x00000018fb00720c */ /* 0x040fe20003f24070 */
[--C-:B------:R-:W-:Y:S01]  /*a420*/  @!P5 IMAD.IADD R28, R28, 0x1, -R251.reuse ;  /* 0x000000011c1cd824 */ /* 0x100fe200078e0afb */
[C---:B------:R-:W-:Y:S01]  /*a430*/  ISETP.GT.U32.AND P5, PT, R251.reuse, R22, PT ;  /* 0x00000016fb00720c */ /* 0x040fe20003fa4070 */
[--C-:B------:R-:W-:Y:S01]  /*a440*/  @!P3 IMAD.IADD R20, R20, 0x1, -R251.reuse ;  /* 0x000000011414b824 */ /* 0x100fe200078e0afb */
[C---:B------:R-:W-:Y:S02]  /*a450*/  ISETP.GT.U32.AND P3, PT, R251.reuse, R26, PT ;  /* 0x0000001afb00720c */ /* 0x040fe40003f64070 */
        /* <DEDUP_REMOVED lines=35> */
[----:B------:R-:W-:-:S02]  /*a690*/  @!P1 IMAD.IADD R38, R38, 0x1, -R251 ;  /* 0x0000000126269824 */ /* 0x000fc400078e0afb */
[--C-:B------:R-:W-:Y:S01]  /*a6a0*/  @!P5 IMAD.IADD R36, R36, 0x1, -R251.reuse ;  /* 0x000000012424d824 */ /* 0x100fe200078e0afb */
[C---:B------:R-:W-:Y:S01]  /*a6b0*/  ISETP.GT.U32.AND P1, PT, R251.reuse, R32, PT ;  /* 0x00000020fb00720c */ /* 0x040fe20003f24070 */
[--C-:B------:R-:W-:Y:S01]  /*a6c0*/  @!P3 IMAD.IADD R40, R40, 0x1, -R251.reuse ;  /* 0x000000012828b824 */ /* 0x100fe200078e0afb */
[----:B------:R-:W-:Y:S01]  /*a6d0*/  ISETP.GT.U32.AND P5, PT, R251, R30, PT ;  /* 0x0000001efb00720c */ /* 0x000fe20003fa4070 */
[--C-:B------:R-:W-:Y:S01]  /*a6e0*/  @!P6 IMAD.IADD R35, R35, 0x1, -R251.reuse ;  /* 0x000000012323e824 */ /* 0x100fe200078e0afb */
[----:B------:R-:W-:Y:S01]  /*a6f0*/  ISETP.GT.U32.AND P3, PT, R251, R34, PT ;  /* 0x00000022fb00720c */ /* 0x000fe20003f64070 */
[--C-:B------:R-:W-:Y:S02]  /*a700*/  @!P4 IMAD.IADD R41, R41, 0x1, -R251.reuse ;  /* 0x000000012929c824 */ /* 0x100fe400078e0afb */
        /* <DEDUP_REMOVED lines=57> */
[----:B------:R-:W-:Y:S01]  /*aaa0*/  @!P2 IMAD.IADD R53, R53, 0x1, -R251 ;  /* 0x000000013535a824 */ /* 0x000fe200078e0afb */
[----:B------:R-:W-:-:S03]  /*aab0*/  ISETP.GT.U32.AND P2, PT, R251, R47, PT ;  /* 0x0000002ffb00720c */ /* 0x000fc60003f44070 */
        /* <DEDUP_REMOVED lines=45> */
[C---:B------:R-:W-:Y:S02]  /*ad90*/  ISETP.GT.U32.AND P5, PT, R251.reuse, R58, PT ;  /* 0x0000003afb00720c */ /* 0x040fe40003fa4070 */
[----:B------:R-:W-:Y:S01]  /*ada0*/  ISETP.GT.U32.AND P3, PT, R251, R62, PT ;  /* 0x0000003efb00720c */ /* 0x000fe20003f64070 */
[--C-:B------:R-:W-:Y:S02]  /*adb0*/  @!P6 IMAD.IADD R61, R61, 0x1, -R251.reuse ;  /* 0x000000013d3de824 */ /* 0x100fe400078e0afb */
        /* <DEDUP_REMOVED lines=60> */
[----:B------:R0:W-:Y:S01]  /*b180*/  STL [R1+0x18], R124 ;  /* 0x0000187c01007387 */ /* 0x0001e20000100800 */
[--C-:B------:R-:W-:Y:S01]  /*b190*/  @!P1 IMAD.IADD R74, R74, 0x1, -R251.reuse ;  /* 0x000000014a4a9824 */ /* 0x100fe200078e0afb */
[C---:B------:R-:W-:Y:S01]  /*b1a0*/  ISETP.GT.U32.AND P1, PT, R251.reuse, R81, PT ;  /* 0x00000051fb00720c */ /* 0x040fe20003f24070 */
[--C-:B------:R-:W-:Y:S01]  /*b1b0*/  @!P5 IMAD.IADD R72, R72, 0x1, -R251.reuse ;  /* 0x000000014848d824 */ /* 0x100fe200078e0afb */
[----:B------:R-:W-:Y:S01]  /*b1c0*/  STL [R1+0x1c], R245 ;  /* 0x00001cf501007387 */ /* 0x000fe20000100800 */
[----:B------:R-:W-:Y:S01]  /*b1d0*/  @!P3 IMAD.IADD R76, R76, 0x1, -R251 ;  /* 0x000000014c4cb824 */ /* 0x000fe200078e0afb */
[C---:B------:R-:W-:Y:S02]  /*b1e0*/  ISETP.GT.U32.AND P5, PT, R251.reuse, R78, PT ;  /* 0x0000004efb00720c */ /* 0x040fe40003fa4070 */
[C---:B------:R-:W-:Y:S01]  /*b1f0*/  ISETP.GT.U32.AND P3, PT, R251.reuse, R83, PT ;  /* 0x00000053fb00720c */ /* 0x040fe20003f64070 */
[----:B0-----:R-:W2:Y:S01]  /*b200*/  LDL.LU R124, [R1+0x1018] ;  /* 0x00101800017c7983 */ /* 0x001ea20000300800 */
[----:B------:R-:W-:-:S03]  /*b210*/  ISETP.GT.U32.AND P6, PT, R251, R68, PT ;  /* 0x00000044fb00720c */ /* 0x000fc60003fc4070 */
[----:B------:R0:W-:Y:S01]  /*b220*/  STL [R1+0x14], R250 ;  /* 0x000014fa01007387 */ /* 0x0001e20000100800 */
[--C-:B------:R-:W-:Y:S01]  /*b230*/  @!P4 IMAD.IADD R77, R77, 0x1, -R251.reuse ;  /* 0x000000014d4dc824 */ /* 0x100fe200078e0afb */
[----:B------:R-:W-:Y:S01]  /*b240*/  ISETP.GT.U32.AND P4, PT, R251, R84, PT ;  /* 0x00000054fb00720c */ /* 0x000fe20003f84070 */
[--C-:B------:R-:W-:Y:S01]  /*b250*/  @!P0 IMAD.IADD R73, R73, 0x1, -R251.reuse ;  /* 0x0000000149498824 */ /* 0x100fe200078e0afb */
[----:B------:R-:W-:Y:S01]  /*b260*/  ISETP.GT.U32.AND P0, PT, R251, R79, PT ;  /* 0x0000004ffb00720c */ /* 0x000fe20003f04070 */
[----:B0-----:R-:W3:Y:S04]  /*b270*/  LDL.LU R250, [R1+0x1014] ;  /* 0x0010140001fa7983 */ /* 0x001ee80000300800 */
[----:B------:R0:W-:Y:S01]  /*b280*/  STL [R1+0x10], R125 ;  /* 0x0000107d01007387 */ /* 0x0001e20000100800 */
[----:B------:R-:W-:Y:S01]  /*b290*/  @!P2 IMAD.IADD R75, R75, 0x1, -R251 ;  /* 0x000000014b4ba824 */ /* 0x000fe200078e0afb */
[----:B------:R-:W-:-:S02]  /*b2a0*/  ISETP.GT.U32.AND P2, PT, R251, R82, PT ;  /* 0x00000052fb00720c */ /* 0x000fc40003f44070 */
[----:B0-----:R-:W4:Y:S04]  /*b2b0*/  LDL.LU R125, [R1+0x1010] ;  /* 0x00101000017d7983 */ /* 0x001f280000300800 */
[----:B------:R0:W-:Y:S01]  /*b2c0*/  STL [R1+0xc], R246 ;  /* 0x00000cf601007387 */ /* 0x0001e20000100800 */
[--C-:B------:R-:W-:Y:S01]  /*b2d0*/  @!P1 IMAD.IADD R81, R81, 0x1, -R251.reuse ;  /* 0x0000000151519824 */ /* 0x100fe200078e0afb */
[C---:B------:R-:W-:Y:S02]  /*b2e0*/  ISETP.GT.U32.AND P1, PT, R251.reuse, R88, PT ;  /* 0x00000058fb00720c */ /* 0x040fe40003f24070 */
[----:B0-----:R-:W2:Y:S04]  /*b2f0*/  LDL.LU R246, [R1+0x100c] ;  /* 0x00100c0001f67983 */ /* 0x001ea80000300800 */
[----:B------:R0:W-:Y:S01]  /*b300*/  STL [R1+0x8], R247 ;  /* 0x000008f701007387 */ /* 0x0001e20000100800 */
[--C-:B------:R-:W-:Y:S01]  /*b310*/  @!P5 IMAD.IADD R78, R78, 0x1, -R251.reuse ;  /* 0x000000014e4ed824 */ /* 0x100fe200078e0afb */
[----:B------:R-:W-:Y:S01]  /*b320*/  ISETP.GT.U32.AND P5, PT, R251, R85, PT ;  /* 0x00000055fb00720c */ /* 0x000fe20003fa4070 */
[--C-:B------:R-:W-:Y:S01]  /*b330*/  @!P3 IMAD.IADD R83, R83, 0x1, -R251.reuse ;  /* 0x000000015353b824 */ /* 0x100fe200078e0afb */
[----:B0-----:R-:W3:Y:S04]  /*b340*/  LDL.LU R247, [R1+0x1008] ;  /* 0x0010080001f77983 */ /* 0x001ee80000300800 */
[----:B------:R0:W-:Y:S01]  /*b350*/  STL [R1+0x4], R0 ;  /* 0x0000040001007387 */ /* 0x0001e20000100800 */
[C---:B------:R-:W-:Y:S01]  /*b360*/  ISETP.GT.U32.AND P3, PT, R251.reuse, R90, PT ;  /* 0x0000005afb00720c */ /* 0x040fe20003f64070 */
[--C-:B------:R-:W-:Y:S01]  /*b370*/  @!P6 IMAD.IADD R68, R68, 0x1, -R251.reuse ;  /* 0x000000014444e824 */ /* 0x100fe200078e0afb */
[C---:B------:R-:W-:Y:S01]  /*b380*/  ISETP.GT.U32.AND P6, PT, R251.reuse, R80, PT ;  /* 0x00000050fb00720c */ /* 0x040fe20003fc4070 */
[----:B0-----:R-:W3:Y:S04]  /*b390*/  LDL.LU R0, [R1+0x1004] ;  /* 0x0010040001007983 */ /* 0x001ee80000300800 */
[----:B------:R0:W-:Y:S01]  /*b3a0*/  STL [R1], R249 ;  /* 0x000000f901007387 */ /* 0x0001e20000100800 */
[----:B------:R-:W-:Y:S01]  /*b3b0*/  @!P4 IMAD.IADD R84, R84, 0x1, -R251 ;  /* 0x000000015454c824 */ /* 0x000fe200078e0afb */
[----:B------:R-:W-:-:S02]  /*b3c0*/  ISETP.GT.U32.AND P4, PT, R251, R91, PT ;  /* 0x0000005bfb00720c */ /* 0x000fc40003f84070 */
[----:B0-----:R-:W4:Y:S01]  /*b3d0*/  LDL R249, [R1+0xc58] ;  /* 0x000c580001f97983 */ /* 0x001f220000100800 */
[--C-:B------:R-:W-:Y:S01]  /*b3e0*/  @!P0 IMAD.IADD R79, R79, 0x1, -R251.reuse ;  /* 0x000000014f4f8824 */ /* 0x100fe200078e0afb */
[C---:B------:R-:W-:Y:S01]  /*b3f0*/  ISETP.GT.U32.AND P0, PT, R251.reuse, R86, PT ;  /* 0x00000056fb00720c */ /* 0x040fe20003f04070 */
[--C-:B------:R-:W-:Y:S01]  /*b400*/  @!P2 IMAD.IADD R82, R82, 0x1, -R251.reuse ;  /* 0x000000015252a824 */ /* 0x100fe200078e0afb */
[----:B------:R-:W-:Y:S01]  /*b410*/  ISETP.GT.U32.AND P2, PT, R251, R89, PT ;  /* 0x00000059fb00720c */ /* 0x000fe20003f44070 */
[--C-:B------:R-:W-:Y:S02]  /*b420*/  @!P1 IMAD.IADD R88, R88, 0x1, -R251.reuse ;  /* 0x0000000158589824 */ /* 0x100fe400078e0afb */
[--C-:B------:R-:W-:Y:S01]  /*b430*/  @!P5 IMAD.IADD R85, R85, 0x1, -R251.reuse ;  /* 0x000000015555d824 */ /* 0x100fe200078e0afb */
[C---:B------:R-:W-:Y:S01]  /*b440*/  ISETP.GT.U32.AND P1, PT, R251.reuse, R82, PT ;  /* 0x00000052fb00720c */ /* 0x040fe20003f24070 */
[--C-:B------:R-:W-:Y:S01]  /*b450*/  @!P3 IMAD.IADD R90, R90, 0x1, -R251.reuse ;  /* 0x000000015a5ab824 */ /* 0x100fe200078e0afb */
[C---:B------:R-:W-:Y:S01]  /*b460*/  ISETP.GT.U32.AND P5, PT, R251.reuse, R92, PT ;  /* 0x0000005cfb00720c */ /* 0x040fe20003fa4070 */
[----:B------:R-:W-:Y:S01]  /*b470*/  @!P6 IMAD.IADD R80, R80, 0x1, -R251 ;  /* 0x000000015050e824 */ /* 0x000fe200078e0afb */
[----:B------:R-:W-:-:S02]  /*b480*/  ISETP.GT.U32.AND P3, PT, R251, R84, PT ;  /* 0x00000054fb00720c */ /* 0x000fc40003f64070 */
        /* <DEDUP_REMOVED lines=243> */
[----:B------:R-:W-:Y:S01]  /*c3c0*/  @!P3 IMAD.IADD R149, R149, 0x1, -R251 ;  /* 0x000000019595b824 */ /* 0x000fe200078e0afb */
[----:B------:R-:W-:Y:S01]  /*c3d0*/  ISETP.GT.U32.AND P3, PT, R251, R156, PT ;  /* 0x0000009cfb00720c */ /* 0x000fe20003f64070 */
[----:B------:R-:W-:-:S04]  /*c3e0*/  IMAD.HI.U32 R243, R248, R238, RZ ;  /* 0x000000eef8f37227 */ /* 0x000fc800078e00ff */
[--C-:B------:R-:W-:Y:S01]  /*c3f0*/  @!P4 IMAD.IADD R150, R150, 0x1, -R251.reuse ;  /* 0x000000019696c824 */ /* 0x100fe200078e0afb */
[----:B------:R-:W-:Y:S01]  /*c400*/  ISETP.GT.U32.AND P4, PT, R251, R157, PT ;  /* 0x0000009dfb00720c */ /* 0x000fe20003f84070 */
[--C-:B------:R-:W-:Y:S01]  /*c410*/  @!P0 IMAD.IADD R145, R145, 0x1, -R251.reuse ;  /* 0x0000000191918824 */ /* 0x100fe200078e0afb */
[----:B------:R-:W-:Y:S01]  /*c420*/  ISETP.GT.U32.AND P0, PT, R251, R152, PT ;  /* 0x00000098fb00720c */ /* 0x000fe20003f04070 */
[--C-:B------:R-:W-:Y:S01]  /*c430*/  @!P6 IMAD.IADD R147, R147, 0x1, -R251.reuse ;  /* 0x000000019393e824 */ /* 0x100fe200078e0afb */
[C---:B------:R-:W-:Y:S01]  /*c440*/  ISETP.GT.U32.AND P6, PT, R251.reuse, R154, PT ;  /* 0x0000009afb00720c */ /* 0x040fe20003fc4070 */
[----:B------:R-:W-:Y:S01]  /*c450*/  @!P2 IMAD.IADD R148, R148, 0x1, -R251 ;  /* 0x000000019494a824 */ /* 0x000fe200078e0afb */
[----:B------:R-:W-:Y:S01]  /*c460*/  ISETP.GT.U32.AND P2, PT, R251, R155, PT ;  /* 0x0000009bfb00720c */ /* 0x000fe20003f44070 */
[----:B------:R-:W-:Y:S02]  /*c470*/  IMAD.MOV R243, RZ, RZ, -R243 ;  /* 0x000000fffff37224 */ /* 0x000fe400078e0af3 */
[----:B------:R-:W-:Y:S01]  /*c480*/  @!P1 IMAD.IADD R153, R153, 0x1, -R251 ;  /* 0x0000000199999824 */ /* 0x000fe200078e0afb */
[C---:B------:R-:W-:Y:S01]  /*c490*/  ISETP.GT.U32.AND P1, PT, R251.reuse, R160, PT ;  /* 0x000000a0fb00720c */ /* 0x040fe20003f24070 */
[----:B------:R-:W-:-:S02]  /*c4a0*/  IMAD R238, R251, R243, R238 ;  /* 0x000000f3fbee7224 */ /* 0x000fc400078e02ee */
[----:B------:R-:W-:-:S04]  /*c4b0*/  IMAD.HI.U32 R243, R248, R241, RZ ;  /* 0x000000f1f8f37227 */ /* 0x000fc800078e00ff */
[--C-:B------:R-:W-:Y:S01]  /*c4c0*/  @!P5 IMAD.IADD R151, R151, 0x1, -R251.reuse ;  /* 0x000000019797d824 */ /* 0x100fe200078e0afb */
[C---:B------:R-:W-:Y:S01]  /*c4d0*/  ISETP.GT.U32.AND P5, PT, R251.reuse, R158, PT ;  /* 0x0000009efb00720c */ /* 0x040fe20003fa4070 */
[----:B------:R-:W-:Y:S01]  /*c4e0*/  @!P3 IMAD.IADD R156, R156, 0x1, -R251 ;  /* 0x000000019c9cb824 */ /* 0x000fe200078e0afb */
[----:B------:R-:W-:Y:S01]  /*c4f0*/  ISETP.GT.U32.AND P3, PT, R251, R150, PT ;  /* 0x00000096fb00720c */ /* 0x000fe20003f64070 */
[----:B------:R-:W-:Y:S01]  /*c500*/  IMAD.MOV R243, RZ, RZ, -R243 ;  /* 0x000000fffff37224 */ /* 0x000fe200078e0af3 */
[----:B------:R-:W-:Y:S01]  /*c510*/  IABS R242, R242 ;  /* 0x000000f200f27213 */ /* 0x000fe20000000000 */
[--C-:B------:R-:W-:Y:S01]  /*c520*/  @!P4 IMAD.IADD R157, R157, 0x1, -R251.reuse ;  /* 0x000000019d9dc824 */ /* 0x100fe200078e0afb */
[C---:B------:R-:W-:Y:S01]  /*c530*/  ISETP.GT.U32.AND P4, PT, R251.reuse, R151, PT ;  /* 0x00000097fb00720c */ /* 0x040fe20003f84070 */
[----:B------:R-:W-:Y:S01]  /*c540*/  @!P0 IMAD.IADD R152, R152, 0x1, -R251 ;  /* 0x0000000198988824 */ /* 0x000fe200078e0afb */
[C---:B------:R-:W-:Y:S01]  /*c550*/  ISETP.GT.U32.AND P0, PT, R251.reuse, R159, PT ;  /* 0x0000009ffb00720c */ /* 0x040fe20003f04070 */
[----:B------:R-:W-:-:S02]  /*c560*/  IMAD R241, R251, R243, R241 ;  /* 0x000000f3fbf17224 */ /* 0x000fc400078e02f1 */
[--C-:B------:R-:W-:Y:S02]  /*c570*/  @!P6 IMAD.IADD R154, R154, 0x1, -R251.reuse ;  /* 0x000000019a9ae824 */ /* 0x100fe400078e0afb */
[--C-:B------:R-:W-:Y:S01]  /*c580*/  @!P2 IMAD.IADD R155, R155, 0x1, -R251.reuse ;  /* 0x000000019b9ba824 */ /* 0x100fe200078e0afb */
[C---:B------:R-:W-:Y:S01]  /*c590*/  ISETP.GT.U32.AND P2, PT, R251.reuse, R149, PT ;  /* 0x00000095fb00720c */ /* 0x040fe20003f44070 */
[----:B------:R-:W-:Y:S01]  /*c5a0*/  IMAD.HI.U32 R243, R248, R242, RZ ;  /* 0x000000f2f8f37227 */ /* 0x000fe200078e00ff */
[----:B------:R0:W-:Y:S03]  /*c5b0*/  STL [R1+0xfe8], R252 ;  /* 0x000fe8fc01007387 */ /* 0x0001e60000100800 */
[----:B------:R-:W-:Y:S01]  /*c5c0*/  @!P1 IMAD.IADD R160, R160, 0x1, -R251 ;  /* 0x00000001a0a09824 */ /* 0x000fe200078e0afb */
[C---:B------:R-:W-:Y:S01]  /*c5d0*/  ISETP.GT.U32.AND P1, PT, R251.reuse, R154, PT ;  /* 0x0000009afb00720c */ /* 0x040fe20003f24070 */
[----:B------:R-:W-:Y:S01]  /*c5e0*/  IMAD.MOV R243, RZ, RZ, -R243 ;  /* 0x000000fffff37224 */ /* 0x000fe200078e0af3 */
[----:B------:R-:W-:Y:S01]  /*c5f0*/  STL [R1+0xfec], R2 ;  /* 0x000fec0201007387 */ /* 0x000fe20000100800 */
[--C-:B------:R-:W-:Y:S01]  /*c600*/  @!P5 IMAD.IADD R158, R158, 0x1, -R251.reuse ;  /* 0x000000019e9ed824 */ /* 0x100fe200078e0afb */
[C---:B------:R-:W-:Y:S01]  /*c610*/  ISETP.GT.U32.AND P5, PT, R251.reuse, R152, PT ;  /* 0x00000098fb00720c */ /* 0x040fe20003fa4070 */
[----:B------:R-:W-:Y:S01]  /*c620*/  @!P3 IMAD.IADD R150, R150, 0x1, -R251 ;  /* 0x000000019696b824 */ /* 0x000fe200078e0afb */
[----:B------:R-:W-:Y:S01]  /*c630*/  STL [R1+0xff0], R3 ;  /* 0x000ff00301007387 */ /* 0x000fe20000100800 */
[C---:B------:R-:W-:Y:S01]  /*c640*/  ISETP.GT.U32.AND P3, PT, R251.reuse, R156, PT ;  /* 0x0000009cfb00720c */ /* 0x040fe20003f64070 */
[----:B------:R-:W-:-:S02]  /*c650*/  IMAD R242, R251, R243, R242 ;  /* 0x000000f3fbf27224 */ /* 0x000fc400078e02f2 */
[----:B------:R-:W-:Y:S01]  /*c660*/  STL [R1+0xff4], R4 ;  /* 0x000ff40401007387 */ /* 0x000fe20000100800 */
[----:B----4-:R-:W-:Y:S01]  /*c670*/  IABS R243, R249 ;  /* 0x000000f900f37213 */ /* 0x010fe20000000000 */
[--C-:B------:R-:W-:Y:S02]  /*c680*/  @!P4 IMAD.IADD R151, R151, 0x1, -R251.reuse ;  /* 0x000000019797c824 */ /* 0x100fe400078e0afb */
[----:B------:R-:W-:Y:S01]  /*c690*/  STL [R1+0xff8], R5 ;  /* 0x000ff80501007387 */ /* 0x000fe20000100800 */
[----:B------:R-:W-:Y:S01]  /*c6a0*/  @!P0 IMAD.IADD R159, R159, 0x1, -R251 ;  /* 0x000000019f9f8824 */ /* 0x000fe200078e0afb */
[C---:B------:R-:W-:Y:S02]  /*c6b0*/  ISETP.GT.U32.AND P4, PT, R251.reuse, R157, PT ;  /* 0x0000009dfb00720c */ /* 0x040fe40003f84070 */
[----:B------:R1:W-:Y:S01]  /*c6c0*/  STL [R1+0xffc], R6 ;  /* 0x000ffc0601007387 */ /* 0x0003e20000100800 */
[----:B------:R-:W-:-:S03]  /*c6d0*/  ISETP.GT.U32.AND P0, PT, R251, R153, PT ;  /* 0x00000099fb00720c */ /* 0x000fc60003f04070 */
[----:B------:R-:W4:Y:S01]  /*c6e0*/  LDL R249, [R1+0xc68] ;  /* 0x000c680001f97983 */ /* 0x000f220000100800 */
        /* <DEDUP_REMOVED lines=23> */
[----:B0-----:R-:W4:Y:S01]  /*c860*/  LDL R252, [R1+0xc2c] ;  /* 0x000c2c0001fc7983 */ /* 0x001f220000100800 */
[--C-:B------:R-:W-:Y:S01]  /*c870*/  @!P4 IMAD.IADD R164, R164, 0x1, -R251.reuse ;  /* 0x00000001a4a4c824 */ /* 0x100fe200078e0afb */
[----:B------:R-:W-:Y:S01]  /*c880*/  ISETP.GT.U32.AND P4, PT, R251, R171, PT ;  /* 0x000000abfb00720c */ /* 0x000fe20003f84070 */
[--C-:B------:R-:W-:Y:S01]  /*c890*/  @!P0 IMAD.IADD R159, R159, 0x1, -R251.reuse ;  /* 0x000000019f9f8824 */ /* 0x100fe200078e0afb */
[C---:B------:R-:W-:Y:S01]  /*c8a0*/  ISETP.GT.U32.AND P0, PT, R251.reuse, R166, PT ;  /* 0x000000a6fb00720c */ /* 0x040fe20003f04070 */
[--C-:B------:R-:W-:Y:S01]  /*c8b0*/  @!P2 IMAD.IADD R162, R162, 0x1, -R251.reuse ;  /* 0x00000001a2a2a824 */ /* 0x100fe200078e0afb */
[----:B------:R-:W-:Y:S01]  /*c8c0*/  ISETP.GT.U32.AND P2, PT, R251, R169, PT ;  /* 0x000000a9fb00720c */ /* 0x000fe20003f44070 */
[--C-:B------:R-:W-:Y:S01]  /*c8d0*/  @!P1 IMAD.IADD R168, R168, 0x1, -R251.reuse ;  /* 0x00000001a8a89824 */ /* 0x100fe200078e0afb */
[----:B-1----:R-:W0:Y:S01]  /*c8e0*/  LDC R6, c[0x0][0x230] ;  /* 0x00008c00ff067b82 */ /* 0x002e220000000800 */
        /* <DEDUP_REMOVED lines=191> */
[--C-:B------:R-:W-:Y:S02]  /*d4e0*/  @!P6 IMAD.IADD R212, R212, 0x1, -R251.reuse ;  /* 0x00000001d4d4e824 */ /* 0x100fe400078e0afb */
        /* <DEDUP_REMOVED lines=8> */
[----:B------:R-:W-:Y:S01]  /*d570*/  @!P2 IMAD.IADD R211, R211, 0x1, -R251 ;  /* 0x00000001d3d3a824 */ /* 0x000fe200078e0afb */
[----:B------:R-:W-:-:S02]  /*d580*/  ISETP.GT.U32.AND P0, PT, R251, R216, PT ;  /* 0x000000d8fb00720c */ /* 0x000fc40003f04070 */
[----:B------:R-:W-:Y:S01]  /*d590*/  ISETP.GT.U32.AND P2, PT, R251, R218, PT ;  /* 0x000000dafb00720c */ /* 0x000fe20003f44070 */
[--C-:B------:R-:W-:Y:S01]  /*d5a0*/  @!P1 IMAD.IADD R217, R217, 0x1, -R251.reuse ;  /* 0x00000001d9d99824 */ /* 0x100fe200078e0afb */
[----:B------:R-:W-:Y:S01]  /*d5b0*/  ISETP.GT.U32.AND P1, PT, R251, R224, PT ;  /* 0x000000e0fb00720c */ /* 0x000fe20003f24070 */
[--C-:B------:R-:W-:Y:S01]  /*d5c0*/  @!P5 IMAD.IADD R215, R215, 0x1, -R251.reuse ;  /* 0x00000001d7d7d824 */ /* 0x100fe200078e0afb */
[C---:B------:R-:W-:Y:S01]  /*d5d0*/  ISETP.GT.U32.AND P5, PT, R251.reuse, R222, PT ;  /* 0x000000defb00720c */ /* 0x040fe20003fa4070 */
[----:B------:R-:W-:Y:S01]  /*d5e0*/  @!P3 IMAD.IADD R220, R220, 0x1, -R251 ;  /* 0x00000001dcdcb824 */ /* 0x000fe200078e0afb */
[C---:B------:R-:W-:Y:S01]  /*d5f0*/  ISETP.GT.U32.AND P3, PT, R251.reuse, R214, PT ;  /* 0x000000d6fb00720c */ /* 0x040fe20003f64070 */
[----:B------:R-:W-:Y:S02]  /*d600*/  IMAD R240, R251, R244, R240 ;  /* 0x000000f4fbf07224 */ /* 0x000fe400078e02f0 */
[----:B------:R-:W-:-:S04]  /*d610*/  IMAD.HI.U32 R244, R248, R243, RZ ;  /* 0x000000f3f8f47227 */ /* 0x000fc800078e00ff */
[--C-:B------:R-:W-:Y:S01]  /*d620*/  @!P6 IMAD.IADD R212, R212, 0x1, -R251.reuse ;  /* 0x00000001d4d4e824 */ /* 0x100fe200078e0afb */
[----:B------:R-:W-:Y:S01]  /*d630*/  ISETP.GT.U32.AND P6, PT, R251, R219, PT ;  /* 0x000000dbfb00720c */ /* 0x000fe20003fc4070 */
[--C-:B------:R-:W-:Y:S01]  /*d640*/  @!P4 IMAD.IADD R221, R221, 0x1, -R251.reuse ;  /* 0x00000001ddddc824 */ /* 0x100fe200078e0afb */
[C---:B------:R-:W-:Y:S01]  /*d650*/  ISETP.GT.U32.AND P4, PT, R251.reuse, R215, PT ;  /* 0x000000d7fb00720c */ /* 0x040fe20003f84070 */
[----:B------:R-:W-:Y:S02]  /*d660*/  IMAD.MOV R244, RZ, RZ, -R244 ;  /* 0x000000fffff47224 */ /* 0x000fe400078e0af4 */
[--C-:B------:R-:W-:Y:S01]  /*d670*/  @!P0 IMAD.IADD R216, R216, 0x1, -R251.reuse ;  /* 0x00000001d8d88824 */ /* 0x100fe200078e0afb */
[C---:B------:R-:W-:Y:S01]  /*d680*/  ISETP.GT.U32.AND P0, PT, R251.reuse, R223, PT ;  /* 0x000000dffb00720c */ /* 0x040fe20003f04070 */
[----:B------:R-:W-:Y:S01]  /*d690*/  @!P2 IMAD.IADD R218, R218, 0x1, -R251 ;  /* 0x00000001dadaa824 */ /* 0x000fe200078e0afb */
[C---:B------:R-:W-:Y:S01]  /*d6a0*/  ISETP.GT.U32.AND P2, PT, R251.reuse, R225, PT ;  /* 0x000000e1fb00720c */ /* 0x040fe20003f44070 */
[C---:B------:R-:W-:Y:S01]  /*d6b0*/  IMAD R243, R251.reuse, R244, R243 ;  /* 0x000000f4fbf37224 */ /* 0x040fe200078e02f3 */
[----:B--2---:R-:W-:Y:S01]  /*d6c0*/  IABS R244, R246 ;  /* 0x000000f600f47213 */ /* 0x004fe20000000000 */
[--C-:B------:R-:W-:Y:S01]  /*d6d0*/  @!P1 IMAD.IADD R224, R224, 0x1, -R251.reuse ;  /* 0x00000001e0e09824 */ /* 0x100fe200078e0afb */
[C---:B------:R-:W-:Y:S01]  /*d6e0*/  ISETP.GT.U32.AND P1, PT, R251.reuse, R218, PT ;  /* 0x000000dafb00720c */ /* 0x040fe20003f24070 */
[--C-:B------:R-:W-:Y:S01]  /*d6f0*/  @!P5 IMAD.IADD R222, R222, 0x1, -R251.reuse ;  /* 0x00000001deded824 */ /* 0x100fe200078e0afb */
[C---:B------:R-:W-:Y:S01]  /*d700*/  ISETP.GT.U32.AND P5, PT, R251.reuse, R216, PT ;  /* 0x000000d8fb00720c */ /* 0x040fe20003fa4070 */
[----:B------:R-:W-:Y:S01]  /*d710*/  @!P3 IMAD.IADD R214, R214, 0x1, -R251 ;  /* 0x00000001d6d6b824 */ /* 0x000fe200078e0afb */
[----:B------:R-:W-:Y:S01]  /*d720*/  ISETP.GT.U32.AND P3, PT, R251, R220, PT ;  /* 0x000000dcfb00720c */ /* 0x000fe20003f64070 */
[----:B------:R-:W-:-:S04]  /*d730*/  IMAD.HI.U32 R245, R248, R244, RZ ;  /* 0x000000f4f8f57227 */ /* 0x000fc800078e00ff */
[--C-:B------:R-:W-:Y:S02]  /*d740*/  @!P6 IMAD.IADD R219, R219, 0x1, -R251.reuse ;  /* 0x00000001dbdbe824 */ /* 0x100fe400078e0afb */
[----:B------:R-:W-:Y:S01]  /*d750*/  @!P4 IMAD.IADD R215, R215, 0x1, -R251 ;  /* 0x00000001d7d7c824 */ /* 0x000fe200078e0afb */
[----:B------:R-:W-:Y:S01]  /*d760*/  ISETP.GT.U32.AND P4, PT, R251, R221, PT ;  /* 0x000000ddfb00720c */ /* 0x000fe20003f84070 */
[----:B------:R-:W-:Y:S02]  /*d770*/  IMAD.MOV R245, RZ, RZ, -R245 ;  /* 0x000000fffff57224 */ /* 0x000fe400078e0af5 */
[--C-:B------:R-:W-:Y:S01]  /*d780*/  @!P0 IMAD.IADD R223, R223, 0x1, -R251.reuse ;  /* 0x00000001dfdf8824 */ /* 0x100fe200078e0afb */
[----:B------:R-:W-:Y:S01]  /*d790*/  ISETP.GT.U32.AND P0, PT, R251, R217, PT ;  /* 0x000000d9fb00720c */ /* 0x000fe20003f04070 */
[--C-:B------:R-:W-:Y:S01]  /*d7a0*/  @!P2 IMAD.IADD R225, R225, 0x1, -R251.reuse ;  /* 0x00000001e1e1a824 */ /* 0x100fe200078e0afb */
[C---:B------:R-:W-:Y:S01]  /*d7b0*/  ISETP.GT.U32.AND P2, PT, R251.reuse, R219, PT ;  /* 0x000000dbfb00720c */ /* 0x040fe20003f44070 */
[C---:B------:R-:W-:Y:S01]  /*d7c0*/  IMAD R244, R251.reuse, R245, R244 ;  /* 0x000000f5fbf47224 */ /* 0x040fe200078e02f4 */
[----:B------:R-:W-:Y:S01]  /*d7d0*/  IABS R245, R125 ;  /* 0x0000007d00f57213 */ /* 0x000fe20000000000 */
[--C-:B------:R-:W-:Y:S01]  /*d7e0*/  @!P1 IMAD.IADD R218, R218, 0x1, -R251.reuse ;  /* 0x00000001dada9824 */ /* 0x100fe200078e0afb */
[C---:B------:R-:W-:Y:S01]  /*d7f0*/  ISETP.GT.U32.AND P6, PT, R251.reuse, R213, PT ;  /* 0x000000d5fb00720c */ /* 0x040fe20003fc4070 */
[--C-:B------:R-:W-:Y:S01]  /*d800*/  @!P5 IMAD.IADD R216, R216, 0x1, -R251.reuse ;  /* 0x00000001d8d8d824 */ /* 0x100fe200078e0afb */
[C---:B------:R-:W-:Y:S01]  /*d810*/  ISETP.GT.U32.AND P1, PT, R251.reuse, R225, PT ;  /* 0x000000e1fb00720c */ /* 0x040fe20003f24070 */
[----:B------:R-:W-:Y:S01]  /*d820*/  @!P3 IMAD.IADD R220, R220, 0x1, -R251 ;  /* 0x00000001dcdcb824 */ /* 0x000fe200078e0afb */
[C---:B------:R-:W-:Y:S01]  /*d830*/  ISETP.GT.U32.AND P5, PT, R251.reuse, R222, PT ;  /* 0x000000defb00720c */ /* 0x040fe20003fa4070 */
[----:B------:R-:W-:Y:S01]  /*d840*/  IMAD.HI.U32 R246, R248, R245, RZ ;  /* 0x000000f5f8f67227 */ /* 0x000fe200078e00ff */
[----:B------:R-:W-:-:S03]  /*d850*/  ISETP.GT.U32.AND P3, PT, R251, R227, PT ;  /* 0x000000e3fb00720c */ /* 0x000fc60003f64070 */
[--C-:B------:R-:W-:Y:S01]  /*d860*/  @!P4 IMAD.IADD R221, R221, 0x1, -R251.reuse ;  /* 0x00000001ddddc824 */ /* 0x100fe200078e0afb */
[----:B------:R-:W-:Y:S01]  /*d870*/  ISETP.GT.U32.AND P4, PT, R251, R228, PT ;  /* 0x000000e4fb00720c */ /* 0x000fe20003f84070 */
[----:B------:R-:W-:Y:S02]  /*d880*/  IMAD.MOV R246, RZ, RZ, -R246 ;  /* 0x000000fffff67224 */ /* 0x000fe400078e0af6 */
[--C-:B------:R-:W-:Y:S01]  /*d890*/  @!P0 IMAD.IADD R217, R217, 0x1, -R251.reuse ;  /* 0x00000001d9d98824 */ /* 0x100fe200078e0afb */
[----:B------:R-:W-:Y:S01]  /*d8a0*/  ISETP.GT.U32.AND P0, PT, R251, R223, PT ;  /* 0x000000dffb00720c */ /* 0x000fe20003f04070 */
[----:B------:R-:W-:Y:S01]  /*d8b0*/  @!P2 IMAD.IADD R219, R219, 0x1, -R251 ;  /* 0x00000001dbdba824 */ /* 0x000fe200078e0afb */
[C---:B------:R-:W-:Y:S01]  /*d8c0*/  ISETP.GT.U32.AND P2, PT, R251.reuse, R226, PT ;  /* 0x000000e2fb00720c */ /* 0x040fe20003f44070 */
[----:B------:R-:W-:Y:S01]  /*d8d0*/  IMAD R245, R251, R246, R245 ;  /* 0x000000f6fbf57224 */ /* 0x000fe200078e02f5 */
[----:B---3--:R-:W-:Y:S01]  /*d8e0*/  IABS R246, R247 ;  /* 0x000000f700f67213 */ /* 0x008fe20000000000 */
[--C-:B------:R-:W-:Y:S01]  /*d8f0*/  @!P6 IMAD.IADD R213, R213, 0x1, -R251.reuse ;  /* 0x00000001d5d5e824 */ /* 0x100fe200078e0afb */
[----:B------:R-:W-:Y:S01]  /*d900*/  ISETP.GT.U32.AND P6, PT, R251, R224, PT ;  /* 0x000000e0fb00720c */ /* 0x000fe20003fc4070 */
[--C-:B------:R-:W-:Y:S01]  /*d910*/  @!P1 IMAD.IADD R225, R225, 0x1, -R251.reuse ;  /* 0x00000001e1e19824 */ /* 0x100fe200078e0afb */
[C---:B------:R-:W-:Y:S01]  /*d920*/  ISETP.GT.U32.AND P1, PT, R251.reuse, R232, PT ;  /* 0x000000e8fb00720c */ /* 0x040fe20003f24070 */
[--C-:B------:R-:W-:Y:S01]  /*d930*/  @!P5 IMAD.IADD R222, R222, 0x1, -R251.reuse ;  /* 0x00000001deded824 */ /* 0x100fe200078e0afb */
[----:B------:R-:W-:Y:S01]  /*d940*/  ISETP.GT.U32.AND P5, PT, R251, R229, PT ;  /* 0x000000e5fb00720c */ /* 0x000fe20003fa4070 */
[----:B------:R-:W-:Y:S01]  /*d950*/  @!P3 IMAD.IADD R227, R227, 0x1, -R251 ;  /* 0x00000001e3e3b824 */ /* 0x000fe200078e0afb */
[----:B------:R-:W-:Y:S01]  /*d960*/  ISETP.GT.U32.AND P3, PT, R251, R234, PT ;  /* 0x000000eafb00720c */ /* 0x000fe20003f64070 */
[----:B------:R-:W-:-:S04]  /*d970*/  IMAD.HI.U32 R247, R248, R246, RZ ;  /* 0x000000f6f8f77227 */ /* 0x000fc800078e00ff */
[----:B------:R-:W-:Y:S01]  /*d980*/  @!P4 IMAD.IADD R228, R228, 0x1, -R251 ;  /* 0x00000001e4e4c824 */ /* 0x000fe200078e0afb */
[----:B------:R-:W-:Y:S01]  /*d990*/  ISETP.GT.U32.AND P4, PT, R251, R235, PT ;  /* 0x000000ebfb00720c */ /* 0x000fe20003f84070 */
[----:B------:R-:W-:Y:S02]  /*d9a0*/  IMAD.MOV R247, RZ, RZ, -R247 ;  /* 0x000000fffff77224 */ /* 0x000fe400078e0af7 */
[--C-:B------:R-:W-:Y:S01]  /*d9b0*/  @!P0 IMAD.IADD R223, R223, 0x1, -R251.reuse ;  /* 0x00000001dfdf8824 */ /* 0x100fe200078e0afb */
[C---:B------:R-:W-:Y:S01]  /*d9c0*/  ISETP.GT.U32.AND P0, PT, R251.reuse, R230, PT ;  /* 0x000000e6fb00720c */ /* 0x040fe20003f04070 */
[--C-:B------:R-:W-:Y:S01]  /*d9d0*/  @!P2 IMAD.IADD R226, R226, 0x1, -R251.reuse ;  /* 0x00000001e2e2a824 */ /* 0x100fe200078e0afb */
[C---:B------:R-:W-:Y:S01]  /*d9e0*/  ISETP.GT.U32.AND P2, PT, R251.reuse, R233, PT ;  /* 0x000000e9fb00720c */ /* 0x040fe20003f44070 */
[C---:B------:R-:W-:Y:S01]  /*d9f0*/  IMAD R246, R251.reuse, R247, R246 ;  /* 0x000000f7fbf67224 */ /* 0x040fe200078e02f6 */
[----:B----4-:R-:W-:Y:S01]  /*da00*/  IABS R247, R249 ;  /* 0x000000f900f77213 */ /* 0x010fe20000000000 */
[--C-:B------:R-:W-:Y:S01]  /*da10*/  @!P6 IMAD.IADD R224, R224, 0x1, -R251.reuse ;  /* 0x00000001e0e0e824 */ /* 0x100fe200078e0afb */
[C---:B------:R-:W-:Y:S01]  /*da20*/  ISETP.GT.U32.AND P6, PT, R251.reuse, R231, PT ;  /* 0x000000e7fb00720c */ /* 0x040fe20003fc4070 */
[--C-:B------:R-:W-:Y:S01]  /*da30*/  @!P1 IMAD.IADD R232, R232, 0x1, -R251.reuse ;  /* 0x00000001e8e89824 */ /* 0x100fe200078e0afb */
[----:B------:R-:W-:Y:S01]  /*da40*/  ISETP.GT.U32.AND P1, PT, R251, R226, PT ;  /* 0x000000e2fb00720c */ /* 0x000fe20003f24070 */
[--C-:B------:R-:W-:Y:S01]  /*da50*/  @!P5 IMAD.IADD R229, R229, 0x1, -R251.reuse ;  /* 0x00000001e5e5d824 */ /* 0x100fe200078e0afb */
[C---:B------:R-:W-:Y:S01]  /*da60*/  ISETP.GT.U32.AND P5, PT, R251.reuse, R236, PT ;  /* 0x000000ecfb00720c */ /* 0x040fe20003fa4070 */
[----:B------:R-:W-:Y:S01]  /*da70*/  @!P3 IMAD.IADD R234, R234, 0x1, -R251 ;  /* 0x00000001eaeab824 */ /* 0x000fe200078e0afb */
[----:B------:R-:W-:Y:S01]  /*da80*/  ISETP.GT.U32.AND P3, PT, R251, R228, PT ;  /* 0x000000e4fb00720c */ /* 0x000fe20003f64070 */
[----:B------:R-:W-:-:S04]  /*da90*/  IMAD.HI.U32 R249, R248, R247, RZ ;  /* 0x000000f7f8f97227 */ /* 0x000fc800078e00ff */
[----:B------:R-:W-:Y:S01]  /*daa0*/  @!P4 IMAD.IADD R235, R235, 0x1, -R251 ;  /* 0x00000001ebebc824 */ /* 0x000fe200078e0afb */
[C---:B------:R-:W-:Y:S01]  /*dab0*/  ISETP.GT.U32.AND P4, PT, R251.reuse, R229, PT ;  /* 0x000000e5fb00720c */ /* 0x040fe20003f84070 */
[----:B------:R-:W-:Y:S02]  /*dac0*/  IMAD.MOV R249, RZ, RZ, -R249 ;  /* 0x000000fffff97224 */ /* 0x000fe400078e0af9 */
[----:B------:R-:W-:Y:S01]  /*dad0*/  @!P0 IMAD.IADD R230, R230, 0x1, -R251 ;  /* 0x00000001e6e68824 */ /* 0x000fe200078e0afb */
[C---:B------:R-:W-:Y:S01]  /*dae0*/  ISETP.GT.U32.AND P0, PT, R251.reuse, R237, PT ;  /* 0x000000edfb00720c */ /* 0x040fe20003f04070 */
[----:B------:R-:W-:Y:S01]  /*daf0*/  IMAD R247, R251, R249, R247 ;  /* 0x000000f9fbf77224 */ /* 0x000fe200078e02f7 */
[----:B------:R-:W-:Y:S01]  /*db00*/  IABS R249, R0 ;  /* 0x0000000000f97213 */ /* 0x000fe20000000000 */
        /* <DEDUP_REMOVED lines=9> */
[----:B------:R-:W-:Y:S01]  /*dba0*/  ISETP.GT.U32.AND P3, PT, R251, R234, PT ;  /* 0x000000eafb00720c */ /* 0x000fe20003f64070 */
[----:B------:R-:W-:-:S04]  /*dbb0*/  IMAD.HI.U32 R248, R248, R249, RZ ;  /* 0x000000f9f8f87227 */ /* 0x000fc800078e00ff */
[--C-:B------:R-:W-:Y:S01]  /*dbc0*/  @!P4 IMAD.IADD R229, R229, 0x1, -R251.reuse ;  /* 0x00000001e5e5c824 */ /* 0x100fe200078e0afb */
[----:B------:R-:W-:Y:S01]  /*dbd0*/  ISETP.GT.U32.AND P4, PT, R251, R235, PT ;  /* 0x000000ebfb00720c */ /* 0x000fe20003f84070 */
[----:B------:R-:W-:Y:S02]  /*dbe0*/  IMAD.MOV R248, RZ, RZ, -R248 ;  /* 0x000000fffff87224 */ /* 0x000fe400078e0af8 */
[----:B------:R-:W-:Y:S02]  /*dbf0*/  @!P0 IMAD.IADD R237, R237, 0x1, -R251 ;  /* 0x00000001eded8824 */ /* 0x000fe400078e0afb */
[C---:B------:R-:W-:Y:S01]  /*dc00*/  IMAD R248, R251.reuse, R248, R249 ;  /* 0x000000f8fbf87224 */ /* 0x040fe200078e02f9 */
        /* <DEDUP_REMOVED lines=11> */
[----:B------:R-:W-:Y:S01]  /*dcc0*/  IMAD.HI.U32 R2, R124, R249, RZ ;  /* 0x000000f97c027227 */ /* 0x000fe200078e00ff */
[----:B------:R1:W-:Y:S03]  /*dcd0*/  STL [R1+0xfe0], R0 ;  /* 0x000fe00001007387 */ /* 0x0003e60000100800 */
[--C-:B------:R-:W-:Y:S01]  /*dce0*/  @!P4 IMAD.IADD R235, R235, 0x1, -R251.reuse ;  /* 0x00000001ebebc824 */ /* 0x100fe200078e0afb */
[----:B------:R-:W-:Y:S01]  /*dcf0*/  ISETP.GT.U32.AND P4, PT, R251, R242, PT ;  /* 0x000000f2fb00720c */ /* 0x000fe20003f84070 */
[----:B------:R-:W-:-:S02]  /*dd00*/  @!P2 IMAD.IADD R233, R233, 0x1, -R251 ;  /* 0x00000001e9e9a824 */ /* 0x000fc400078e0afb */
[----:B-1----:R-:W-:Y:S01]  /*dd10*/  IMAD.MOV R0, RZ, RZ, -R2 ;  /* 0x000000ffff007224 */ /* 0x002fe200078e0a02 */
[----:B------:R-:W-:Y:S01]  /*dd20*/  ISETP.GT.U32.AND P2, PT, R251, R240, PT ;  /* 0x000000f0fb00720c */ /* 0x000fe20003f44070 */
[----:B------:R-:W-:Y:S01]  /*dd30*/  @!P6 IMAD.IADD R237, R237, 0x1, -R251 ;  /* 0x00000001edede824 */ /* 0x000fe200078e0afb */
[----:B------:R-:W-:Y:S01]  /*dd40*/  ISETP.GT.U32.AND P6, PT, R251, R244, PT ;  /* 0x000000f4fb00720c */ /* 0x000fe20003fc4070 */
[----:B------:R-:W-:Y:S01]  /*dd50*/  IMAD R249, R250, R0, R249 ;  /* 0x00000000faf97224 */ /* 0x000fe200078e02f9 */
[----:B------:R-:W2:Y:S01]  /*dd60*/  LDL.LU R124, [R1+0x1000] ;  /* 0x00100000017c7983 */ /* 0x000ea20000300800 */
        /* <DEDUP_REMOVED lines=9> */
[----:B------:R-:W3:Y:S01]  /*de00*/  LDL R4, [R1+0xb78] ;  /* 0x000b780001047983 */ /* 0x000ee20000100800 */
[----:B------:R-:W-:-:S03]  /*de10*/  @!P6 IMAD.IADD R244, R244, 0x1, -R251 ;  /* 0x00000001f4f4e824 */ /* 0x000fc600078e0afb */
[----:B------:R-:W4:Y:S01]  /*de20*/  LDL R0, [R1+0xc6c] ;  /* 0x000c6c0001007983 */ /* 0x000f220000100800 */
[--C-:B------:R-:W-:Y:S01]  /*de30*/  @!P1 IMAD.IADD R246, R246, 0x1, -R251.reuse ;  /* 0x00000001f6f69824 */ /* 0x100fe200078e0afb */
[----:B------:R-:W-:Y:S01]  /*de40*/  ISETP.GT.U32.AND P1, PT, R251, R242, PT ;  /* 0x000000f2fb00720c */ /* 0x000fe20003f24070 */
[--C-:B------:R-:W-:Y:S01]  /*de50*/  @!P5 IMAD.IADD R243, R243, 0x1, -R251.reuse ;  /* 0x00000001f3f3d824 */ /* 0x100fe200078e0afb */
[----:B------:R-:W-:Y:S01]  /*de60*/  ISETP.GT.U32.AND P5, PT, R251, R240, PT ;  /* 0x000000f0fb00720c */ /* 0x000fe20003fa4070 */
[----:B------:R-:W-:Y:S01]  /*de70*/  @!P3 IMAD.IADD R249, R249, 0x1, -R250 ;  /* 0x00000001f9f9b824 */ /* 0x000fe200078e0afa */
[----:B------:R-:W-:Y:S01]  /*de80*/  ISETP.GT.U32.AND P3, PT, R251, R244, PT ;  /* 0x000000f4fb00720c */ /* 0x000fe20003f64070 */
[----:B------:R-:W-:Y:S01]  /*de90*/  @!P4 IMAD.IADD R239, R239, 0x1, -R251 ;  /* 0x00000001efefc824 */ /* 0x000fe200078e0afb */
[----:B------:R-:W4:Y:S02]  /*dea0*/  LDL R3, [R1+0xc74] ;  /* 0x000c740001037983 */ /* 0x000f240000100800 */
[----:B------:R-:W-:-:S02]  /*deb0*/  ISETP.GT.U32.AND P4, PT, R250, R249, PT ;  /* 0x000000f9fa00720c */ /* 0x000fc40003f84070 */
[----:B------:R-:W4:Y:S03]  /*dec0*/  LDL R2, [R1+0xc7c] ;  /* 0x000c7c0001027983 */ /* 0x000f260000100800 */
[--C-:B------:R-:W-:Y:S02]  /*ded0*/  @!P1 IMAD.IADD R242, R242, 0x1, -R251.reuse ;  /* 0x00000001f2f29824 */ /* 0x100fe400078e0afb */
[--C-:B------:R-:W-:Y:S01]  /*dee0*/  @!P5 IMAD.IADD R240, R240, 0x1, -R251.reuse ;  /* 0x00000001f0f0d824 */ /* 0x100fe200078e0afb */
[----:B------:R-:W-:Y:S01]  /*def0*/  ISETP.GE.AND P5, PT, R252, RZ, PT ;  /* 0x000000fffc00720c */ /* 0x000fe20003fa6270 */
[----:B------:R-:W-:Y:S01]  /*df00*/  @!P3 IMAD.IADD R244, R244, 0x1, -R251 ;  /* 0x00000001f4f4b824 */ /* 0x000fe200078e0afb */
[----:B------:R-:W4:Y:S04]  /*df10*/  LDL R252, [R1+0xc84] ;  /* 0x000c840001fc7983 */ /* 0x000f280000100800 */
[----:B------:R1:W-:Y:S01]  /*df20*/  STL [R1+0xfe4], R242 ;  /* 0x000fe4f201007387 */ /* 0x0003e20000100800 */
[----:B------:R-:W-:-:S03]  /*df30*/  @!P4 IMAD.IADD R249, R249, 0x1, -R250 ;  /* 0x00000001f9f9c824 */ /* 0x000fc600078e0afa */
[----:B-1----:R-:W4:Y:S04]  /*df40*/  LDL R242, [R1+0xb7c] ;  /* 0x000b7c0001f27983 */ /* 0x002f280000100800 */
[----:B------:R1:W-:Y:S04]  /*df50*/  STL [R1+0xfd8], R244 ;  /* 0x000fd8f401007387 */ /* 0x0003e80000100800 */
[----:B------:R-:W4:Y:S01]  /*df60*/  LDL R250, [R1+0xc70] ;  /* 0x000c700001fa7983 */ /* 0x000f220000100800 */
[C---:B------:R-:W-:Y:S02]  /*df70*/  ISETP.GT.U32.AND P0, PT, R251.reuse, R231, PT ;  /* 0x000000e7fb00720c */ /* 0x040fe40003f04070 */
[----:B------:R-:W-:-:S02]  /*df80*/  ISETP.GT.U32.AND P2, PT, R251, R247, PT ;  /* 0x000000f7fb00720c */ /* 0x000fc40003f44070 */
[C---:B------:R-:W-:Y:S01]  /*df90*/  ISETP.GT.U32.AND P6, PT, R251.reuse, R248, PT ;  /* 0x000000f8fb00720c */ /* 0x040fe20003fc4070 */
[----:B0-----:R-:W-:Y:S01]  /*dfa0*/  VIADD R6, R6, 0x3f ;  /* 0x0000003f06067836 */ /* 0x001fe20000000000 */
[----:B------:R-:W-:Y:S01]  /*dfb0*/  ISETP.GT.U32.AND P1, PT, R251, R246, PT ;  /* 0x000000f6fb00720c */ /* 0x000fe20003f24070 */
[----:B------:R-:W-:Y:S01]  /*dfc0*/  @!P5 IMAD.MOV R249, RZ, RZ, -R249 ;  /* 0x000000fffff9d224 */ /* 0x000fe200078e0af9 */
[----:B-1----:R-:W4:Y:S05]  /*dfd0*/  LDL R244, [R1+0xc78] ;  /* 0x000c780001f47983 */ /* 0x002f2a0000100800 */
[----:B------:R-:W-:Y:S01]  /*dfe0*/  @!P0 IMAD.IADD R231, R231, 0x1, -R251 ;  /* 0x00000001e7e78824 */ /* 0x000fe200078e0afb */
[----:B------:R-:W-:-:S13]  /*dff0*/  ISETP.GT.U32.AND P0, PT, R251, R238, PT ;  /* 0x000000eefb00720c */ /* 0x000fda0003f04070 */
[--C-:B------:R-:W-:Y:S01]  /*e000*/  @!P0 IMAD.IADD R238, R238, 0x1, -R251.reuse ;  /* 0x00000001eeee8824 */ /* 0x100fe200078e0afb */
[----:B------:R-:W-:Y:S01]  /*e010*/  ISETP.GT.U32.AND P0, PT, R251, R245, PT ;  /* 0x000000f5fb00720c */ /* 0x000fe20003f04070 */
[----:B------:R-:W-:Y:S01]  /*e020*/  @!P2 IMAD.IADD R247, R247, 0x1, -R251 ;  /* 0x00000001f7f7a824 */ /* 0x000fe200078e0afb */
[----:B------:R-:W-:-:S11]  /*e030*/  ISETP.GT.U32.AND P2, PT, R251, R243, PT ;  /* 0x000000f3fb00720c */ /* 0x000fd60003f44070 */
[--C-:B------:R-:W-:Y:S01]  /*e040*/  @!P0 IMAD.IADD R245, R245, 0x1, -R251.reuse ;  /* 0x00000001f5f58824 */ /* 0x100fe200078e0afb */
[C---:B------:R-:W-:Y:S01]  /*e050*/  ISETP.GT.U32.AND P0, PT, R251.reuse, R241, PT ;  /* 0x000000f1fb00720c */ /* 0x040fe20003f04070 */
[--C-:B------:R-:W-:Y:S01]  /*e060*/  @!P6 IMAD.IADD R248, R248, 0x1, -R251.reuse ;  /* 0x00000001f8f8e824 */ /* 0x100fe200078e0afb */
[----:B------:R-:W-:Y:S01]  /*e070*/  ISETP.GT.U32.AND P6, PT, R251, R247, PT ;  /* 0x000000f7fb00720c */ /* 0x000fe20003fc4070 */
[----:B------:R-:W-:Y:S01]  /*e080*/  @!P2 IMAD.IADD R243, R243, 0x1, -R251 ;  /* 0x00000001f3f3a824 */ /* 0x000fe200078e0afb */
[----:B------:R-:W-:Y:S02]  /*e090*/  SHF.R.S32.HI R5, RZ, 0x1f, R6 ;  /* 0x0000001fff057819 */ /* 0x000fe40000011406 */
[----:B------:R-:W-:-:S07]  /*e0a0*/  ISETP.GT.U32.AND P2, PT, R251, R248, PT ;  /* 0x000000f8fb00720c */ /* 0x000fce0003f44070 */
[--C-:B------:R-:W-:Y:S01]  /*e0b0*/  @!P0 IMAD.IADD R241, R241, 0x1, -R251.reuse ;  /* 0x00000001f1f18824 */ /* 0x100fe200078e0afb */
[----:B------:R-:W-:Y:S02]  /*e0c0*/  ISETP.GT.U32.AND P0, PT, R251, R245, PT ;  /* 0x000000f5fb00720c */ /* 0x000fe40003f04070 */
[----:B------:R-:W-:Y:S01]  /*e0d0*/  LEA.HI R5, R5, R6, RZ, 0x6 ;  /* 0x0000000605057211 */ /* 0x000fe200078f30ff */
[--C-:B------:R-:W-:Y:S01]  /*e0e0*/  @!P1 IMAD.IADD R246, R246, 0x1, -R251.reuse ;  /* 0x00000001f6f69824 */ /* 0x100fe200078e0afb */
[----:B------:R-:W4:Y:S01]  /*e0f0*/  LDL.LU R6, [R1+0xffc] ;  /* 0x000ffc0001067983 */ /* 0x000f220000300800 */
[--C-:B------:R-:W-:Y:S02]  /*e100*/  @!P6 IMAD.IADD R247, R247, 0x1, -R251.reuse ;  /* 0x00000001f7f7e824 */ /* 0x100fe400078e0afb */
[--C-:B------:R-:W-:Y:S01]  /*e110*/  @!P2 IMAD.IADD R248, R248, 0x1, -R251.reuse ;  /* 0x00000001f8f8a824 */ /* 0x100fe200078e0afb */
[----:B------:R-:W4:Y:S05]  /*e120*/  LDL.LU R5, [R1+0xff8] ;  /* 0x000ff80001057983 */ /* 0x000f2a0000300800 */
[----:B------:R-:W-:Y:S01]  /*e130*/  @!P0 IMAD.IADD R245, R245, 0x1, -R251 ;  /* 0x00000001f5f58824 */ /* 0x000fe200078e0afb */
[----:B--2---:R-:W-:-:S02]  /*e140*/  ISETP.NE.AND P3, PT, R124, RZ, PT ;  /* 0x000000ff7c00720c */ /* 0x004fc40003f65270 */
[----:B---3--:R-:W-:Y:S02]  /*e150*/  ISETP.GE.AND P4, PT, R4, RZ, PT ;  /* 0x000000ff0400720c */ /* 0x008fe40003f86270 */
[----:B------:R-:W2:Y:S09]  /*e160*/  LDL.LU R4, [R1+0xff4] ;  /* 0x000ff40001047983 */ /* 0x000eb20000300800 */
[----:B------:R-:W-:-:S02]  /*e170*/  @!P3 LOP3.LUT R249, RZ, R124, RZ, 0x33, !PT ;  /* 0x0000007cfff9b212 */ /* 0x000fc400078e33ff */
[----:B----4-:R-:W-:Y:S01]  /*e180*/  ISETP.GE.AND P0, PT, R0, RZ, PT ;  /* 0x000000ff0000720c */ /* 0x010fe20003f06270 */
[----:B------:R-:W3:Y:S04]  /*e190*/  LDL R251, [R1+0xc8c] ;  /* 0x000c8c0001fb7983 */ /* 0x000ee80000100800 */
[----:B------:R-:W4:Y:S01]  /*e1a0*/  LDL R0, [R1+0xc90] ;  /* 0x000c900001007983 */ /* 0x000f220000100800 */
[----:B------:R-:W-:-:S03]  /*e1b0*/  ISETP.GE.AND P5, PT, R3, RZ, PT ;  /* 0x000000ff0300720c */ /* 0x000fc60003fa6270 */
[----:B------:R-:W2:Y:S01]  /*e1c0*/  LDL R124, [R1+0xc88] ;  /* 0x000c8800017c7983 */ /* 0x000ea20000100800 */
[----:B------:R-:W-:-:S03]  /*e1d0*/  ISETP.GE.AND P1, PT, R250, RZ, PT ;  /* 0x000000fffa00720c */ /* 0x000fc60003f26270 */
[----:B------:R-:W4:Y:S04]  /*e1e0*/  LDL R250, [R1+0xc94] ;  /* 0x000c940001fa7983 */ /* 0x000f280000100800 */
[----:B------:R0:W-:Y:S04]  /*e1f0*/  STL [R1+0xfbc], R249 ;  /* 0x000fbcf901007387 */ /* 0x0001e80000100800 */
[----:B0-----:R-:W3:Y:S04]  /*e200*/  LDL R249, [R1+0xc80] ;  /* 0x000c800001f97983 */ /* 0x001ee80000100800 */
[----:B------:R-:W2:Y:S01]  /*e210*/  LDL.LU R3, [R1+0x24] ;  /* 0x0000240001037983 */ /* 0x000ea20000300800 */
[----:B------:R-:W-:-:S02]  /*e220*/  ISETP.GE.AND P3, PT, R244, RZ, PT ;  /* 0x000000fff400720c */ /* 0x000fc40003f66270 */
[----:B------:R-:W-:Y:S01]  /*e230*/  ISETP.GE.AND P2, PT, R2, RZ, PT ;  /* 0x000000ff0200720c */ /* 0x000fe20003f46270 */
[----:B------:R-:W4:Y:S04]  /*e240*/  LDL R244, [R1+0xc98] ;  /* 0x000c980001f47983 */ /* 0x000f280000100800 */
[----:B------:R-:W4:Y:S01]  /*e250*/  LDL.LU R2, [R1+0x20] ;  /* 0x0000200001027983 */ /* 0x000f220000300800 */
[----:B--2---:R-:W-:Y:S01]  /*e260*/  @!P4 IMAD.MOV R3, RZ, RZ, -R3 ;  /* 0x000000ffff03c224 */ /* 0x004fe200078e0a03 */
[----:B---3--:R-:W-:-:S04]  /*e270*/  ISETP.GE.AND P4, PT, R249, RZ, PT ;  /* 0x000000fff900720c */ /* 0x008fc80003f86270 */
[----:B------:R0:W-:Y:S04]  /*e280*/  STL [R1+0x24], R3 ;  /* 0x0000240301007387 */ /* 0x0001e80000100800 */
[----:B0-----:R-:W2:Y:S04]  /*e290*/  LDL.LU R3, [R1+0xff0] ;  /* 0x000ff00001037983 */ /* 0x001ea80000300800 */
[----:B------:R-:W3:Y:S01]  /*e2a0*/  LDL.LU R249, [R1+0x1c] ;  /* 0x00001c0001f97983 */ /* 0x000ee20000300800 */
[----:B----4-:R-:W-:Y:S01]  /*e2b0*/  @!P0 IMAD.MOV R2, RZ, RZ, -R2 ;  /* 0x000000ffff028224 */ /* 0x010fe200078e0a02 */
[----:B------:R-:W-:-:S04]  /*e2c0*/  ISETP.GE.AND P0, PT, R252, RZ, PT ;  /* 0x000000fffc00720c */ /* 0x000fc80003f06270 */
[----:B------:R0:W-:Y:S04]  /*e2d0*/  STL [R1+0x20], R2 ;  /* 0x0000200201007387 */ /* 0x0001e80000100800 */
[----:B0-----:R-:W4:Y:S04]  /*e2e0*/  LDL.LU R2, [R1+0xfec] ;  /* 0x000fec0001027983 */ /* 0x001f280000300800 */
[----:B------:R-:W2:Y:S01]  /*e2f0*/  LDL.LU R252, [R1+0x18] ;  /* 0x0000180001fc7983 */ /* 0x000ea20000300800 */
[----:B---3--:R-:W-:Y:S01]  /*e300*/  @!P1 IMAD.MOV R249, RZ, RZ, -R249 ;  /* 0x000000fffff99224 */ /* 0x008fe200078e0af9 */
[----:B------:R-:W-:-:S02]  /*e310*/  ISETP.GE.AND P1, PT, R242, RZ, PT ;  /* 0x000000fff200720c */ /* 0x000fc40003f26270 */
[----:B------:R-:W3:Y:S04]  /*e320*/  LDL R242, [R1+0xca0] ;  /* 0x000ca00001f27983 */ /* 0x000ee80000100800 */
[----:B------:R0:W-:Y:S04]  /*e330*/  STL [R1+0x1c], R249 ;  /* 0x00001cf901007387 */ /* 0x0001e80000100800 */
[----:B0-----:R-:W4:Y:S01]  /*e340*/  LDL.LU R249, [R1+0x14] ;  /* 0x0000140001f97983 */ /* 0x001f220000300800 */
[----:B--2---:R-:W-:Y:S01]  /*e350*/  @!P5 IMAD.MOV R252, RZ, RZ, -R252 ;  /* 0x000000fffffcd224 */ /* 0x004fe200078e0afc */
[----:B------:R-:W-:-:S04]  /*e360*/  ISETP.GE.AND P5, PT, R124, RZ, PT ;  /* 0x000000ff7c00720c */ /* 0x000fc80003fa6270 */
[----:B------:R0:W-:Y:S04]  /*e370*/  STL [R1+0x18], R252 ;  /* 0x000018fc01007387 */ /* 0x0001e80000100800 */
[----:B0-----:R-:W2:Y:S04]  /*e380*/  LDL.LU R252, [R1+0xfe8] ;  /* 0x000fe80001fc7983 */ /* 0x001ea80000300800 */
[----:B------:R-:W3:Y:S01]  /*e390*/  LDL.LU R124, [R1+0x10] ;  /* 0x00001000017c7983 */ /* 0x000ee20000300800 */
[----:B----4-:R-:W-:-:S05]  /*e3a0*/  @!P3 IMAD.MOV R249, RZ, RZ, -R249 ;  /* 0x000000fffff9b224 */ /* 0x010fca00078e0af9 */
[----:B------:R0:W-:Y:S04]  /*e3b0*/  STL [R1+0x14], R249 ;  /* 0x000014f901007387 */ /* 0x0001e80000100800 */
[----:B0-----:R-:W4:Y:S01]  /*e3c0*/  LDL.LU R249, [R1+0xc] ;  /* 0x00000c0001f97983 */ /* 0x001f220000300800 */
[----:B------:R-:W-:Y:S01]  /*e3d0*/  ISETP.GE.AND P3, PT, R251, RZ, PT ;  /* 0x000000fffb00720c */ /* 0x000fe20003f66270 */
[----:B---3--:R-:W-:Y:S01]  /*e3e0*/  @!P2 IMAD.MOV R124, RZ, RZ, -R124 ;  /* 0x000000ffff7ca224 */ /* 0x008fe200078e0a7c */
[----:B------:R-:W-:Y:S02]  /*e3f0*/  ISETP.GE.AND P2, PT, R0, RZ, PT ;  /* 0x000000ff0000720c */ /* 0x000fe40003f46270 */
[----:B------:R-:W3:Y:S04]  /*e400*/  LDL R0, [R1+0xca4] ;  /* 0x000ca40001007983 */ /* 0x000ee80000100800 */
[----:B------:R-:W2:Y:S04]  /*e410*/  LDL.LU R251, [R1+0x8] ;  /* 0x0000080001fb7983 */ /* 0x000ea80000300800 */
[----:B------:R-:W-:Y:S01]  /*e420*/  STL [R1+0x10], R124 ;  /* 0x0000107c01007387 */ /* 0x000fe20000100800 */
[----:B----4-:R-:W-:Y:S01]  /*e430*/  @!P4 IMAD.MOV R249, RZ, RZ, -R249 ;  /* 0x000000fffff9c224 */ /* 0x010fe200078e0af9 */
[----:B------:R-:W-:-:S04]  /*e440*/  ISETP.GE.AND P4, PT, R250, RZ, PT ;  /* 0x000000fffa00720c */ /* 0x000fc80003f86270 */
[----:B------:R0:W-:Y:S04]  /*e450*/  STL [R1+0xfc0], R249 ;  /* 0x000fc0f901007387 */ /* 0x0001e80000100800 */
[----:B------:R-:W4:Y:S01]  /*e460*/  LDL.LU R250, [R1+0x4] ;  /* 0x0000040001fa7983 */ /* 0x000f220000300800 */
[----:B--2---:R-:W-:-:S03]  /*e470*/  @!P0 IMAD.MOV R251, RZ, RZ, -R251 ;  /* 0x000000fffffb8224 */ /* 0x004fc600078e0afb */
[----:B0-----:R-:W2:Y:S01]  /*e480*/  LDL R249, [R1+0xcac] ;  /* 0x000cac0001f97983 */ /* 0x001ea20000100800 */
[----:B------:R-:W-:-:S03]  /*e490*/  ISETP.GE.AND P0, PT, R244, RZ, PT ;  /* 0x000000fff400720c */ /* 0x000fc60003f06270 */
[----:B------:R0:W-:Y:S04]  /*e4a0*/  STL [R1+0xfc4], R251 ;  /* 0x000fc4fb01007387 */ /* 0x0001e80000100800 */
[----:B0-----:R-:W3:Y:S04]  /*e4b0*/  LDL R251, [R1+0xb80] ;  /* 0x000b800001fb7983 */ /* 0x001ee80000100800 */
[----:B------:R-:W2:Y:S04]  /*e4c0*/  LDL.LU R124, [R1] ;  /* 0x00000000017c7983 */ /* 0x000ea80000300800 */
[----:B------:R-:W3:Y:S01]  /*e4d0*/  LDL R244, [R1+0xcb0] ;  /* 0x000cb00001f47983 */ /* 0x000ee20000100800 */
[----:B----4-:R-:W-:-:S05]  /*e4e0*/  @!P1 IMAD.MOV R250, RZ, RZ, -R250 ;  /* 0x000000fffffa9224 */ /* 0x010fca00078e0afa */
[----:B------:R0:W-:Y:S04]  /*e4f0*/  STL [R1+0xfc8], R250 ;  /* 0x000fc8fa01007387 */ /* 0x0001e80000100800 */
[----:B0-----:R-:W4:Y:S01]  /*e500*/  LDL R250, [R1+0xc9c] ;  /* 0x000c9c0001fa7983 */ /* 0x001f220000100800 */
[----:B--2---:R-:W-:Y:S01]  /*e510*/  @!P5 IMAD.MOV R124, RZ, RZ, -R124 ;  /* 0x000000ffff7cd224 */ /* 0x004fe200078e0a7c */
[----:B------:R-:W-:Y:S01]  /*e520*/  ISETP.GE.AND P5, PT, R242, RZ, PT ;  /* 0x000000fff200720c */ /* 0x000fe20003fa6270 */
[----:B------:R-:W-:Y:S02]  /*e530*/  @!P3 IMAD.MOV R252, RZ, RZ, -R252 ;  /* 0x000000fffffcb224 */ /* 0x000fe400078e0afc */
[----:B------:R-:W-:Y:S01]  /*e540*/  @!P2 IMAD.MOV R2, RZ, RZ, -R2 ;  /* 0x000000ffff02a224 */ /* 0x000fe200078e0a02 */
[----:B---3--:R-:W-:-:S02]  /*e550*/  ISETP.GE.AND P3, PT, R251, RZ, PT ;  /* 0x000000fffb00720c */ /* 0x008fc40003f66270 */
[----:B------:R-:W-:Y:S02]  /*e560*/  ISETP.GE.AND P2, PT, R0, RZ, PT ;  /* 0x000000ff0000720c */ /* 0x000fe40003f46270 */
[----:B----4-:R-:W-:Y:S02]  /*e570*/  ISETP.GE.AND P1, PT, R250, RZ, PT ;  /* 0x000000fffa00720c */ /* 0x010fe40003f26270 */
[----:B------:R-:W2:Y:S04]  /*e580*/  LDL R250, [R1+0xcb8] ;  /* 0x000cb80001fa7983 */ /* 0x000ea80000100800 */
[----:B------:R0:W-:Y:S04]  /*e590*/  STL [R1+0xfcc], R124 ;  /* 0x000fcc7c01007387 */ /* 0x0001e80000100800 */
[----:B------:R-:W3:Y:S04]  /*e5a0*/  LDL R242, [R1+0xcbc] ;  /* 0x000cbc0001f27983 */ /* 0x000ee80000100800 */
[----:B0-----:R-:W4:Y:S04]  /*e5b0*/  LDL R124, [R1+0xcb4] ;  /* 0x000cb400017c7983 */ /* 0x001f280000100800 */
[----:B------:R0:W-:Y:S04]  /*e5c0*/  STL [R1+0xfd0], R252 ;  /* 0x000fd0fc01007387 */ /* 0x0001e80000100800 */
[----:B------:R-:W4:Y:S04]  /*e5d0*/  LDL R251, [R1+0xb84] ;  /* 0x000b840001fb7983 */ /* 0x000f280000100800 */
[----:B0-----:R-:W2:Y:S04]  /*e5e0*/  LDL R252, [R1+0xca8] ;  /* 0x000ca80001fc7983 */ /* 0x001ea80000100800 */
[----:B------:R0:W-:Y:S04]  /*e5f0*/  STL [R1+0xfd4], R2 ;  /* 0x000fd40201007387 */ /* 0x0001e80000100800 */
[----:B------:R-:W4:Y:S01]  /*e600*/  LDL R0, [R1+0xcc0] ;  /* 0x000cc00001007983 */ /* 0x000f220000100800 */
[----:B------:R-:W-:Y:S01]  /*e610*/  @!P1 IMAD.MOV R5, RZ, RZ, -R5 ;  /* 0x000000ffff059224 */ /* 0x000fe200078e0a05 */
[----:B------:R-:W-:-:S02]  /*e620*/  ISETP.GE.AND P1, PT, R244, RZ, PT ;  /* 0x000000fff400720c */ /* 0x000fc40003f26270 */
[----:B------:R-:W2:Y:S01]  /*e630*/  LDL R244, [R1+0xccc] ;  /* 0x000ccc0001f47983 */ /* 0x000ea20000100800 */
[----:B------:R-:W-:Y:S01]  /*e640*/  @!P0 IMAD.MOV R4, RZ, RZ, -R4 ;  /* 0x000000ffff048224 */ /* 0x000fe200078e0a04 */
[----:B------:R-:W-:Y:S01]  /*e650*/  ISETP.GE.AND P0, PT, R249, RZ, PT ;  /* 0x000000fff900720c */ /* 0x000fe20003f06270 */
[----:B------:R-:W-:Y:S01]  /*e660*/  @!P2 IMAD.MOV R8, RZ, RZ, -R8 ;  /* 0x000000ffff08a224 */ /* 0x000fe200078e0a08 */
[----:B------:R-:W2:Y:S01]  /*e670*/  LDL R249, [R1+0xcc8] ;  /* 0x000cc80001f97983 */ /* 0x000ea20000100800 */
[----:B------:R-:W-:Y:S02]  /*e680*/  @!P4 IMAD.MOV R3, RZ, RZ, -R3 ;  /* 0x000000ffff03c224 */ /* 0x000fe400078e0a03 */
[----:B------:R-:W-:Y:S01]  /*e690*/  @!P3 IMAD.MOV R7, RZ, RZ, -R7 ;  /* 0x000000ffff07b224 */ /* 0x000fe200078e0a07 */
[----:B0-----:R-:W2:Y:S07]  /*e6a0*/  LDL R2, [R1+0xc14] ;  /* 0x000c140001027983 */ /* 0x001eae0000100800 */
[----:B------:R-:W-:Y:S01]  /*e6b0*/  @!P0 IMAD.MOV R10, RZ, RZ, -R10 ;  /* 0x000000ffff0a8224 */ /* 0x000fe200078e0a0a */
[----:B---3--:R-:W-:-:S02]  /*e6c0*/  ISETP.GE.AND P2, PT, R242, RZ, PT ;  /* 0x000000fff200720c */ /* 0x008fc40003f46270 */
[----:B------:R-:W3:Y:S01]  /*e6d0*/  LDL R242, [R1+0xcd8] ;  /* 0x000cd80001f27983 */ /* 0x000ee20000100800 */
[----:B----4-:R-:W-:-:S03]  /*e6e0*/  ISETP.GE.AND P0, PT, R0, RZ, PT ;  /* 0x000000ff0000720c */ /* 0x010fc60003f06270 */
[----:B------:R-:W4:Y:S01]  /*e6f0*/  LDL R0, [R1+0xcdc] ;  /* 0x000cdc0001007983 */ /* 0x000f220000100800 */
[----:B--2---:R-:W-:-:S03]  /*e700*/  ISETP.GE.AND P4, PT, R252, RZ, PT ;  /* 0x000000fffc00720c */ /* 0x004fc60003f86270 */
[----:B------:R-:W2:Y:S01]  /*e710*/  LDL R252, [R1+0xcc4] ;  /* 0x000cc40001fc7983 */ /* 0x000ea20000100800 */
[----:B------:R-:W-:-:S03]  /*e720*/  ISETP.GE.AND P3, PT, R250, RZ, PT ;  /* 0x000000fffa00720c */ /* 0x000fc60003f66270 */
[----:B------:R-:W2:Y:S01]  /*e730*/  LDL R250, [R1+0xcd4] ;  /* 0x000cd40001fa7983 */ /* 0x000ea20000100800 */
[----:B------:R-:W-:Y:S01]  /*e740*/  @!P5 IMAD.MOV R6, RZ, RZ, -R6 ;  /* 0x000000ffff06d224 */ /* 0x000fe200078e0a06 */
[----:B------:R-:W-:Y:S02]  /*e750*/  ISETP.GE.AND P5, PT, R124, RZ, PT ;  /* 0x000000ff7c00720c */ /* 0x000fe40003fa6270 */
[----:B------:R-:W2:Y:S02]  /*e760*/  LDL R124, [R1+0xcd0] ;  /* 0x000cd000017c7983 */ /* 0x000ea40000100800 */
[----:B------:R-:W-:Y:S01]  /*e770*/  @!P4 IMAD.MOV R9, RZ, RZ, -R9 ;  /* 0x000000ffff09c224 */ /* 0x000fe200078e0a09 */
[----:B------:R-:W-:Y:S02]  /*e780*/  ISETP.GE.AND P4, PT, R251, RZ, PT ;  /* 0x000000fffb00720c */ /* 0x000fe40003f86270 */
[----:B------:R-:W2:Y:S01]  /*e790*/  LDL R251, [R1+0xb88] ;  /* 0x000b880001fb7983 */ /* 0x000ea20000100800 */
[----:B------:R-:W-:Y:S01]  /*e7a0*/  @!P3 IMAD.MOV R13, RZ, RZ, -R13 ;  /* 0x000000ffff0db224 */ /* 0x000fe200078e0a0d */
[----:B------:R-:W-:-:S02]  /*e7b0*/  ISETP.GE.AND P3, PT, R244, RZ, PT ;  /* 0x000000fff400720c */ /* 0x000fc40003f66270 */
[----:B------:R-:W2:Y:S02]  /*e7c0*/  LDL R244, [R1+0xce8] ;  /* 0x000ce80001f47983 */ /* 0x000ea40000100800 */
[----:B------:R-:W-:Y:S01]  /*e7d0*/  @!P5 IMAD.MOV R12, RZ, RZ, -R12 ;  /* 0x000000ffff0cd224 */ /* 0x000fe200078e0a0c */
[----:B------:R-:W-:Y:S01]  /*e7e0*/  ISETP.GE.AND P5, PT, R249, RZ, PT ;  /* 0x000000fff900720c */ /* 0x000fe20003fa6270 */
[----:B------:R-:W-:Y:S01]  /*e7f0*/  @!P0 IMAD.MOV R16, RZ, RZ, -R16 ;  /* 0x000000ffff108224 */ /* 0x000fe200078e0a10 */
[----:B------:R-:W2:Y:S01]  /*e800*/  LDL R249, [R1+0xce4] ;  /* 0x000ce40001f97983 */ /* 0x000ea20000100800 */
[----:B---3--:R-:W-:-:S03]  /*e810*/  ISETP.GE.AND P0, PT, R242, RZ, PT ;  /* 0x000000fff200720c */ /* 0x008fc60003f06270 */
[----:B------:R-:W3:Y:S07]  /*e820*/  LDL R242, [R1+0xcf4] ;  /* 0x000cf40001f27983 */ /* 0x000eee0000100800 */
[----:B------:R-:W-:Y:S01]  /*e830*/  @!P5 IMAD.MOV R18, RZ, RZ, -R18 ;  /* 0x000000ffff12d224 */ /* 0x000fe200078e0a12 */
[----:B----4-:R-:W-:Y:S02]  /*e840*/  ISETP.GE.AND P5, PT, R0, RZ, PT ;  /* 0x000000ff0000720c */ /* 0x010fe40003fa6270 */
[----:B------:R-:W4:Y:S01]  /*e850*/  LDL R0, [R1+0xcf8] ;  /* 0x000cf80001007983 */ /* 0x000f220000100800 */
[----:B------:R-:W-:Y:S01]  /*e860*/  @!P1 IMAD.MOV R11, RZ, RZ, -R11 ;  /* 0x000000ffff0b9224 */ /* 0x000fe200078e0a0b */
[----:B--2---:R-:W-:-:S02]  /*e870*/  ISETP.GE.AND P1, PT, R252, RZ, PT ;  /* 0x000000fffc00720c */ /* 0x004fc40003f26270 */
[----:B------:R-:W2:Y:S01]  /*e880*/  LDL R252, [R1+0xce0] ;  /* 0x000ce00001fc7983 */ /* 0x000ea20000100800 */
[----:B------:R-:W-:Y:S01]  /*e890*/  @!P4 IMAD.MOV R15, RZ, RZ, -R15 ;  /* 0x000000ffff0fc224 */ /* 0x000fe200078e0a0f */
[----:B------:R-:W-:Y:S02]  /*e8a0*/  ISETP.GE.AND P4, PT, R250, RZ, PT ;  /* 0x000000fffa00720c */ /* 0x000fe40003f86270 */
[----:B------:R-:W2:Y:S01]  /*e8b0*/  LDL R250, [R1+0xcf0] ;  /* 0x000cf00001fa7983 */ /* 0x000ea20000100800 */
[----:B------:R-:W-:Y:S01]  /*e8c0*/  @!P2 IMAD.MOV R14, RZ, RZ, -R14 ;  /* 0x000000ffff0ea224 */ /* 0x000fe200078e0a0e */
[----:B------:R-:W-:Y:S02]  /*e8d0*/  ISETP.GE.AND P2, PT, R124, RZ, PT ;  /* 0x000000ff7c00720c */ /* 0x000fe40003f46270 */
[----:B------:R-:W2:Y:S03]  /*e8e0*/  LDL R124, [R1+0xcec] ;  /* 0x000cec00017c7983 */ /* 0x000ea60000100800 */
[----:B------:R-:W-:Y:S01]  /*e8f0*/  @!P1 IMAD.MOV R17, RZ, RZ, -R17 ;  /* 0x000000ffff119224 */ /* 0x000fe200078e0a11 */
[----:B------:R-:W-:-:S02]  /*e900*/  ISETP.GE.AND P1, PT, R251, RZ, PT ;  /* 0x000000fffb00720c */ /* 0x000fc40003f26270 */
[----:B------:R-:W2:Y:S01]  /*e910*/  LDL R251, [R1+0xb8c] ;  /* 0x000b8c0001fb7983 */ /* 0x000ea20000100800 */
[----:B------:R-:W-:Y:S01]  /*e920*/  @!P4 IMAD.MOV R21, RZ, RZ, -R21 ;  /* 0x000000ffff15c224 */ /* 0x000fe200078e0a15 */
[----:B------:R-:W-:Y:S02]  /*e930*/  ISETP.GE.AND P4, PT, R244, RZ, PT ;  /* 0x000000fff400720c */ /* 0x000fe40003f86270 */
[----:B------:R-:W2:Y:S01]  /*e940*/  LDL R244, [R1+0xd04] ;  /* 0x000d040001f47983 */ /* 0x000ea20000100800 */
        /* <DEDUP_REMOVED lines=586> */
[----:B--2---:R-:W-:Y:S01]  /*10df0*/  ISETP.GE.AND P3, PT, R252, RZ, PT ;  /* 0x000000fffc00720c */ /* 0x004fe20003f66270 */
[----:B------:R-:W-:Y:S01]  /*10e00*/  @!P1 IMAD.MOV R217, RZ, RZ, -R217 ;  /* 0x000000ffffd99224 */ /* 0x000fe200078e0ad9 */
[----:B------:R-:W2:Y:S01]  /*10e10*/  LDL R252, [R1+0xc20] ;  /* 0x000c200001fc7983 */ /* 0x000ea20000100800 */
[----:B------:R-:W-:Y:S01]  /*10e20*/  ISETP.GE.AND P1, PT, R250, RZ, PT ;  /* 0x000000fffa00720c */ /* 0x000fe20003f26270 */
[----:B------:R-:W-:-:S02]  /*10e30*/  @!P0 IMAD.MOV R216, RZ, RZ, -R216 ;  /* 0x000000ffffd88224 */ /* 0x000fc400078e0ad8 */
[----:B------:R-:W2:Y:S01]  /*10e40*/  LDL R250, [R1+0xc30] ;  /* 0x000c300001fa7983 */ /* 0x000ea20000100800 */
[----:B------:R-:W-:-:S03]  /*10e50*/  ISETP.GE.AND P0, PT, R124, RZ, PT ;  /* 0x000000ff7c00720c */ /* 0x000fc60003f06270 */
[----:B------:R-:W2:Y:S03]  /*10e60*/  LDL R124, [R1+0xc24] ;  /* 0x000c2400017c7983 */ /* 0x000ea60000100800 */
[----:B------:R-:W-:Y:S01]  /*10e70*/  @!P3 IMAD.MOV R219, RZ, RZ, -R219 ;  /* 0x000000ffffdbb224 */ /* 0x000fe200078e0adb */
[----:B------:R-:W-:Y:S02]  /*10e80*/  ISETP.GE.AND P3, PT, R251, RZ, PT ;  /* 0x000000fffb00720c */ /* 0x000fe40003f66270 */
        /* <DEDUP_REMOVED lines=8> */
[----:B------:R-:W-:Y:S01]  /*10f10*/  @!P2 IMAD.MOV R226, RZ, RZ, -R226 ;  /* 0x000000ffffe2a224 */ /* 0x000fe200078e0ae2 */
[----:B------:R-:W-:-:S02]  /*10f20*/  ISETP.GE.AND P4, PT, R2, RZ, PT ;  /* 0x000000ff0200720c */ /* 0x000fc40003f86270 */
[----:B------:R-:W2:Y:S01]  /*10f30*/  LDL R2, [R1+0xc3c] ;  /* 0x000c3c0001027983 */ /* 0x000ea20000100800 */
[----:B---3--:R-:W-:-:S03]  /*10f40*/  ISETP.GE.AND P2, PT, R242, RZ, PT ;  /* 0x000000fff200720c */ /* 0x008fc60003f46270 */
[----:B------:R-:W3:Y:S01]  /*10f50*/  LDL R242, [R1+0xc4c] ;  /* 0x000c4c0001f27983 */ /* 0x000ee20000100800 */
[----:B------:R-:W-:Y:S01]  /*10f60*/  @!P1 IMAD.MOV R229, RZ, RZ, -R229 ;  /* 0x000000ffffe59224 */ /* 0x000fe200078e0ae5 */
[----:B----4-:R-:W-:Y:S02]  /*10f70*/  ISETP.GE.AND P1, PT, R0, RZ, PT ;  /* 0x000000ff0000720c */ /* 0x010fe40003f26270 */
[----:B------:R-:W0:Y:S01]  /*10f80*/  S2R R0, SR_TID.X ;  /* 0x0000000000007919 */ /* 0x000e220000002100 */
[----:B------:R-:W-:Y:S01]  /*10f90*/  @!P5 IMAD.MOV R224, RZ, RZ, -R224 ;  /* 0x000000ffffe0d224 */ /* 0x000fe200078e0ae0 */
[----:B--2---:R-:W-:Y:S02]  /*10fa0*/  ISETP.GE.AND P5, PT, R252, RZ, PT ;  /* 0x000000fffc00720c */ /* 0x004fe40003fa6270 */
[----:B------:R-:W2:Y:S01]  /*10fb0*/  LDL R252, [R1+0xc48] ;  /* 0x000c480001fc7983 */ /* 0x000ea20000100800 */
[----:B------:R-:W-:Y:S02]  /*10fc0*/  @!P3 IMAD.MOV R225, RZ, RZ, -R225 ;  /* 0x000000ffffe1b224 */ /* 0x000fe400078e0ae1 */
[----:B------:R-:W-:Y:S01]  /*10fd0*/  @!P0 IMAD.MOV R228, RZ, RZ, -R228 ;  /* 0x000000ffffe48224 */ /* 0x000fe200078e0ae4 */
[----:B------:R-:W-:Y:S01]  /*10fe0*/  ISETP.GE.AND P3, PT, R124, RZ, PT ;  /* 0x000000ff7c00720c */ /* 0x000fe20003f66270 */
[----:B------:R-:W-:Y:S01]  /*10ff0*/  @!P2 IMAD.MOV R232, RZ, RZ, -R232 ;  /* 0x000000ffffe8a224 */ /* 0x000fe200078e0ae8 */
[----:B------:R-:W4:Y:S01]  /*11000*/  LDL R124, [R1+0xc50] ;  /* 0x000c5000017c7983 */ /* 0x000f220000100800 */
[----:B------:R-:W-:-:S02]  /*11010*/  ISETP.GE.AND P0, PT, R251, RZ, PT ;  /* 0x000000fffb00720c */ /* 0x000fc40003f06270 */
[----:B0-----:R-:W-:Y:S01]  /*11020*/  SHF.R.U32.HI R0, RZ, 0x6, R0 ;  /* 0x00000006ff007819 */ /* 0x001fe20000011600 */
[----:B------:R-:W-:Y:S01]  /*11030*/  @!P4 IMAD.MOV R227, RZ, RZ, -R227 ;  /* 0x000000ffffe3c224 */ /* 0x000fe200078e0ae3 */
[----:B------:R-:W-:-:S06]  /*11040*/  ISETP.GE.AND P2, PT, R244, RZ, PT ;  /* 0x000000fff400720c */ /* 0x000fcc0003f46270 */
[----:B------:R-:W-:Y:S01]  /*11050*/  @!P3 IMAD.MOV R231, RZ, RZ, -R231 ;  /* 0x000000ffffe7b224 */ /* 0x000fe200078e0ae7 */
[----:B------:R-:W-:Y:S01]  /*11060*/  SGXT.U32 R0, R0, 0x1 ;  /* 0x000000010000781a */ /* 0x000fe20000000000 */
[----:B------:R-:W4:Y:S03]  /*11070*/  LDL R251, [R1+0xc58] ;  /* 0x000c580001fb7983 */ /* 0x000f260000100800 */
[----:B------:R-:W-:Y:S01]  /*11080*/  LOP3.LUT R0, R0, 0x3c, RZ, 0xfc, !PT ;  /* 0x0000003c00007812 */ /* 0x000fe200078efcff */
[----:B------:R-:W-:-:S04]  /*11090*/  IMAD R244, RZ, RZ, -UR25 ;  /* 0x80000019fff47e24 */ /* 0x000fc8000f8e02ff */
[----:B------:R-:W-:Y:S01]  /*110a0*/  IMAD R0, R0, UR25, RZ ;  /* 0x0000001900007c24 */ /* 0x000fe2000f8e02ff */
[----:B------:R-:W-:Y:S01]  /*110b0*/  ISETP.GE.AND P4, PT, R250, RZ, PT ;  /* 0x000000fffa00720c */ /* 0x000fe20003f86270 */
[----:B------:R-:W-:Y:S01]  /*110c0*/  @!P5 IMAD.MOV R230, RZ, RZ, -R230 ;  /* 0x000000ffffe6d224 */ /* 0x000fe200078e0ae6 */
[----:B------:R-:W4:Y:S01]  /*110d0*/  LDL R250, [R1+0xc54] ;  /* 0x000c540001fa7983 */ /* 0x000f220000100800 */
[----:B------:R-:W-:Y:S01]  /*110e0*/  IMAD R0, R244, 0x2, R0 ;  /* 0x00000002f4007824 */ /* 0x000fe200078e0200 */
[----:B------:R-:W-:Y:S01]  /*110f0*/  ISETP.GE.AND P3, PT, R249, RZ, PT ;  /* 0x000000fff900720c */ /* 0x000fe20003f66270 */
[----:B------:R-:W-:Y:S01]  /*11100*/  @!P0 IMAD.MOV R234, RZ, RZ, -R234 ;  /* 0x000000ffffea8224 */ /* 0x000fe200078e0aea */
[----:B------:R-:W4:Y:S01]  /*11110*/  LDL R249, [R1+0xc5c] ;  /* 0x000c5c0001f97983 */ /* 0x000f220000100800 */
[----:B------:R-:W-:Y:S01]  /*11120*/  ISETP.GE.AND P5, PT, R2, RZ, PT ;  /* 0x000000ff0200720c */ /* 0x000fe20003fa6270 */
[----:B------:R-:W-:Y:S02]  /*11130*/  IMAD R2, R244, 0x2, R0 ;  /* 0x00000002f4027824 */ /* 0x000fe400078e0200 */
[----:B------:R0:W-:Y:S04]  /*11140*/  STL [R1+0x130], R0 ;  /* 0x0001300001007387 */ /* 0x0001e80000100800 */
[----:B0-----:R-:W4:Y:S01]  /*11150*/  LDL R0, [R1+0xc68] ;  /* 0x000c680001007983 */ /* 0x001f220000100800 */
[----:B---3--:R-:W-:-:S03]  /*11160*/  ISETP.GE.AND P0, PT, R242, RZ, PT ;  /* 0x000000fff200720c */ /* 0x008fc60003f06270 */
[----:B------:R-:W3:Y:S04]  /*11170*/  LDL R242, [R1+0xc64] ;  /* 0x000c640001f27983 */ /* 0x000ee80000100800 */
[----:B------:R0:W-:Y:S01]  /*11180*/  STL [R1+0x134], R2 ;  /* 0x0001340201007387 */ /* 0x0001e20000100800 */
[----:B------:R-:W-:Y:S02]  /*11190*/  @!P4 IMAD.MOV R233, RZ, RZ, -R233 ;  /* 0x000000ffffe9c224 */ /* 0x000fe400078e0ae9 */
[----:B0-----:R-:W-:-:S05]  /*111a0*/  IMAD R2, R244, 0x2, R2 ;  /* 0x00000002f4027824 */ /* 0x001fca00078e0202 */
[----:B------:R0:W-:Y:S02]  /*111b0*/  STL [R1+0x108], R2 ;  /* 0x0001080201007387 */ /* 0x0001e40000100800 */
[----:B0-----:R-:W-:Y:S01]  /*111c0*/  IMAD R2, R244, 0x2, R2 ;  /* 0x00000002f4027824 */ /* 0x001fe200078e0202 */
[----:B--2---:R-:W-:-:S04]  /*111d0*/  ISETP.GE.AND P4, PT, R252, RZ, PT ;  /* 0x000000fffc00720c */ /* 0x004fc80003f86270 */
[----:B------:R0:W-:Y:S01]  /*111e0*/  STL [R1+0x10c], R2 ;  /* 0x00010c0201007387 */ /* 0x0001e20000100800 */
[----:B------:R-:W-:Y:S01]  /*111f0*/  @!P1 IMAD.MOV R235, RZ, RZ, -R235 ;  /* 0x000000ffffeb9224 */ /* 0x000fe200078e0aeb */
[----:B----4-:R-:W-:Y:S01]  /*11200*/  ISETP.GE.AND P1, PT, R124, RZ, PT ;  /* 0x000000ff7c00720c */ /* 0x010fe20003f26270 */
[----:B0-----:R-:W-:-:S06]  /*11210*/  IMAD R2, R244, 0x2, R2 ;  /* 0x00000002f4027824 */ /* 0x001fcc00078e0202 */
[----:B------:R-:W-:Y:S01]  /*11220*/  @!P4 IMAD.MOV R239, RZ, RZ, -R239 ;  /* 0x000000ffffefc224 */ /* 0x000fe200078e0aef */
[----:B------:R0:W-:Y:S01]  /*11230*/  STL [R1+0x110], R2 ;  /* 0x0001100201007387 */ /* 0x0001e20000100800 */
[----:B------:R-:W-:Y:S01]  /*11240*/  ISETP.GE.AND P4, PT, R125, RZ, PT ;  /* 0x000000ff7d00720c */ /* 0x000fe20003f86270 */
[----:B------:R-:W-:Y:S02]  /*11250*/  @!P5 IMAD.MOV R236, RZ, RZ, -R236 ;  /* 0x000000ffffecd224 */ /* 0x000fe400078e0aec */
[----:B0-----:R-:W-:-:S04]  /*11260*/  IMAD R2, R244, 0x2, R2 ;  /* 0x00000002f4027824 */ /* 0x001fc800078e0202 */
[----:B------:R-:W-:Y:S01]  /*11270*/  IMAD R125, R244, 0x4, R2 ;  /* 0x00000004f47d7824 */ /* 0x000fe200078e0202 */
[----:B------:R0:W-:Y:S01]  /*11280*/  STL [R1+0x114], R2 ;  /* 0x0001140201007387 */ /* 0x0001e20000100800 */
[----:B------:R-:W-:Y:S01]  /*11290*/  @!P3 IMAD.MOV R237, RZ, RZ, -R237 ;  /* 0x000000ffffedb224 */ /* 0x000fe200078e0aed */
[----:B------:R-:W-:Y:S01]  /*112a0*/  ISETP.GE.AND P3, PT, R251, RZ, PT ;  /* 0x000000fffb00720c */ /* 0x000fe20003f66270 */
[----:B------:R-:W-:Y:S02]  /*112b0*/  @!P2 IMAD.MOV R238, RZ, RZ, -R238 ;  /* 0x000000ffffeea224 */ /* 0x000fe400078e0aee */
[----:B------:R-:W-:Y:S01]  /*112c0*/  @!P0 IMAD.MOV R240, RZ, RZ, -R240 ;  /* 0x000000fffff08224 */ /* 0x000fe200078e0af0 */
[----:B0-----:R-:W2:Y:S01]  /*112d0*/  LDL.LU R2, [R1+0x24] ;  /* 0x0000240001027983 */ /* 0x001ea20000300800 */
[----:B------:R-:W-:-:S03]  /*112e0*/  ISETP.GE.AND P5, PT, R250, RZ, PT ;  /* 0x000000fffa00720c */ /* 0x000fc60003fa6270 */
[----:B------:R-:W4:Y:S01]  /*112f0*/  LDL.LU R252, [R1+0x20] ;  /* 0x0000200001fc7983 */ /* 0x000f220000300800 */
[----:B------:R-:W-:-:S03]  /*11300*/  ISETP.GE.AND P2, PT, R249, RZ, PT ;  /* 0x000000fff900720c */ /* 0x000fc60003f46270 */
[----:B------:R-:W4:Y:S01]  /*11310*/  LDL.LU R124, [R1+0x1c] ;  /* 0x00001c00017c7983 */ /* 0x000f220000300800 */
[----:B------:R-:W-:-:S03]  /*11320*/  @!P1 IMAD.MOV R241, RZ, RZ, -R241 ;  /* 0x000000fffff19224 */ /* 0x000fc600078e0af1 */
[----:B------:R0:W-:Y:S04]  /*11330*/  STL [R1+0x118], R125 ;  /* 0x0001187d01007387 */ /* 0x0001e80000100800 */
[----:B------:R-:W4:Y:S01]  /*11340*/  LDL.LU R250, [R1+0x18] ;  /* 0x0000180001fa7983 */ /* 0x000f220000300800 */
[----:B------:R-:W-:-:S03]  /*11350*/  ISETP.GE.AND P1, PT, R0, RZ, PT ;  /* 0x000000ff0000720c */ /* 0x000fc60003f26270 */
[----:B------:R-:W4:Y:S01]  /*11360*/  LDL.LU R251, [R1+0x14] ;  /* 0x0000140001fb7983 */ /* 0x000f220000300800 */
[----:B0-----:R-:W-:-:S03]  /*11370*/  IMAD R125, R244, 0x2, R125 ;  /* 0x00000002f47d7824 */ /* 0x001fc600078e027d */
[----:B------:R-:W4:Y:S01]  /*11380*/  LDL.LU R249, [R1+0x10] ;  /* 0x0000100001f97983 */ /* 0x000f220000300800 */
[----:B------:R-:W-:Y:S01]  /*11390*/  IMAD R244, R244, 0x2, R125 ;  /* 0x00000002f4f47824 */ /* 0x000fe200078e027d */
[----:B---3--:R-:W-:Y:S02]  /*113a0*/  ISETP.GE.AND P0, PT, R242, RZ, PT ;  /* 0x000000fff200720c */ /* 0x008fe40003f06270 */
[----:B------:R-:W3:Y:S04]  /*113b0*/  LDL.LU R242, [R1+0xfe4] ;  /* 0x000fe40001f27983 */ /* 0x000ee80000300800 */
[----:B------:R-:W2:Y:S04]  /*113c0*/  LDL.LU R0, [R1+0xfe0] ;  /* 0x000fe00001007983 */ /* 0x000ea80000300800 */
[----:B------:R0:W-:Y:S04]  /*113d0*/  STL [R1+0x11c], R125 ;  /* 0x00011c7d01007387 */ /* 0x0001e80000100800 */
[----:B0-----:R-:W4:Y:S01]  /*113e0*/  LDL.LU R125, [R1+0xfdc] ;  /* 0x000fdc00017d7983 */ /* 0x001f220000300800 */
[----:B------:R-:W-:-:S03]  /*113f0*/  @!P3 IMAD.MOV R243, RZ, RZ, -R243 ;  /* 0x000000fffff3b224 */ /* 0x000fc600078e0af3 */
[----:B------:R-:W-:Y:S01]  /*11400*/  STL [R1+0x120], R244 ;  /* 0x000120f401007387 */ /* 0x000fe20000100800 */
[----:B---3--:R-:W-:Y:S01]  /*11410*/  @!P5 IMAD.MOV R242, RZ, RZ, -R242 ;  /* 0x000000fffff2d224 */ /* 0x008fe200078e0af2 */
[----:B--2---:R-:W-:Y:S02]  /*11420*/  ISETP.GE.AND P5, PT, R0, RZ, PT ;  /* 0x000000ff0000720c */ /* 0x004fe40003fa6270 */
[----:B------:R0:W-:Y:S02]  /*11430*/  STL [R1+0xf78], R0 ;  /* 0x000f780001007387 */ /* 0x0001e40000100800 */
[----:B0-----:R-:W-:Y:S01]  /*11440*/  IMAD R0, RZ, RZ, -UR25 ;  /* 0x80000019ff007e24 */ /* 0x001fe2000f8e02ff */
[----:B----4-:R-:W-:Y:S02]  /*11450*/  ISETP.NE.AND P3, PT, R125, RZ, PT ;  /* 0x000000ff7d00720c */ /* 0x010fe40003f65270 */
[----:B------:R-:W-:Y:S01]  /*11460*/  LOP3.LUT R125, RZ, R125, RZ, 0x33, !PT ;  /* 0x0000007dff7d7212 */ /* 0x000fe200078e33ff */
[----:B------:R-:W-:-:S03]  /*11470*/  IMAD R244, R0, 0x2, R244 ;  /* 0x0000000200f47824 */ /* 0x000fc600078e02f4 */
[C---:B------:R-:W-:Y:S01]  /*11480*/  SEL R2, R125.reuse, R2, !P3 ;  /* 0x000000027d027207 */ /* 0x040fe20005800000 */
[----:B------:R-:W-:Y:S01]  /*11490*/  IMAD R0, R0, 0x2, R244 ;  /* 0x0000000200007824 */ /* 0x000fe200078e02f4 */
[C---:B------:R-:W-:Y:S01]  /*114a0*/  SEL R252, R125.reuse, R252, !P3 ;  /* 0x000000fc7dfc7207 */ /* 0x040fe20005800000 */
[----:B------:R0:W-:Y:S01]  /*114b0*/  STL [R1+0x124], R244 ;  /* 0x000124f401007387 */ /* 0x0001e20000100800 */
[C---:B------:R-:W-:Y:S02]  /*114c0*/  SEL R124, R125.reuse, R124, !P3 ;  /* 0x0000007c7d7c7207 */ /* 0x040fe40005800000 */
[C---:B------:R-:W-:Y:S02]  /*114d0*/  SEL R250, R125.reuse, R250, !P3 ;  /* 0x000000fa7dfa7207 */ /* 0x040fe40005800000 */
[C---:B------:R-:W-:Y:S01]  /*114e0*/  SEL R251, R125.reuse, R251, !P3 ;  /* 0x000000fb7dfb7207 */ /* 0x040fe20005800000 */
[----:B0-----:R-:W2:Y:S04]  /*114f0*/  LDL.LU R244, [R1+0xfd8] ;  /* 0x000fd80001f47983 */ /* 0x001ea80000300800 */
[----:B------:R0:W-:Y:S01]  /*11500*/  STL [R1+0x104], R2 ;  /* 0x0001040201007387 */ /* 0x0001e20000100800 */
[----:B------:R-:W-:-:S03]  /*11510*/  SEL R249, R125, R249, !P3 ;  /* 0x000000f97df97207 */ /* 0x000fc60005800000 */
[----:B0-----:R-:W3:Y:S04]  /*11520*/  LDL.LU R2, [R1+0xfd4] ;  /* 0x000fd40001027983 */ /* 0x001ee80000300800 */
[----:B------:R0:W-:Y:S04]  /*11530*/  STL [R1+0x100], R252 ;  /* 0x000100fc01007387 */ /* 0x0001e80000100800 */
[----:B0-----:R-:W4:Y:S04]  /*11540*/  LDL.LU R252, [R1+0xfd0] ;  /* 0x000fd00001fc7983 */ /* 0x001f280000300800 */
[----:B------:R0:W-:Y:S04]  /*11550*/  STL [R1+0xfc], R124 ;  /* 0x0000fc7c01007387 */ /* 0x0001e80000100800 */
[----:B0-----:R-:W2:Y:S04]  /*11560*/  LDL.LU R124, [R1+0xfcc] ;  /* 0x000fcc00017c7983 */ /* 0x001ea80000300800 */
[----:B------:R0:W-:Y:S04]  /*11570*/  STL [R1+0xf8], R250 ;  /* 0x0000f8fa01007387 */ /* 0x0001e80000100800 */
[----:B0-----:R-:W3:Y:S04]  /*11580*/  LDL.LU R250, [R1+0xfc8] ;  /* 0x000fc80001fa7983 */ /* 0x001ee80000300800 */
[----:B------:R0:W-:Y:S04]  /*11590*/  STL [R1+0xf4], R251 ;  /* 0x0000f4fb01007387 */ /* 0x0001e80000100800 */
[----:B0-----:R-:W4:Y:S04]  /*115a0*/  LDL.LU R251, [R1+0xfc4] ;  /* 0x000fc40001fb7983 */ /* 0x001f280000300800 */
[----:B------:R0:W-:Y:S04]  /*115b0*/  STL [R1+0xf0], R249 ;  /* 0x0000f0f901007387 */ /* 0x0001e80000100800 */
[----:B0-----:R-:W2:Y:S01]  /*115c0*/  LDL.LU R249, [R1+0xfc0] ;  /* 0x000fc00001f97983 */ /* 0x001ea20000300800 */
[----:B------:R-:W-:-:S02]  /*115d0*/  SEL R3, R125, R3, !P3 ;  /* 0x000000037d037207 */ /* 0x000fc40005800000 */
[C---:B------:R-:W-:Y:S02]  /*115e0*/  SEL R85, R125.reuse, R85, !P3 ;  /* 0x000000557d557207 */ /* 0x040fe40005800000 */
[C---:B---3--:R-:W-:Y:S02]  /*115f0*/  SEL R250, R125.reuse, R250, !P3 ;  /* 0x000000fa7dfa7207 */ /* 0x048fe40005800000 */
[C---:B----4-:R-:W-:Y:S02]  /*11600*/  SEL R251, R125.reuse, R251, !P3 ;  /* 0x000000fb7dfb7207 */ /* 0x050fe40005800000 */
[----:B--2---:R-:W-:-:S05]  /*11610*/  SEL R249, R125, R249, !P3 ;  /* 0x000000f97df97207 */ /* 0x004fca0005800000 */
[----:B------:R0:W-:Y:S04]  /*11620*/  STL [R1+0xec], R249 ;  /* 0x0000ecf901007387 */ /* 0x0001e80000100800 */
[----:B0-----:R-:W2:Y:S04]  /*11630*/  LDL.LU R249, [R1+0xfbc] ;  /* 0x000fbc0001f97983 */ /* 0x001ea80000300800 */
[----:B------:R0:W-:Y:S04]  /*11640*/  STL [R1+0xe8], R251 ;  /* 0x0000e8fb01007387 */ /* 0x0001e80000100800 */
[----:B------:R1:W-:Y:S01]  /*11650*/  STL [R1+0xe4], R250 ;  /* 0x0000e4fa01007387 */ /* 0x0003e20000100800 */
[----:B0-----:R-:W-:-:S02]  /*11660*/  SEL R251, R125, R124, !P3 ;  /* 0x0000007c7dfb7207 */ /* 0x001fc40005800000 */
[C---:B------:R-:W-:Y:S02]  /*11670*/  SEL R124, R125.reuse, R2, !P3 ;  /* 0x000000027d7c7207 */ /* 0x040fe40005800000 */
[C---:B-1----:R-:W-:Y:S01]  /*11680*/  SEL R250, R125.reuse, R252, !P3 ;  /* 0x000000fc7dfa7207 */ /* 0x042fe20005800000 */
[----:B------:R-:W-:Y:S01]  /*11690*/  STL [R1+0xe0], R251 ;  /* 0x0000e0fb01007387 */ /* 0x000fe20000100800 */
[----:B------:R-:W-:-:S03]  /*116a0*/  SEL R2, R125, R4, !P3 ;  /* 0x000000047d027207 */ /* 0x000fc60005800000 */
[----:B------:R-:W-:Y:S01]  /*116b0*/  STL [R1+0xdc], R250 ;  /* 0x0000dcfa01007387 */ /* 0x000fe20000100800 */
[----:B------:R-:W-:-:S03]  /*116c0*/  SEL R4, R125, R5, !P3 ;  /* 0x000000057d047207 */ /* 0x000fc60005800000 */
[----:B------:R-:W-:Y:S04]  /*116d0*/  STL [R1+0xd8], R124 ;  /* 0x0000d87c01007387 */ /* 0x000fe80000100800 */
[----:B------:R0:W-:Y:S04]  /*116e0*/  STL [R1+0xd4], R3 ;  /* 0x0000d40301007387 */ /* 0x0001e80000100800 */
[----:B------:R1:W-:Y:S01]  /*116f0*/  STL [R1+0xd0], R2 ;  /* 0x0000d00201007387 */ /* 0x0003e20000100800 */
[----:B0-----:R-:W-:-:S03]  /*11700*/  SEL R3, R125, R6, !P3 ;  /* 0x000000067d037207 */ /* 0x001fc60005800000 */
[----:B------:R0:W-:Y:S01]  /*11710*/  STL [R1+0xcc], R4 ;  /* 0x0000cc0401007387 */ /* 0x0001e20000100800 */
[----:B-1----:R-:W-:-:S03]  /*11720*/  SEL R2, R125, R7, !P3 ;  /* 0x000000077d027207 */ /* 0x002fc60005800000 */
[----:B------:R1:W-:Y:S04]  /*11730*/  STL [R1+0xc8], R3 ;  /* 0x0000c80301007387 */ /* 0x0003e80000100800 */
[----:B------:R3:W-:Y:S01]  /*11740*/  STL [R1+0xc4], R2 ;  /* 0x0000c40201007387 */ /* 0x0007e20000100800 */
[C---:B0-----:R-:W-:Y:S02]  /*11750*/  SEL R4, R125.reuse, R8, !P3 ;  /* 0x000000087d047207 */ /* 0x041fe40005800000 */
[----:B-1----:R-:W-:-:S03]  /*11760*/  SEL R3, R125, R9, !P3 ;  /* 0x000000097d037207 */ /* 0x002fc60005800000 */
[----:B------:R0:W-:Y:S01]  /*11770*/  STL [R1+0xc0], R4 ;  /* 0x0000c00401007387 */ /* 0x0001e20000100800 */
[----:B---3--:R-:W-:-:S03]  /*11780*/  SEL R2, R125, R10, !P3 ;  /* 0x0000000a7d027207 */ /* 0x008fc60005800000 */
        /* <DEDUP_REMOVED lines=60> */
[----:B------:R1:W-:Y:S01]  /*11b50*/  STL [R1+0x44], R3 ;  /* 0x0000440301007387 */ /* 0x0003e20000100800 */
[----:B------:R-:W-:-:S03]  /*11b60*/  SEL R19, R125, R43, !P3 ;  /* 0x0000002b7d137207 */ /* 0x000fc60005800000 */
[----:B------:R3:W-:Y:S01]  /*11b70*/  STL [R1+0x4], R2 ;  /* 0x0000040201007387 */ /* 0x0007e20000100800 */
[C---:B0-----:R-:W-:Y:S02]  /*11b80*/  SEL R4, R125.reuse, R66, !P3 ;  /* 0x000000427d047207 */ /* 0x041fe40005800000 */
[C---:B-1----:R-:W-:Y:S01]  /*11b90*/  SEL R3, R125.reuse, R67, !P3 ;  /* 0x000000437d037207 */ /* 0x042fe20005800000 */
[----:B------:R-:W0:Y:S01]  /*11ba0*/  S2R R43, SR_TID.X ;  /* 0x00000000002b7919 */ /* 0x000e220000002100 */
[C---:B---3--:R-:W-:Y:S01]  /*11bb0*/  SEL R2, R125.reuse, R68, !P3 ;  /* 0x000000447d027207 */ /* 0x048fe20005800000 */
[----:B------:R1:W-:Y:S04]  /*11bc0*/  STL [R1+0xc], R4 ;  /* 0x00000c0401007387 */ /* 0x0003e80000100800 */
[----:B------:R3:W-:Y:S04]  /*11bd0*/  STL [R1+0x1c], R3 ;  /* 0x00001c0301007387 */ /* 0x0007e80000100800 */
[----:B------:R4:W-:Y:S01]  /*11be0*/  STL [R1+0x40], R2 ;  /* 0x0000400201007387 */ /* 0x0009e20000100800 */
[----:B-1----:R-:W-:-:S02]  /*11bf0*/  SEL R4, R125, R69, !P3 ;  /* 0x000000457d047207 */ /* 0x002fc40005800000 */
[----:B---3--:R-:W-:-:S03]  /*11c00*/  SEL R3, R125, R70, !P3 ;  /* 0x000000467d037207 */ /* 0x008fc60005800000 */
[----:B------:R1:W-:Y:S01]  /*11c10*/  STL [R1+0x34], R4 ;  /* 0x0000340401007387 */ /* 0x0003e20000100800 */
[----:B----4-:R-:W-:-:S03]  /*11c20*/  SEL R2, R125, R71, !P3 ;  /* 0x000000477d027207 */ /* 0x010fc60005800000 */
[----:B------:R3:W-:Y:S04]  /*11c30*/  STL [R1+0x3c], R3 ;  /* 0x00003c0301007387 */ /* 0x0007e80000100800 */
[----:B------:R4:W-:Y:S01]  /*11c40*/  STL [R1+0x38], R2 ;  /* 0x0000380201007387 */ /* 0x0009e20000100800 */
[C---:B-1----:R-:W-:Y:S02]  /*11c50*/  SEL R4, R125.reuse, R72, !P3 ;  /* 0x000000487d047207 */ /* 0x042fe40005800000 */
        /* <DEDUP_REMOVED lines=9> */
[----:B------:R3:W-:Y:S01]  /*11cf0*/  STL [R1+0x18], R3 ;  /* 0x0000180301007387 */ /* 0x0007e20000100800 */
[----:B------:R-:W-:-:S03]  /*11d00*/  SEL R252, R125, R81, !P3 ;  /* 0x000000517dfc7207 */ /* 0x000fc60005800000 */
[----:B------:R4:W-:Y:S01]  /*11d10*/  STL [R1+0x14], R2 ;  /* 0x0000140201007387 */ /* 0x0009e20000100800 */
[C---:B-1----:R-:W-:Y:S02]  /*11d20*/  SEL R4, R125.reuse, R78, !P3 ;  /* 0x0000004e7d047207 */ /* 0x042fe40005800000 */
[----:B---3--:R-:W-:-:S03]  /*11d30*/  SEL R3, R125, R79, !P3 ;  /* 0x0000004f7d037207 */ /* 0x008fc60005800000 */
[----:B------:R-:W-:Y:S01]  /*11d40*/  STL [R1+0x10], R4 ;  /* 0x0000100401007387 */ /* 0x000fe20000100800 */
[C---:B------:R-:W-:Y:S02]  /*11d50*/  SEL R251, R125.reuse, R82, !P3 ;  /* 0x000000527dfb7207 */ /* 0x040fe40005800000 */
[C---:B----4-:R-:W-:Y:S01]  /*11d60*/  SEL R2, R125.reuse, R80, !P3 ;  /* 0x000000507d027207 */ /* 0x050fe20005800000 */
[----:B------:R0:W-:Y:S01]  /*11d70*/  STL [R1+0x8], R3 ;  /* 0x0000080301007387 */ /* 0x0001e20000100800 */
[C---:B------:R-:W-:Y:S02]  /*11d80*/  SEL R250, R125.reuse, R83, !P3 ;  /* 0x000000537dfa7207 */ /* 0x040fe40005800000 */
[----:B------:R-:W-:Y:S01]  /*11d90*/  SEL R124, R125, R84, !P3 ;  /* 0x000000547d7c7207 */ /* 0x000fe20005800000 */
[----:B------:R-:W-:Y:S04]  /*11da0*/  STL [R1+0xfa8], R252 ;  /* 0x000fa8fc01007387 */ /* 0x000fe80000100800 */
[----:B------:R1:W-:Y:S04]  /*11db0*/  STL [R1], R2 ;  /* 0x0000000201007387 */ /* 0x0003e80000100800 */
[----:B------:R-:W-:Y:S01]  /*11dc0*/  STL [R1+0xfac], R251 ;  /* 0x000facfb01007387 */ /* 0x000fe20000100800 */
[----:B0-----:R-:W-:-:S03]  /*11dd0*/  IMAD.SHL.U32 R3, R43, 0x8, RZ ;  /* 0x000000082b037824 */ /* 0x001fc600078e00ff */
[----:B------:R-:W-:Y:S01]  /*11de0*/  STL [R1+0xfb0], R250 ;  /* 0x000fb0fa01007387 */ /* 0x000fe20000100800 */
[----:B------:R-:W-:-:S03]  /*11df0*/  SEL R21, R125, R41, !P3 ;  /* 0x000000297d157207 */ /* 0x000fc60005800000 */
[----:B------:R-:W-:Y:S01]  /*11e00*/  STL [R1+0xfb4], R124 ;  /* 0x000fb47c01007387 */ /* 0x000fe20000100800 */
[----:B------:R-:W-:-:S03]  /*11e10*/  SEL R22, R125, R40, !P3 ;  /* 0x000000287d167207 */ /* 0x000fc60005800000 */
[----:B------:R-:W-:Y:S01]  /*11e20*/  STL [R1+0xfb8], R85 ;  /* 0x000fb85501007387 */ /* 0x000fe20000100800 */
[----:B------:R-:W-:-:S03]  /*11e30*/  SEL R24, R125, R39, !P3 ;  /* 0x000000277d187207 */ /* 0x000fc60005800000 */
[----:B------:R-:W-:Y:S01]  /*11e40*/  STL [R1+0xf7c], R0 ;  /* 0x000f7c0001007387 */ /* 0x000fe20000100800 */
[----:B------:R-:W-:-:S03]  /*11e50*/  SEL R25, R125, R38, !P3 ;  /* 0x000000267d197207 */ /* 0x000fc60005800000 */
[----:B------:R-:W3:Y:S01]  /*11e60*/  LDL.LU R41, [R1+0x104] ;  /* 0x0001040001297983 */ /* 0x000ee20000300800 */
[----:B------:R-:W-:-:S03]  /*11e70*/  SEL R26, R125, R37, !P3 ;  /* 0x000000257d1a7207 */ /* 0x000fc60005800000 */
[----:B------:R-:W4:Y:S01]  /*11e80*/  LDL.LU R40, [R1+0x100] ;  /* 0x0001000001287983 */ /* 0x000f220000300800 */
[----:B------:R-:W-:-:S03]  /*11e90*/  SEL R27, R125, R36, !P3 ;  /* 0x000000247d1b7207 */ /* 0x000fc60005800000 */
[----:B------:R-:W4:Y:S01]  /*11ea0*/  LDL.LU R39, [R1+0xfc] ;  /* 0x0000fc0001277983 */ /* 0x000f220000300800 */
[----:B------:R-:W-:-:S03]  /*11eb0*/  SEL R28, R125, R35, !P3 ;  /* 0x000000237d1c7207 */ /* 0x000fc60005800000 */
[----:B------:R0:W-:Y:S01]  /*11ec0*/  STL [R1+0xb74], R3 ;  /* 0x000b740301007387 */ /* 0x0001e20000100800 */
[----:B------:R-:W-:-:S03]  /*11ed0*/  SEL R29, R125, R34, !P3 ;  /* 0x000000227d1d7207 */ /* 0x000fc60005800000 */
[----:B------:R-:W4:Y:S01]  /*11ee0*/  LDL.LU R38, [R1+0xf8] ;  /* 0x0000f80001267983 */ /* 0x000f220000300800 */
[----:B------:R-:W-:-:S03]  /*11ef0*/  SEL R30, R125, R33, !P3 ;  /* 0x000000217d1e7207 */ /* 0x000fc60005800000 */
[----:B------:R-:W4:Y:S01]  /*11f00*/  LDL.LU R37, [R1+0xf4] ;  /* 0x0000f40001257983 */ /* 0x000f220000300800 */
[----:B------:R-:W-:-:S03]  /*11f10*/  SEL R31, R125, R32, !P3 ;  /* 0x000000207d1f7207 */ /* 0x000fc60005800000 */
[----:B------:R-:W4:Y:S04]  /*11f20*/  LDL.LU R36, [R1+0xf0] ;  /* 0x0000f00001247983 */ /* 0x000f280000300800 */
[----:B------:R-:W4:Y:S04]  /*11f30*/  LDL.LU R35, [R1+0xec] ;  /* 0x0000ec0001237983 */ /* 0x000f280000300800 */
[----:B------:R-:W4:Y:S04]  /*11f40*/  LDL.LU R34, [R1+0xe8] ;  /* 0x0000e80001227983 */ /* 0x000f280000300800 */
[----:B------:R-:W4:Y:S04]  /*11f50*/  LDL.LU R33, [R1+0xe4] ;  /* 0x0000e40001217983 */ /* 0x000f280000300800 */
[----:B------:R-:W4:Y:S01]  /*11f60*/  LDL.LU R32, [R1+0xe0] ;  /* 0x0000e00001207983 */ /* 0x000f220000300800 */
[----:B-1----:R-:W1:Y:S01]  /*11f70*/  S2R R2, SR_TID.X ;  /* 0x0000000000027919 */ /* 0x002e620000002100 */
[C---:B------:R-:W-:Y:S01]  /*11f80*/  SEL R20, R125.reuse, R42, !P3 ;  /* 0x0000002a7d147207 */ /* 0x040fe20005800000 */
[----:B------:R-:W-:Y:S01]  /*11f90*/  IMAD R42, RZ, RZ, -UR25 ;  /* 0x80000019ff2a7e24 */ /* 0x000fe2000f8e02ff */
[----:B------:R-:W-:-:S03]  /*11fa0*/  SEL R18, R125, R44, !P3 ;  /* 0x0000002c7d127207 */ /* 0x000fc60005800000 */
[----:B------:R-:W-:-:S04]  /*11fb0*/  IMAD R74, R42, 0x2, R0 ;  /* 0x000000022a4a7824 */ /* 0x000fc800078e0200 */
[----:B------:R-:W-:Y:S01]  /*11fc0*/  IMAD R75, R42, 0x2, R74 ;  /* 0x000000022a4b7824 */ /* 0x000fe200078e024a */
[----:B------:R-:W-:-:S03]  /*11fd0*/  LOP3.LUT R23, R3, 0x30, RZ, 0xc0, !PT ;  /* 0x0000003003177812 */ /* 0x000fc600078ec0ff */
[C---:B------:R-:W-:Y:S01]  /*11fe0*/  IMAD R76, R42.reuse, 0x4, R75 ;  /* 0x000000042a4c7824 */ /* 0x040fe200078e024b */
[----:B------:R-:W-:Y:S01]  /*11ff0*/  SHF.R.U32.HI R43, RZ, 0x6, R43 ;  /* 0x00000006ff2b7819 */ /* 0x000fe2000001162b */
[----:B------:R-:W-:Y:S02]  /*12000*/  @!P0 IMAD.MOV R246, RZ, RZ, -R246 ;  /* 0x000000fffff68224 */ /* 0x000fe400078e0af6 */
[----:B------:R-:W-:Y:S02]  /*12010*/  @!P1 IMAD.MOV R247, RZ, RZ, -R247 ;  /* 0x000000fffff79224 */ /* 0x000fe400078e0af7 */
[----:B------:R-:W-:Y:S01]  /*12020*/  IMAD R77, R42, 0x2, R76 ;  /* 0x000000022a4d7824 */ /* 0x000fe200078e024c */
[----:B-1----:R-:W-:Y:S01]  /*12030*/  LOP3.LUT R44, R2, 0x3f, RZ, 0xc0, !PT ;  /* 0x0000003f022c7812 */ /* 0x002fe200078ec0ff */
[----:B--2---:R-:W-:Y:S01]  /*12040*/  IMAD R2, R249, UR6, RZ ;  /* 0x00000006f9027c24 */ /* 0x004fe2000f8e02ff */
[----:B------:R-:W-:-:S03]  /*12050*/  ULDC.64 UR6, c[0x0][0x210] ;  /* 0x0000840000067ab9 */ /* 0x000fc60000000a00 */
[----:B------:R-:W-:Y:S01]  /*12060*/  IMAD R4, R44, UR26, RZ ;  /* 0x0000001a2c047c24 */ /* 0x000fe2000f8e02ff */
[----:B0-----:R-:W-:Y:S01]  /*12070*/  IADD3 R3, P1, R2, UR6, RZ ;  /* 0x0000000602037c10 */ /* 0x001fe2000ff3e0ff */
[----:B------:R-:W-:-:S03]  /*12080*/  IMAD R23, R44, 0x40, R23 ;  /* 0x000000402c177824 */ /* 0x000fc600078e0217 */
[----:B------:R-:W-:Y:S01]  /*12090*/  IADD3 R5, P0, R4, UR4, RZ ;  /* 0x0000000404057c10 */ /* 0x000fe2000ff1e0ff */
[----:B------:R-:W-:Y:S01]  /*120a0*/  IMAD R79, R42, 0x2, R77 ;  /* 0x000000022a4f7824 */ /* 0x000fe200078e024d */
[----:B------:R-:W-:Y:S01]  /*120b0*/  SGXT.U32 R43, R43, 0x1 ;  /* 0x000000012b2b781a */ /* 0x000fe20000000000 */
[----:B------:R-:W-:Y:S01]  /*120c0*/  STL [R1+0xf80], R74 ;  /* 0x000f804a01007387 */ /* 0x000fe20000100800 */
[----:B------:R-:W-:Y:S02]  /*120d0*/  LEA.HI.X.SX32 R4, R4, UR5, 0x1, P0 ;  /* 0x0000000504047c11 */ /* 0x000fe400080f0eff */
[----:B------:R-:W-:Y:S01]  /*120e0*/  LEA.HI.X.SX32 R2, R2, UR7, 0x1, P1 ;  /* 0x0000000702027c11 */ /* 0x000fe200088f0eff */
[----:B------:R-:W-:Y:S01]  /*120f0*/  STL [R1+0xf84], R75 ;  /* 0x000f844b01007387 */ /* 0x000fe20000100800 */
[----:B------:R-:W-:Y:S01]  /*12100*/  LOP3.LUT R23, R23, R43, RZ, 0xfc, !PT ;  /* 0x0000002b17177212 */ /* 0x000fe200078efcff */
[----:B------:R-:W-:Y:S01]  /*12110*/  IMAD R78, R42, 0x2, R79 ;  /* 0x000000022a4e7824 */ /* 0x000fe200078e024f */
[C---:B------:R-:W-:Y:S01]  /*12120*/  SEL R6, R125.reuse, R56, !P3 ;  /* 0x000000387d067207 */ /* 0x040fe20005800000 */
[----:B------:R-:W-:Y:S01]  /*12130*/  STL [R1+0xf88], R3 ;  /* 0x000f880301007387 */ /* 0x000fe20000100800 */
[----:B------:R-:W-:Y:S01]  /*12140*/  SEL R7, R125, R55, !P3 ;  /* 0x000000377d077207 */ /* 0x000fe20005800000 */
[----:B------:R-:W-:-:S02]  /*12150*/  ULDC UR4, c[0x0][0x240] ;  /* 0x0000900000047ab9 */ /* 0x000fc40000000800 */
[----:B------:R-:W-:Y:S04]  /*12160*/  STL [R1+0xf8c], R76 ;  /* 0x000f8c4c01007387 */ /* 0x000fe80000100800 */
[----:B------:R-:W-:Y:S04]  /*12170*/  STL [R1+0xfa4], R4 ;  /* 0x000fa40401007387 */ /* 0x000fe80000100800 */
[----:B------:R-:W-:Y:S04]  /*12180*/  STL [R1+0xf90], R2 ;  /* 0x000f900201007387 */ /* 0x000fe80000100800 */
[----:B------:R-:W-:Y:S04]  /*12190*/  STL [R1+0xf94], R77 ;  /* 0x000f944d01007387 */ /* 0x000fe80000100800 */
[----:B------:R-:W-:Y:S04]  /*121a0*/  STL [R1+0xf98], R23 ;  /* 0x000f981701007387 */ /* 0x000fe80000100800 */
[----:B------:R-:W-:Y:S04]  /*121b0*/  STL [R1+0xfa0], R78 ;  /* 0x000fa04e01007387 */ /* 0x000fe80000100800 */
[----:B------:R0:W-:Y:S04]  /*121c0*/  STL [R1+0xf9c], R79 ;  /* 0x000f9c4f01007387 */ /* 0x0001e80000100800 */
[----:B------:R-:W2:Y:S04]  /*121d0*/  LDL.LU R62, [R1+0xdc] ;  /* 0x0000dc00013e7983 */ /* 0x000ea80000300800 */
[----:B------:R-:W2:Y:S04]  /*121e0*/  LDL.LU R61, [R1+0xd8] ;  /* 0x0000d800013d7983 */ /* 0x000ea80000300800 */
[----:B------:R-:W2:Y:S04]  /*121f0*/  LDL.LU R60, [R1+0xd4] ;  /* 0x0000d400013c7983 */ /* 0x000ea80000300800 */
[----:B------:R-:W2:Y:S01]  /*12200*/  LDL.LU R59, [R1+0xd0] ;  /* 0x0000d000013b7983 */ /* 0x000ea20000300800 */
[----:B------:R-:W-:-:S03]  /*12210*/  SEL R8, R125, R54, !P3 ;  /* 0x000000367d087207 */ /* 0x000fc60005800000 */
        /* <DEDUP_REMOVED lines=18> */
[----:B------:R-:W2:Y:S04]  /*12340*/  LDL.LU R49, [R1+0xa8] ;  /* 0x0000a80001317983 */ /* 0x000ea80000300800 */
[----:B------:R-:W2:Y:S04]  /*12350*/  LDL.LU R48, [R1+0xa4] ;  /* 0x0000a40001307983 */ /* 0x000ea80000300800 */
[----:B------:R-:W2:Y:S04]  /*12360*/  LDL.LU R47, [R1+0xa0] ;  /* 0x0000a000012f7983 */ /* 0x000ea80000300800 */
[----:B------:R-:W2:Y:S04]  /*12370*/  LDL.LU R46, [R1+0x9c] ;  /* 0x00009c00012e7983 */ /* 0x000ea80000300800 */
[----:B------:R-:W2:Y:S04]  /*12380*/  LDL.LU R45, [R1+0x98] ;  /* 0x00009800012d7983 */ /* 0x000ea80000300800 */
[----:B------:R-:W2:Y:S04]  /*12390*/  LDL.LU R44, [R1+0x94] ;  /* 0x00009400012c7983 */ /* 0x000ea80000300800 */
[----:B------:R-:W2:Y:S04]  /*123a0*/  LDL.LU R43, [R1+0x90] ;  /* 0x00009000012b7983 */ /* 0x000ea80000300800 */
[----:B------:R-:W2:Y:S01]  /*123b0*/  LDL.LU R42, [R1+0x8c] ;  /* 0x00008c00012a7983 */ /* 0x000ea20000300800 */
[----:B------:R-:W-:-:S02]  /*123c0*/  @!P2 IMAD.MOV R244, RZ, RZ, -R244 ;  /* 0x000000fffff4a224 */ /* 0x000fc400078e0af4 */
[----:B------:R-:W-:Y:S02]  /*123d0*/  @!P4 IMAD.MOV R245, RZ, RZ, -R245 ;  /* 0x000000fffff5c224 */ /* 0x000fe400078e0af5 */
[----:B------:R-:W-:Y:S01]  /*123e0*/  @!P5 IMAD.MOV R248, RZ, RZ, -R248 ;  /* 0x000000fffff8d224 */ /* 0x000fe200078e0af8 */
[C---:B------:R-:W-:Y:S02]  /*123f0*/  SEL R86, R125.reuse, R86, !P3 ;  /* 0x000000567d567207 */ /* 0x040fe40005800000 */
[C---:B------:R-:W-:Y:S02]  /*12400*/  SEL R87, R125.reuse, R87, !P3 ;  /* 0x000000577d577207 */ /* 0x040fe40005800000 */
[C---:B------:R-:W-:Y:S02]  /*12410*/  SEL R88, R125.reuse, R88, !P3 ;  /* 0x000000587d587207 */ /* 0x040fe40005800000 */
[C---:B------:R-:W-:Y:S02]  /*12420*/  SEL R89, R125.reuse, R89, !P3 ;  /* 0x000000597d597207 */ /* 0x040fe40005800000 */
[----:B------:R-:W-:-:S02]  /*12430*/  SEL R90, R125, R90, !P3 ;  /* 0x0000005a7d5a7207 */ /* 0x000fc40005800000 */
[C---:B------:R-:W-:Y:S02]  /*12440*/  SEL R91, R125.reuse, R91, !P3 ;  /* 0x0000005b7d5b7207 */ /* 0x040fe40005800000 */
        /* <DEDUP_REMOVED lines=29> */
[----:B------:R-:W-:Y:S01]  /*12620*/  SEL R121, R125, R121, !P3 ;  /* 0x000000797d797207 */ /* 0x000fe20005800000 */
[----:B---3--:R-:W-:Y:S02]  /*12630*/  IMAD R72, R41, UR4, RZ ;  /* 0x0000000429487c24 */ /* 0x008fe4000f8e02ff */
[----:B------:R-:W3:Y:S01]  /*12640*/  LDL.LU R41, [R1+0x88] ;  /* 0x0000880001297983 */ /* 0x000ee20000300800 */
[----:B----4-:R-:W-:-:S03]  /*12650*/  IMAD R71, R40, UR4, RZ ;  /* 0x0000000428477c24 */ /* 0x010fc6000f8e02ff */
[----:B------:R-:W4:Y:S01]  /*12660*/  LDL.LU R40, [R1+0x84] ;  /* 0x0000840001287983 */ /* 0x000f220000300800 */
[----:B------:R-:W-:-:S03]  /*12670*/  IMAD R70, R39, UR4, RZ ;  /* 0x0000000427467c24 */ /* 0x000fc6000f8e02ff */
        /* <DEDUP_REMOVED lines=14> */
[----:B------:R-:W4:Y:S04]  /*12760*/  LDL.LU R32, [R1+0x64] ;  /* 0x0000640001207983 */ /* 0x000f280000300800 */
[----:B------:R-:W4:Y:S01]  /*12770*/  LDL.LU R73, [R1+0x60] ;  /* 0x0000600001497983 */ /* 0x000f220000300800 */
[----:B------:R-:W-:-:S03]  /*12780*/  SEL R122, R125, R122, !P3 ;  /* 0x0000007a7d7a7207 */ /* 0x000fc60005800000 */
[----:B------:R-:W4:Y:S01]  /*12790*/  LDL.LU R80, [R1+0x5c] ;  /* 0x00005c0001507983 */ /* 0x000f220000300800 */
[----:B------:R-:W-:-:S03]  /*127a0*/  SEL R123, R125, R123, !P3 ;  /* 0x0000007b7d7b7207 */ /* 0x000fc60005800000 */
[----:B------:R-:W4:Y:S01]  /*127b0*/  LDL.LU R81, [R1+0x58] ;  /* 0x0000580001517983 */ /* 0x000f220000300800 */
[C---:B------:R-:W-:Y:S02]  /*127c0*/  SEL R126, R125.reuse, R126, !P3 ;  /* 0x0000007e7d7e7207 */ /* 0x040fe40005800000 */
[C---:B------:R-:W-:Y:S01]  /*127d0*/  SEL R127, R125.reuse, R127, !P3 ;  /* 0x0000007f7d7f7207 */ /* 0x040fe20005800000 */
[----:B------:R-:W4:Y:S01]  /*127e0*/  LDL.LU R82, [R1+0x54] ;  /* 0x0000540001527983 */ /* 0x000f220000300800 */
[C---:B------:R-:W-:Y:S02]  /*127f0*/  SEL R128, R125.reuse, R128, !P3 ;  /* 0x000000807d807207 */ /* 0x040fe40005800000 */
[C---:B------:R-:W-:Y:S01]  /*12800*/  SEL R129, R125.reuse, R129, !P3 ;  /* 0x000000817d817207 */ /* 0x040fe20005800000 */
[----:B------:R-:W4:Y:S01]  /*12810*/  LDL.LU R83, [R1+0x50] ;  /* 0x0000500001537983 */ /* 0x000f220000300800 */
[C---:B------:R-:W-:Y:S02]  /*12820*/  SEL R130, R125.reuse, R130, !P3 ;  /* 0x000000827d827207 */ /* 0x040fe40005800000 */
[C---:B------:R-:W-:Y:S01]  /*12830*/  SEL R131, R125.reuse, R131, !P3 ;  /* 0x000000837d837207 */ /* 0x040fe20005800000 */
[----:B------:R-:W4:Y:S01]  /*12840*/  LDL.LU R84, [R1+0x4c] ;  /* 0x00004c0001547983 */ /* 0x000f220000300800 */
        /* <DEDUP_REMOVED lines=116> */
[----:B------:R-:W-:Y:S02]  /*12f90*/  SEL R125, R125, R247, !P3 ;  /* 0x000000f77d7d7207 */ /* 0x000fe40005800000 */
[----:B------:R-:W4:Y:S04]  /*12fa0*/  LDL.LU R247, [R1+0x48] ;  /* 0x0000480001f77983 */ /* 0x000f280000300800 */
[----:B------:R-:W4:Y:S04]  /*12fb0*/  LDL.LU R249, [R1+0x44] ;  /* 0x0000440001f97983 */ /* 0x000f280000300800 */
[----:B------:R-:W2:Y:S04]  /*12fc0*/  LDL.LU R85, [R1+0x4] ;  /* 0x0000040001557983 */ /* 0x000ea80000300800 */
[----:B------:R-:W3:Y:S04]  /*12fd0*/  LDL.LU R124, [R1+0xc] ;  /* 0x00000c00017c7983 */ /* 0x000ee80000300800 */
[----:B------:R-:W4:Y:S04]  /*12fe0*/  LDL.LU R250, [R1+0x1c] ;  /* 0x00001c0001fa7983 */ /* 0x000f280000300800 */
[----:B------:R-:W4:Y:S04]  /*12ff0*/  LDL.LU R251, [R1+0x40] ;  /* 0x0000400001fb7983 */ /* 0x000f280000300800 */
[----:B------:R-:W4:Y:S04]  /*13000*/  LDL.LU R252, [R1+0x34] ;  /* 0x0000340001fc7983 */ /* 0x000f280000300800 */
[----:B0-----:R-:W4:Y:S04]  /*13010*/  LDL.LU R79, [R1+0x3c] ;  /* 0x00003c00014f7983 */ /* 0x001f280000300800 */
[----:B------:R-:W4:Y:S04]  /*13020*/  LDL.LU R78, [R1+0x38] ;  /* 0x00003800014e7983 */ /* 0x000f280000300800 */
        /* <DEDUP_REMOVED lines=8> */
[----:B------:R-:W4:Y:S01]  /*130b0*/  LDL.LU R0, [R1] ;  /* 0x0000000001007983 */ /* 0x000f220000300800 */
[----:B--2---:R-:W-:-:S02]  /*130c0*/  IMAD R85, R85, UR4, RZ ;  /* 0x0000000455557c24 */ /* 0x004fc4000f8e02ff */
[----:B---3--:R-:W-:-:S03]  /*130d0*/  IMAD R124, R124, UR4, RZ ;  /* 0x000000047c7c7c24 */ /* 0x008fc6000f8e02ff */
[----:B------:R0:W-:Y:S01]  /*130e0*/  STL [R1+0x4], R85 ;  /* 0x0000045501007387 */ /* 0x0001e20000100800 */
[----:B----4-:R-:W-:Y:S02]  /*130f0*/  IMAD R250, R250, UR4, RZ ;  /* 0x00000004fafa7c24 */ /* 0x010fe4000f8e02ff */
[----:B------:R-:W-:Y:S01]  /*13100*/  IMAD R251, R251, UR4, RZ ;  /* 0x00000004fbfb7c24 */ /* 0x000fe2000f8e02ff */
[----:B0-----:R-:W2:Y:S01]  /*13110*/  LDL.LU R85, [R1+0xfb8] ;  /* 0x000fb80001557983 */ /* 0x001ea20000300800 */
[----:B------:R-:W-:-:S03]  /*13120*/  IMAD R252, R252, UR4, RZ ;  /* 0x00000004fcfc7c24 */ /* 0x000fc6000f8e02ff */
[----:B------:R0:W-:Y:S01]  /*13130*/  STL [R1+0xc], R124 ;  /* 0x00000c7c01007387 */ /* 0x0001e20000100800 */
[----:B------:R-:W-:-:S03]  /*13140*/  IMAD R79, R79, UR4, RZ ;  /* 0x000000044f4f7c24 */ /* 0x000fc6000f8e02ff */
[----:B0-----:R-:W3:Y:S04]  /*13150*/  LDL.LU R124, [R1+0xfb4] ;  /* 0x000fb400017c7983 */ /* 0x001ee80000300800 */
[----:B------:R0:W-:Y:S04]  /*13160*/  STL [R1+0x1c], R250 ;  /* 0x00001cfa01007387 */ /* 0x0001e80000100800 */
[----:B0-----:R-:W4:Y:S04]  /*13170*/  LDL.LU R250, [R1+0xfb0] ;  /* 0x000fb00001fa7983 */ /* 0x001f280000300800 */
[----:B------:R0:W-:Y:S04]  /*13180*/  STL [R1+0x28], R251 ;  /* 0x000028fb01007387 */ /* 0x0001e80000100800 */
[----:B0-----:R-:W2:Y:S04]  /*13190*/  LDL.LU R251, [R1+0xfac] ;  /* 0x000fac0001fb7983 */ /* 0x001ea80000300800 */
[----:B------:R0:W-:Y:S04]  /*131a0*/  STL [R1+0x34], R252 ;  /* 0x000034fc01007387 */ /* 0x0001e80000100800 */
[----:B0-----:R-:W3:Y:S04]  /*131b0*/  LDL.LU R252, [R1+0xfa8] ;  /* 0x000fa80001fc7983 */ /* 0x001ee80000300800 */
[----:B------:R0:W-:Y:S02]  /*131c0*/  STL [R1+0x3c], R79 ;  /* 0x00003c4f01007387 */ /* 0x0001e40000100800 */
[----:B0-----:R-:W-:-:S02]  /*131d0*/  IMAD R79, R23, UR4, RZ ;  /* 0x00000004174f7c24 */ /* 0x001fc4000f8e02ff */
[----:B------:R-:W-:Y:S02]  /*131e0*/  IMAD R23, R77, UR4, RZ ;  /* 0x000000044d177c24 */ /* 0x000fe4000f8e02ff */
[----:B------:R-:W-:Y:S02]  /*131f0*/  IMAD R77, R2, UR4, RZ ;  /* 0x00000004024d7c24 */ /* 0x000fe4000f8e02ff */
[----:B------:R-:W-:Y:S01]  /*13200*/  IMAD R2, R4, UR4, RZ ;  /* 0x0000000404027c24 */ /* 0x000fe2000f8e02ff */
[----:B------:R-:W-:-:S05]  /*13210*/  IADD3 R4, P2, R72, R5, RZ ;  /* 0x0000000548047210 */ /* 0x000fca0007f5e0ff */
[----:B------:R0:W-:Y:S02]  /*13220*/  STL [R1+0x204], R4 ;  /* 0x0002040401007387 */ /* 0x0001e40000100800 */
[----:B0-----:R-:W-:-:S05]  /*13230*/  IADD3 R4, P6, R71, R5, RZ ;  /* 0x0000000547047210 */ /* 0x001fca0007fde0ff */
        /* <DEDUP_REMOVED lines=8> */
[----:B------:R0:W-:Y:S04]  /*132c0*/  STL [R1+0x22c], R4 ;  /* 0x00022c0401007387 */ /* 0x0001e80000100800 */
[----:B0-----:R-:W4:Y:S01]  /*132d0*/  LDL.LU R4, [R1+0xfa4] ;  /* 0x000fa40001047983 */ /* 0x001f220000300800 */
[----:B------:R-:W-:Y:S02]  /*132e0*/  IMAD R62, R62, UR4, RZ ;  /* 0x000000043e3e7c24 */ /* 0x000fe4000f8e02ff */
[----:B------:R-:W-:Y:S02]  /*132f0*/  IMAD R61, R61, UR4, RZ ;  /* 0x000000043d3d7c24 */ /* 0x000fe4000f8e02ff */
[----:B------:R-:W-:Y:S02]  /*13300*/  IMAD R60, R60, UR4, RZ ;  /* 0x000000043c3c7c24 */ /* 0x000fe4000f8e02ff */
[----:B------:R-:W-:-:S02]  /*13310*/  IMAD R59, R59, UR4, RZ ;  /* 0x000000043b3b7c24 */ /* 0x000fc4000f8e02ff */
[----:B------:R-:W-:Y:S02]  /*13320*/  IMAD R58, R58, UR4, RZ ;  /* 0x000000043a3a7c24 */ /* 0x000fe4000f8e02ff */
[----:B------:R-:W-:Y:S02]  /*13330*/  IMAD R57, R57, UR4, RZ ;  /* 0x0000000439397c24 */ /* 0x000fe4000f8e02ff */
        /* <DEDUP_REMOVED lines=47> */
[----:B------:R-:W-:Y:S01]  /*13630*/  IMAD R8, R8, UR4, RZ ;  /* 0x0000000408087c24 */ /* 0x000fe2000f8e02ff */
[----:B----4-:R-:W-:-:S05]  /*13640*/  LEA.HI.X.SX32 R72, R72, R4, 0x1, P2 ;  /* 0x0000000448487211 */ /* 0x010fca00010f0eff */
[----:B------:R0:W-:Y:S01]  /*13650*/  STL [R1+0x200], R72 ;  /* 0x0002004801007387 */ /* 0x0001e20000100800 */
[----:B------:R-:W-:Y:S02]  /*13660*/  LEA.HI.X.SX32 R70, R70, R4, 0x1, P1 ;  /* 0x0000000446467211 */ /* 0x000fe400008f0eff */
[----:B0-----:R-:W-:-:S05]  /*13670*/  IADD3 R72, P3, R66, R5, RZ ;  /* 0x0000000542487210 */ /* 0x001fca0007f7e0ff */
[----:B------:R0:W-:Y:S02]  /*13680*/  STL [R1+0x234], R72 ;  /* 0x0002344801007387 */ /* 0x0001e40000100800 */
[----:B0-----:R-:W-:Y:S02]  /*13690*/  LEA.HI.X.SX32 R72, R71, R4, 0x1, P6 ;  /* 0x0000000447487211 */ /* 0x001fe400030f0eff */
[----:B------:R-:W-:-:S03]  /*136a0*/  IADD3 R71, P2, R65, R5, RZ ;  /* 0x0000000541477210 */ /* 0x000fc60007f5e0ff */
[----:B------:R0:W-:Y:S04]  /*136b0*/  STL [R1+0x208], R72 ;  /* 0x0002084801007387 */ /* 0x0001e80000100800 */
[----:B------:R1:W-:Y:S04]  /*136c0*/  STL [R1+0x23c], R71 ;  /* 0x00023c4701007387 */ /* 0x0003e80000100800 */
[----:B------:R4:W-:Y:S01]  /*136d0*/  STL [R1+0x210], R70 ;  /* 0x0002104601007387 */ /* 0x0009e20000100800 */
[----:B0-----:R-:W-:Y:S02]  /*136e0*/  IADD3 R72, P1, R64, R5, RZ ;  /* 0x0000000540487210 */ /* 0x001fe40007f3e0ff */
[----:B-1----:R-:W-:-:S02]  /*136f0*/  LEA.HI.X.SX32 R71, R69, R4, 0x1, P0 ;  /* 0x0000000445477211 */ /* 0x002fc400000f0eff */
[-C--:B------:R-:W-:Y:S02]  /*13700*/  LEA.HI.X.SX32 R69, R68, R4.reuse, 0x1, P4 ;  /* 0x0000000444457211 */ /* 0x080fe400020f0eff */
[-C--:B----4-:R-:W-:Y:S01]  /*13710*/  IADD3 R70, P0, R63, R5.reuse, RZ ;  /* 0x000000053f467210 */ /* 0x090fe20007f1e0ff */
[----:B------:R-:W-:Y:S01]  /*13720*/  STL [R1+0x244], R72 ;  /* 0x0002444801007387 */ /* 0x000fe20000100800 */
[-C--:B------:R-:W-:Y:S02]  /*13730*/  IADD3 R68, P4, R62, R5.reuse, RZ ;  /* 0x000000053e447210 */ /* 0x080fe40007f9e0ff */
[----:B------:R-:W-:Y:S01]  /*13740*/  LEA.HI.X.SX32 R67, R67, R4, 0x1, P5 ;  /* 0x0000000443437211 */ /* 0x000fe200028f0eff */
[----:B------:R-:W-:Y:S04]  /*13750*/  STL [R1+0x218], R71 ;  /* 0x0002184701007387 */ /* 0x000fe80000100800 */
[----:B------:R-:W-:Y:S04]  /*13760*/  STL [R1+0x24c], R70 ;  /* 0x00024c4601007387 */ /* 0x000fe80000100800 */
[----:B------:R0:W-:Y:S04]  /*13770*/  STL [R1+0x220], R69 ;  /* 0x0002204501007387 */ /* 0x0001e80000100800 */
[----:B------:R1:W-:Y:S04]  /*13780*/  STL [R1+0x254], R68 ;  /* 0x0002544401007387 */ /* 0x0003e80000100800 */
[----:B------:R4:W-:Y:S01]  /*13790*/  STL [R1+0x228], R67 ;  /* 0x0002284301007387 */ /* 0x0009e20000100800 */
[----:B0-----:R-:W-:-:S02]  /*137a0*/  IADD3 R69, P5, R61, R5, RZ ;  /* 0x000000053d457210 */ /* 0x001fc40007fbe0ff */
[-C--:B-1----:R-:W-:Y:S02]  /*137b0*/  LEA.HI.X.SX32 R68, R66, R4.reuse, 0x1, P3 ;  /* 0x0000000442447211 */ /* 0x082fe400018f0eff */
        /* <DEDUP_REMOVED lines=191> */
[----:B-1----:R-:W-:-:S03]  /*143b0*/  LEA.HI.X.SX32 R19, R17, R4, 0x1, P3 ;  /* 0x0000000411137211 */ /* 0x002fc600018f0eff */
[----:B------:R-:W-:Y:S01]  /*143c0*/  STL [R1+0x3e0], R20 ;  /* 0x0003e01401007387 */ /* 0x000fe20000100800 */
[----:B----4-:R-:W-:-:S03]  /*143d0*/  IADD3 R18, P3, R11, R5, RZ ;  /* 0x000000050b127210 */ /* 0x010fc60007f7e0ff */
[----:B------:R-:W-:Y:S01]  /*143e0*/  STL [R1+0x3b4], R19 ;  /* 0x0003b41301007387 */ /* 0x000fe20000100800 */
[-C--:B------:R-:W-:Y:S02]  /*143f0*/  LEA.HI.X.SX32 R17, R16, R4.reuse, 0x1, P2 ;  /* 0x0000000410117211 */ /* 0x080fe400010f0eff */
[----:B------:R-:W-:Y:S01]  /*14400*/  IADD3 R16, P2, R10, R5, RZ ;  /* 0x000000050a107210 */ /* 0x000fe20007f5e0ff */
[----:B------:R-:W-:Y:S01]  /*14410*/  STL [R1+0x3e8], R18 ;  /* 0x0003e81201007387 */ /* 0x000fe20000100800 */
[----:B------:R-:W-:-:S03]  /*14420*/  LEA.HI.X.SX32 R15, R15, R4, 0x1, P1 ;  /* 0x000000040f0f7211 */ /* 0x000fc600008f0eff */
[----:B------:R-:W4:Y:S04]  /*14430*/  LDL.LU R67, [R1+0x4] ;  /* 0x0000040001437983 */ /* 0x000f280000300800 */
[----:B------:R-:W-:Y:S04]  /*14440*/  STL [R1+0x3bc], R17 ;  /* 0x0003bc1101007387 */ /* 0x000fe80000100800 */
[----:B------:R0:W-:Y:S04]  /*14450*/  STL [R1+0x3f0], R16 ;  /* 0x0003f01001007387 */ /* 0x0001e80000100800 */
[----:B------:R-:W4:Y:S04]  /*14460*/  LDL.LU R68, [R1+0xc] ;  /* 0x00000c0001447983 */ /* 0x000f280000300800 */
[----:B------:R1:W-:Y:S01]  /*14470*/  STL [R1+0x3c4], R15 ;  /* 0x0003c40f01007387 */ /* 0x0003e20000100800 */
[----:B0-----:R-:W-:-:S03]  /*14480*/  IADD3 R16, P1, R9, R5, RZ ;  /* 0x0000000509107210 */ /* 0x001fc60007f3e0ff */
[----:B------:R-:W4:Y:S04]  /*14490*/  LDL.LU R69, [R1+0x1c] ;  /* 0x00001c0001457983 */ /* 0x000f280000300800 */
[----:B------:R-:W-:Y:S01]  /*144a0*/  STL [R1+0x3f8], R16 ;  /* 0x0003f81001007387 */ /* 0x000fe20000100800 */
[----:B-1----:R-:W-:-:S03]  /*144b0*/  LEA.HI.X.SX32 R15, R14, R4, 0x1, P0 ;  /* 0x000000040e0f7211 */ /* 0x002fc600000f0eff */
[----:B------:R-:W4:Y:S01]  /*144c0*/  LDL.LU R70, [R1+0x28] ;  /* 0x0000280001467983 */ /* 0x000f220000300800 */
[----:B------:R-:W-:-:S03]  /*144d0*/  IADD3 R14, P0, R8, R5, RZ ;  /* 0x00000005080e7210 */ /* 0x000fc60007f1e0ff */
[----:B------:R0:W-:Y:S04]  /*144e0*/  STL [R1+0x3cc], R15 ;  /* 0x0003cc0f01007387 */ /* 0x0001e80000100800 */
[----:B------:R-:W4:Y:S04]  /*144f0*/  LDL.LU R71, [R1+0x34] ;  /* 0x0000340001477983 */ /* 0x000f280000300800 */
[----:B------:R1:W-:Y:S04]  /*14500*/  STL [R1+0x400], R14 ;  /* 0x0004000e01007387 */ /* 0x0003e80000100800 */
[----:B------:R-:W4:Y:S01]  /*14510*/  LDL.LU R72, [R1+0x3c] ;  /* 0x00003c0001487983 */ /* 0x000f220000300800 */
[----:B------:R-:W-:Y:S01]  /*14520*/  IMAD R7, R7, UR4, RZ ;  /* 0x0000000407077c24 */ /* 0x000fe2000f8e02ff */
[----:B------:R-:W-:Y:S01]  /*14530*/  LEA.HI.X.SX32 R13, R13, R4, 0x1, P4 ;  /* 0x000000040d0d7211 */ /* 0x000fe200020f0eff */
[----:B------:R-:W-:-:S02]  /*14540*/  IMAD R6, R6, UR4, RZ ;  /* 0x0000000406067c24 */ /* 0x000fc4000f8e02ff */
[----:B------:R-:W-:Y:S01]  /*14550*/  IMAD R73, R73, UR4, RZ ;  /* 0x0000000449497c24 */ /* 0x000fe2000f8e02ff */
[-C--:B0-----:R-:W-:Y:S01]  /*14560*/  IADD3 R15, P4, R7, R5.reuse, RZ ;  /* 0x00000005070f7210 */ /* 0x081fe20007f9e0ff */
[----:B------:R0:W-:Y:S01]  /*14570*/  STL [R1+0x3d4], R13 ;  /* 0x0003d40d01007387 */ /* 0x0001e20000100800 */
[-C--:B-1----:R-:W-:Y:S01]  /*14580*/  LEA.HI.X.SX32 R14, R12, R4.reuse, 0x1, P5 ;  /* 0x000000040c0e7211 */ /* 0x082fe200028f0eff */
[----:B------:R-:W-:Y:S01]  /*14590*/  IMAD R80, R80, UR4, RZ ;  /* 0x0000000450507c24 */ /* 0x000fe2000f8e02ff */
[-C--:B------:R-:W-:Y:S01]  /*145a0*/  LEA.HI.X.SX32 R12, R11, R4.reuse, 0x1, P3 ;  /* 0x000000040b0c7211 */ /* 0x080fe200018f0eff */
[----:B------:R-:W-:Y:S01]  /*145b0*/  STL [R1+0x408], R15 ;  /* 0x0004080f01007387 */ /* 0x000fe20000100800 */
[-C--:B------:R-:W-:Y:S01]  /*145c0*/  IADD3 R11, P3, R73, R5.reuse, RZ ;  /* 0x00000005490b7210 */ /* 0x080fe20007f7e0ff */
[----:B------:R-:W-:Y:S01]  /*145d0*/  IMAD R81, R81, UR4, RZ ;  /* 0x0000000451517c24 */ /* 0x000fe2000f8e02ff */
[----:B------:R-:W-:Y:S02]  /*145e0*/  LEA.HI.X.SX32 R10, R10, R4, 0x1, P2 ;  /* 0x000000040a0a7211 */ /* 0x000fe400010f0eff */
[----:B0-----:R-:W-:Y:S01]  /*145f0*/  IADD3 R13, P5, R6, R5, RZ ;  /* 0x00000005060d7210 */ /* 0x001fe20007fbe0ff */
[----:B------:R-:W-:Y:S01]  /*14600*/  STL [R1+0x3dc], R14 ;  /* 0x0003dc0e01007387 */ /* 0x000fe20000100800 */
[----:B------:R-:W-:-:S03]  /*14610*/  IMAD R82, R82, UR4, RZ ;  /* 0x0000000452527c24 */ /* 0x000fc6000f8e02ff */
[----:B------:R-:W-:Y:S04]  /*14620*/  STL [R1+0x410], R13 ;  /* 0x0004100d01007387 */ /* 0x000fe80000100800 */
[----:B------:R0:W-:Y:S04]  /*14630*/  STL [R1+0x3e4], R12 ;  /* 0x0003e40c01007387 */ /* 0x0001e80000100800 */
[----:B------:R1:W-:Y:S01]  /*14640*/  STL [R1+0x418], R11 ;  /* 0x0004180b01007387 */ /* 0x0003e20000100800 */
[----:B------:R-:W-:-:S03]  /*14650*/  IMAD R83, R83, UR4, RZ ;  /* 0x0000000453537c24 */ /* 0x000fc6000f8e02ff */
[----:B------:R2:W-:Y:S01]  /*14660*/  STL [R1+0x3ec], R10 ;  /* 0x0003ec0a01007387 */ /* 0x0005e20000100800 */
[-C--:B0-----:R-:W-:Y:S02]  /*14670*/  IADD3 R12, P2, R80, R5.reuse, RZ ;  /* 0x00000005500c7210 */ /* 0x081fe40007f5e0ff */
[-C--:B-1----:R-:W-:Y:S02]  /*14680*/  LEA.HI.X.SX32 R11, R9, R4.reuse, 0x1, P1 ;  /* 0x00000004090b7211 */ /* 0x082fe400008f0eff */
[-C--:B------:R-:W-:Y:S02]  /*14690*/  LEA.HI.X.SX32 R9, R8, R4.reuse, 0x1, P0 ;  /* 0x0000000408097211 */ /* 0x080fe400000f0eff */
[-C--:B--2---:R-:W-:Y:S01]  /*146a0*/  IADD3 R10, P1, R81, R5.reuse, RZ ;  /* 0x00000005510a7210 */ /* 0x084fe20007f3e0ff */
[----:B------:R-:W-:Y:S01]  /*146b0*/  STL [R1+0x420], R12 ;  /* 0x0004200c01007387 */ /* 0x000fe20000100800 */
[----:B------:R-:W-:Y:S01]  /*146c0*/  IADD3 R8, P0, R82, R5, RZ ;  /* 0x0000000552087210 */ /* 0x000fe20007f1e0ff */
[----:B------:R-:W-:Y:S01]  /*146d0*/  IMAD R84, R84, UR4, RZ ;  /* 0x0000000454547c24 */ /* 0x000fe2000f8e02ff */
[----:B------:R-:W-:Y:S01]  /*146e0*/  LEA.HI.X.SX32 R7, R7, R4, 0x1, P4 ;  /* 0x0000000407077211 */ /* 0x000fe200020f0eff */
[----:B------:R-:W-:Y:S04]  /*146f0*/  STL [R1+0x3f4], R11 ;  /* 0x0003f40b01007387 */ /* 0x000fe80000100800 */
[----:B------:R-:W-:Y:S01]  /*14700*/  STL [R1+0x428], R10 ;  /* 0x0004280a01007387 */ /* 0x000fe20000100800 */
[----:B------:R-:W-:-:S03]  /*14710*/  IMAD R247, R247, UR4, RZ ;  /* 0x00000004f7f77c24 */ /* 0x000fc6000f8e02ff */
[----:B------:R0:W-:Y:S04]  /*14720*/  STL [R1+0x3fc], R9 ;  /* 0x0003fc0901007387 */ /* 0x0001e80000100800 */
[----:B------:R1:W-:Y:S04]  /*14730*/  STL [R1+0x430], R8 ;  /* 0x0004300801007387 */ /* 0x0003e80000100800 */
[----:B------:R2:W-:Y:S01]  /*14740*/  STL [R1+0x404], R7 ;  /* 0x0004040701007387 */ /* 0x0005e20000100800 */
[----:B0-----:R-:W-:Y:S02]  /*14750*/  IADD3 R9, P4, R83, R5, RZ ;  /* 0x0000000553097210 */ /* 0x001fe40007f9e0ff */
[-C--:B-1----:R-:W-:Y:S01]  /*14760*/  LEA.HI.X.SX32 R8, R6, R4.reuse, 0x1, P5 ;  /* 0x0000000406087211 */ /* 0x082fe200028f0eff */
[----:B------:R-:W-:Y:S01]  /*14770*/  IMAD R249, R249, UR4, RZ ;  /* 0x00000004f9f97c24 */ /* 0x000fe2000f8e02ff */
[----:B------:R-:W-:-:S02]  /*14780*/  LEA.HI.X.SX32 R6, R73, R4, 0x1, P3 ;  /* 0x0000000449067211 */ /* 0x000fc400018f0eff */
[-C--:B--2---:R-:W-:Y:S01]  /*14790*/  IADD3 R7, P5, R84, R5.reuse, RZ ;  /* 0x0000000554077210 */ /* 0x084fe20007fbe0ff */
[----:B------:R-:W-:Y:S04]  /*147a0*/  STL [R1+0x438], R9 ;  /* 0x0004380901007387 */ /* 0x000fe80000100800 */
[----:B------:R0:W-:Y:S04]  /*147b0*/  STL [R1+0x40c], R8 ;  /* 0x00040c0801007387 */ /* 0x0001e80000100800 */
[----:B------:R1:W-:Y:S04]  /*147c0*/  STL [R1+0x440], R7 ;  /* 0x0004400701007387 */ /* 0x0003e80000100800 */
[----:B------:R2:W-:Y:S01]  /*147d0*/  STL [R1+0x414], R6 ;  /* 0x0004140601007387 */ /* 0x0005e20000100800 */
[----:B0-----:R-:W-:-:S02]  /*147e0*/  IADD3 R8, P3, R247, R5, RZ ;  /* 0x00000005f7087210 */ /* 0x001fc40007f7e0ff */
[----:B-1----:R-:W-:-:S03]  /*147f0*/  LEA.HI.X.SX32 R7, R80, R4, 0x1, P2 ;  /* 0x0000000450077211 */ /* 0x002fc600010f0eff */
[----:B------:R0:W-:Y:S01]  /*14800*/  STL [R1+0x448], R8 ;  /* 0x0004480801007387 */ /* 0x0001e20000100800 */
[----:B--2---:R-:W-:-:S03]  /*14810*/  IADD3 R6, P2, R249, R5, RZ ;  /* 0x00000005f9067210 */ /* 0x004fc60007f5e0ff */
[----:B------:R-:W-:Y:S04]  /*14820*/  STL [R1+0x41c], R7 ;  /* 0x00041c0701007387 */ /* 0x000fe80000100800 */
[----:B------:R1:W-:Y:S01]  /*14830*/  STL [R1+0x450], R6 ;  /* 0x0004500601007387 */ /* 0x0003e20000100800 */
[----:B0-----:R-:W-:-:S05]  /*14840*/  LEA.HI.X.SX32 R8, R81, R4, 0x1, P1 ;  /* 0x0000000451087211 */ /* 0x001fca00008f0eff */
[----:B------:R0:W-:Y:S01]  /*14850*/  STL [R1+0x424], R8 ;  /* 0x0004240801007387 */ /* 0x0001e20000100800 */
[----:B-1----:R-:W-:Y:S01]  /*14860*/  LEA.HI.X.SX32 R6, R82, R4, 0x1, P0 ;  /* 0x0000000452067211 */ /* 0x002fe200000f0eff */
[----:B------:R-:W-:Y:S02]  /*14870*/  IMAD R78, R78, UR4, RZ ;  /* 0x000000044e4e7c24 */ /* 0x000fe4000f8e02ff */
[----:B------:R-:W-:Y:S02]  /*14880*/  IMAD R76, R76, UR4, RZ ;  /* 0x000000044c4c7c24 */ /* 0x000fe4000f8e02ff */
[----:B------:R-:W-:Y:S02]  /*14890*/  IMAD R3, R3, UR4, RZ ;  /* 0x0000000403037c24 */ /* 0x000fe4000f8e02ff */
[----:B------:R-:W-:Y:S02]  /*148a0*/  IMAD R75, R75, UR4, RZ ;  /* 0x000000044b4b7c24 */ /* 0x000fe4000f8e02ff */
[----:B------:R-:W-:-:S02]  /*148b0*/  IMAD R74, R74, UR4, RZ ;  /* 0x000000044a4a7c24 */ /* 0x000fc4000f8e02ff */
[----:B------:R-:W-:Y:S02]  /*148c0*/  IMAD R0, R0, UR4, RZ ;  /* 0x0000000400007c24 */ /* 0x000fe4000f8e02ff */
[----:B---3--:R-:W-:Y:S02]  /*148d0*/  IMAD R252, R252, UR4, RZ ;  /* 0x00000004fcfc7c24 */ /* 0x008fe4000f8e02ff */
        /* <DEDUP_REMOVED lines=8> */
[----:B------:R-:W-:Y:S01]  /*14960*/  IMAD R90, R90, UR4, RZ ;  /* 0x000000045a5a7c24 */ /* 0x000fe2000f8e02ff */
[----:B----4-:R-:W-:-:S05]  /*14970*/  IADD3 R7, P1, R67, R5, RZ ;  /* 0x0000000543077210 */ /* 0x010fca0007f3e0ff */
[----:B------:R1:W-:Y:S04]  /*14980*/  STL [R1+0x458], R7 ;  /* 0x0004580701007387 */ /* 0x0003e80000100800 */
[----:B------:R2:W-:Y:S01]  /*14990*/  STL [R1+0x42c], R6 ;  /* 0x00042c0601007387 */ /* 0x0005e20000100800 */
[----:B0-----:R-:W-:Y:S02]  /*149a0*/  IADD3 R8, P0, R68, R5, RZ ;  /* 0x0000000544087210 */ /* 0x001fe40007f1e0ff */
[----:B-1----:R-:W-:-:S03]  /*149b0*/  LEA.HI.X.SX32 R7, R83, R4, 0x1, P4 ;  /* 0x0000000453077211 */ /* 0x002fc600020f0eff */
[----:B------:R0:W-:Y:S01]  /*149c0*/  STL [R1+0x460], R8 ;  /* 0x0004600801007387 */ /* 0x0001e20000100800 */
[----:B--2---:R-:W-:-:S03]  /*149d0*/  IADD3 R6, P4, R69, R5, RZ ;  /* 0x0000000545067210 */ /* 0x004fc60007f9e0ff */
[----:B------:R1:W-:Y:S04]  /*149e0*/  STL [R1+0x434], R7 ;  /* 0x0004340701007387 */ /* 0x0003e80000100800 */
[----:B------:R2:W-:Y:S01]  /*149f0*/  STL [R1+0x468], R6 ;  /* 0x0004680601007387 */ /* 0x0005e20000100800 */
[----:B0-----:R-:W-:Y:S02]  /*14a00*/  LEA.HI.X.SX32 R8, R84, R4, 0x1, P5 ;  /* 0x0000000454087211 */ /* 0x001fe400028f0eff */
[----:B-1----:R-:W-:-:S03]  /*14a10*/  IADD3 R7, P5, R70, R5, RZ ;  /* 0x0000000546077210 */ /* 0x002fc60007fbe0ff */
[----:B------:R0:W-:Y:S01]  /*14a20*/  STL [R1+0x43c], R8 ;  /* 0x00043c0801007387 */ /* 0x0001e20000100800 */
[----:B--2---:R-:W-:-:S03]  /*14a30*/  LEA.HI.X.SX32 R6, R247, R4, 0x1, P3 ;  /* 0x00000004f7067211 */ /* 0x004fc600018f0eff */
        /* <DEDUP_REMOVED lines=30> */
[----:B------:R1:W-:Y:S01]  /*14c20*/  STL [R1+0x47c], R7 ;  /* 0x00047c0701007387 */ /* 0x0003e20000100800 */
[----:B0-----:R-:W-:-:S03]  /*14c30*/  LEA.HI.X.SX32 R8, R78, R4, 0x1, P1 ;  /* 0x000000044e087211 */ /* 0x001fc600008f0eff */
[----:B------:R-:W2:Y:S04]  /*14c40*/  LDL.LU R78, [R1+0xfa0] ;  /* 0x000fa000014e7983 */ /* 0x000ea80000300800 */
[----:B------:R0:W-:Y:S01]  /*14c50*/  STL [R1+0x4b0], R6 ;  /* 0x0004b00601007387 */ /* 0x0001e20000100800 */
[----:B-1----:R-:W-:-:S03]  /*14c60*/  LEA.HI.X.SX32 R7, R79, R4, 0x1, P0 ;  /* 0x000000044f077211 */ /* 0x002fc600000f0eff */
[----:B------:R1:W-:Y:S04]  /*14c70*/  STL [R1+0x484], R8 ;  /* 0x0004840801007387 */ /* 0x0003e80000100800 */
[----:B------:R-:W3:Y:S01]  /*14c80*/  LDL.LU R79, [R1+0xf9c] ;  /* 0x000f9c00014f7983 */ /* 0x000ee20000300800 */
[----:B0-----:R-:W-:-:S05]  /*14c90*/  IADD3 R6, P1, R3, R5, RZ ;  /* 0x0000000503067210 */ /* 0x001fca0007f3e0ff */
[----:B------:R0:W-:Y:S01]  /*14ca0*/  STL [R1+0x4b8], R6 ;  /* 0x0004b80601007387 */ /* 0x0001e20000100800 */
[----:B-1----:R-:W-:-:S03]  /*14cb0*/  LEA.HI.X.SX32 R8, R23, R4, 0x1, P4 ;  /* 0x0000000417087211 */ /* 0x002fc600020f0eff */
[----:B------:R1:W-:Y:S04]  /*14cc0*/  STL [R1+0x48c], R7 ;  /* 0x00048c0701007387 */ /* 0x0003e80000100800 */
[----:B------:R-:W4:Y:S01]  /*14cd0*/  LDL.LU R23, [R1+0xf98] ;  /* 0x000f980001177983 */ /* 0x000f220000300800 */
[----:B0-----:R-:W-:-:S05]  /*14ce0*/  IADD3 R6, P0, R75, R5, RZ ;  /* 0x000000054b067210 */ /* 0x001fca0007f1e0ff */
        /* <DEDUP_REMOVED lines=8> */
[----:B------:R-:W2:Y:S01]  /*14d70*/  LDL.LU R2, [R1+0xf90] ;  /* 0x000f900001027983 */ /* 0x000ea20000300800 */
        /* <DEDUP_REMOVED lines=19> */
[----:B------:R-:W4:Y:S01]  /*14eb0*/  LDL.LU R74, [R1+0xf80] ;  /* 0x000f8000014a7983 */ /* 0x000f220000300800 */
[-C--:B0-----:R-:W-:Y:S02]  /*14ec0*/  IADD3 R6, P0, R124, R5.reuse, RZ ;  /* 0x000000057c067210 */ /* 0x081fe40007f1e0ff */
[----:B-1----:R-:W-:-:S03]  /*14ed0*/  IADD3 R7, P4, R85, R5, RZ ;  /* 0x0000000555077210 */ /* 0x002fc60007f9e0ff */
[----:B------:R0:W-:Y:S04]  /*14ee0*/  STL [R1+0x4f0], R6 ;  /* 0x0004f00601007387 */ /* 0x0001e80000100800 */
[----:B------:R1:W-:Y:S01]  /*14ef0*/  STL [R1+0x4c4], R8 ;  /* 0x0004c40801007387 */ /* 0x0003e20000100800 */
[----:B0-----:R-:W-:-:S03]  /*14f00*/  LEA.HI.X.SX32 R6, R0, R4, 0x1, P5 ;  /* 0x0000000400067211 */ /* 0x001fc600028f0eff */
[----:B------:R-:W4:Y:S01]  /*14f10*/  LDL.LU R0, [R1+0xf7c] ;  /* 0x000f7c0001007983 */ /* 0x000f220000300800 */
[----:B-1----:R-:W-:-:S03]  /*14f20*/  IADD3 R8, P5, R86, R5, RZ ;  /* 0x0000000556087210 */ /* 0x002fc60007fbe0ff */
[----:B------:R0:W-:Y:S04]  /*14f30*/  STL [R1+0x4f8], R7 ;  /* 0x0004f80701007387 */ /* 0x0001e80000100800 */
[----:B------:R1:W-:Y:S01]  /*14f40*/  STL [R1+0x4cc], R6 ;  /* 0x0004cc0601007387 */ /* 0x0003e20000100800 */
[----:B0-----:R-:W-:-:S03]  /*14f50*/  LEA.HI.X.SX32 R7, R252, R4, 0x1, P3 ;  /* 0x00000004fc077211 */ /* 0x001fc600018f0eff */
[----:B------:R0:W-:Y:S01]  /*14f60*/  STL [R1+0x500], R8 ;  /* 0x0005000801007387 */ /* 0x0001e20000100800 */
[----:B-1----:R-:W-:-:S03]  /*14f70*/  IADD3 R6, P3, R87, R5, RZ ;  /* 0x0000000557067210 */ /* 0x002fc60007f7e0ff */
[----:B------:R1:W-:Y:S04]  /*14f80*/  STL [R1+0x4d4], R7 ;  /* 0x0004d40701007387 */ /* 0x0003e80000100800 */
[----:B------:R1:W-:Y:S01]  /*14f90*/  STL [R1+0x508], R6 ;  /* 0x0005080601007387 */ /* 0x0003e20000100800 */
[----:B0-----:R-:W-:Y:S02]  /*14fa0*/  LEA.HI.X.SX32 R8, R251, R4, 0x1, P2 ;  /* 0x00000004fb087211 */ /* 0x001fe400010f0eff */
[----:B-1----:R-:W-:-:S03]  /*14fb0*/  IADD3 R7, P2, R88, R5, RZ ;  /* 0x0000000558077210 */ /* 0x002fc60007f5e0ff */
[----:B------:R0:W-:Y:S01]  /*14fc0*/  STL [R1+0x4dc], R8 ;  /* 0x0004dc0801007387 */ /* 0x0001e20000100800 */
[----:B------:R-:W-:-:S03]  /*14fd0*/  LEA.HI.X.SX32 R6, R250, R4, 0x1, P1 ;  /* 0x00000004fa067211 */ /* 0x000fc600008f0eff */
[----:B------:R1:W-:Y:S01]  /*14fe0*/  STL [R1+0x510], R7 ;  /* 0x0005100701007387 */ /* 0x0003e20000100800 */
[----:B------:R-:W-:-:S03]  /*14ff0*/  IMAD R91, R91, UR4, RZ ;  /* 0x000000045b5b7c24 */ /* 0x000fc6000f8e02ff */
[----:B------:R1:W-:Y:S01]  /*15000*/  STL [R1+0x4e4], R6 ;  /* 0x0004e40601007387 */ /* 0x0003e20000100800 */
[----:B0-----:R-:W-:Y:S02]  /*15010*/  IADD3 R8, P1, R89, R5, RZ ;  /* 0x0000000559087210 */ /* 0x001fe40007f3e0ff */
[----:B-1----:R-:W-:-:S03]  /*15020*/  LEA.HI.X.SX32 R7, R124, R4, 0x1, P0 ;  /* 0x000000047c077211 */ /* 0x002fc600000f0eff */
[----:B------:R0:W-:Y:S01]  /*15030*/  STL [R1+0x518], R8 ;  /* 0x0005180801007387 */ /* 0x0001e20000100800 */
[----:B------:R-:W-:-:S03]  /*15040*/  IADD3 R6, P0, R90, R5, RZ ;  /* 0x000000055a067210 */ /* 0x000fc60007f1e0ff */
[----:B------:R1:W-:Y:S01]  /*15050*/  STL [R1+0x4ec], R7 ;  /* 0x0004ec0701007387 */ /* 0x0003e20000100800 */
[----:B------:R-:W-:-:S03]  /*15060*/  IMAD R92, R92, UR4, RZ ;  /* 0x000000045c5c7c24 */ /* 0x000fc6000f8e02ff */
[----:B------:R1:W-:Y:S01]  /*15070*/  STL [R1+0x520], R6 ;  /* 0x0005200601007387 */ /* 0x0003e20000100800 */
[----:B0-----:R-:W-:Y:S01]  /*15080*/  LEA.HI.X.SX32 R8, R85, R4, 0x1, P4 ;  /* 0x0000000455087211 */ /* 0x001fe200020f0eff */
[----:B------:R-:W-:Y:S01]  /*15090*/  IMAD R93, R93, UR4, RZ ;  /* 0x000000045d5d7c24 */ /* 0x000fe2000f8e02ff */
        /* <DEDUP_REMOVED lines=69> */
[----:B--2---:R-:W-:-:S03]  /*154f0*/  IADD3 R6, P3, R105, R5, RZ ;  /* 0x0000000569067210 */ /* 0x004fc60007f7e0ff */
[----:B------:R1:W-:Y:S01]  /*15500*/  STL [R1+0x564], R7 ;  /* 0x0005640701007387 */ /* 0x0003e20000100800 */
[----:B------:R-:W-:-:S03]  /*15510*/  IMAD R107, R107, UR4, RZ ;  /* 0x000000046b6b7c24 */ /* 0x000fc6000f8e02ff */
[----:B------:R2:W-:Y:S01]  /*15520*/  STL [R1+0x598], R6 ;  /* 0x0005980601007387 */ /* 0x0005e20000100800 */
[----:B0-----:R-:W-:Y:S01]  /*15530*/  LEA.HI.X.SX32 R8, R100, R4, 0x1, P2 ;  /* 0x0000000464087211 */ /* 0x001fe200010f0eff */
[----:B------:R-:W-:Y:S01]  /*15540*/  IMAD R108, R108, UR4, RZ ;  /* 0x000000046c6c7c24 */ /* 0x000fe2000f8e02ff */
[----:B-1----:R-:W-:-:S03]  /*15550*/  IADD3 R7, P2, R106, R5, RZ ;  /* 0x000000056a077210 */ /* 0x002fc60007f5e0ff */
[----:B------:R0:W-:Y:S01]  /*15560*/  STL [R1+0x56c], R8 ;  /* 0x00056c0801007387 */ /* 0x0001e20000100800 */
[----:B--2---:R-:W-:-:S03]  /*15570*/  LEA.HI.X.SX32 R6, R101, R4, 0x1, P1 ;  /* 0x0000000465067211 */ /* 0x004fc600008f0eff */
        /* <DEDUP_REMOVED lines=663> */
[-C--:B0-----:R-:W-:Y:S01]  /*17ef0*/  IADD3 R8, P1, R241, R5.reuse, RZ ;  /* 0x00000005f1087210 */ /* 0x081fe20007f3e0ff */
[----:B------:R-:W0:Y:S01]  /*17f00*/  S2R R72, SR_TID.X ;  /* 0x0000000000487919 */ /* 0x000e220000002100 */
[----:B-1----:R-:W-:Y:S02]  /*17f10*/  LEA.HI.X.SX32 R7, R236, R4, 0x1, P0 ;  /* 0x00000004ec077211 */ /* 0x002fe400000f0eff */
[----:B--2---:R-:W-:Y:S01]  /*17f20*/  IADD3 R6, P0, R242, R5, RZ ;  /* 0x00000005f2067210 */ /* 0x004fe20007f1e0ff */
[----:B------:R1:W-:Y:S01]  /*17f30*/  STL [R1+0xae4], R8 ;  /* 0x000ae40801007387 */ /* 0x0003e20000100800 */
[----:B------:R-:W-:-:S03]  /*17f40*/  IMAD R244, R244, UR4, RZ ;  /* 0x00000004f4f47c24 */ /* 0x000fc6000f8e02ff */
[----:B------:R2:W-:Y:S01]  /*17f50*/  STL [R1+0xab8], R7 ;  /* 0x000ab80701007387 */ /* 0x0005e20000100800 */
[----:B------:R-:W-:-:S03]  /*17f60*/  IMAD R245, R245, UR4, RZ ;  /* 0x00000004f5f57c24 */ /* 0x000fc6000f8e02ff */
[----:B------:R3:W-:Y:S01]  /*17f70*/  STL [R1+0xaec], R6 ;  /* 0x000aec0601007387 */ /* 0x0007e20000100800 */
[----:B-1----:R-:W-:Y:S02]  /*17f80*/  LEA.HI.X.SX32 R8, R237, R4, 0x1, P4 ;  /* 0x00000004ed087211 */ /* 0x002fe400020f0eff */
[----:B--2---:R-:W-:-:S03]  /*17f90*/  IADD3 R7, P4, R243, R5, RZ ;  /* 0x00000005f3077210 */ /* 0x004fc60007f9e0ff */
[----:B------:R1:W-:Y:S01]  /*17fa0*/  STL [R1+0xac0], R8 ;  /* 0x000ac00801007387 */ /* 0x0003e20000100800 */
[----:B---3--:R-:W-:-:S03]  /*17fb0*/  LEA.HI.X.SX32 R6, R238, R4, 0x1, P5 ;  /* 0x00000004ee067211 */ /* 0x008fc600028f0eff */
[----:B------:R2:W-:Y:S01]  /*17fc0*/  STL [R1+0xaf0], R7 ;  /* 0x000af00701007387 */ /* 0x0005e20000100800 */
[----:B------:R-:W-:-:S03]  /*17fd0*/  IMAD R246, R246, UR4, RZ ;  /* 0x00000004f6f67c24 */ /* 0x000fc6000f8e02ff */
[----:B------:R3:W-:Y:S01]  /*17fe0*/  STL [R1+0xac8], R6 ;  /* 0x000ac80601007387 */ /* 0x0007e20000100800 */
[----:B-1----:R-:W-:Y:S02]  /*17ff0*/  IADD3 R8, P5, R244, R5, RZ ;  /* 0x00000005f4087210 */ /* 0x002fe40007fbe0ff */
[----:B--2---:R-:W-:-:S03]  /*18000*/  LEA.HI.X.SX32 R7, R239, R4, 0x1, P3 ;  /* 0x00000004ef077211 */ /* 0x004fc600018f0eff */
[----:B------:R1:W-:Y:S01]  /*18010*/  STL [R1+0xaf4], R8 ;  /* 0x000af40801007387 */ /* 0x0003e20000100800 */
[----:B---3--:R-:W-:-:S03]  /*18020*/  IADD3 R6, P3, R245, R5, RZ ;  /* 0x00000005f5067210 */ /* 0x008fc60007f7e0ff */
[----:B------:R2:W-:Y:S01]  /*18030*/  STL [R1+0xad0], R7 ;  /* 0x000ad00701007387 */ /* 0x0005e20000100800 */
[----:B------:R-:W-:-:S03]  /*18040*/  IMAD R248, R248, UR4, RZ ;  /* 0x00000004f8f87c24 */ /* 0x000fc6000f8e02ff */
[----:B------:R3:W-:Y:S01]  /*18050*/  STL [R1+0xaf8], R6 ;  /* 0x000af80601007387 */ /* 0x0007e20000100800 */
[----:B-1----:R-:W-:Y:S01]  /*18060*/  LEA.HI.X.SX32 R8, R240, R4, 0x1, P2 ;  /* 0x00000004f0087211 */ /* 0x002fe200010f0eff */
[----:B------:R-:W-:Y:S01]  /*18070*/  IMAD R125, R125, UR4, RZ ;  /* 0x000000047d7d7c24 */ /* 0x000fe2000f8e02ff */
[----:B--2---:R-:W-:-:S03]  /*18080*/  IADD3 R7, P2, R246, R5, RZ ;  /* 0x00000005f6077210 */ /* 0x004fc60007f5e0ff */
[----:B------:R1:W-:Y:S01]  /*18090*/  STL [R1+0xad8], R8 ;  /* 0x000ad80801007387 */ /* 0x0003e20000100800 */
[----:B---3--:R-:W-:-:S03]  /*180a0*/  LEA.HI.X.SX32 R6, R241, R4, 0x1, P1 ;  /* 0x00000004f1067211 */ /* 0x008fc600008f0eff */
[----:B------:R2:W-:Y:S04]  /*180b0*/  STL [R1+0xafc], R7 ;  /* 0x000afc0701007387 */ /* 0x0005e80000100800 */
[----:B------:R3:W-:Y:S01]  /*180c0*/  STL [R1+0xae0], R6 ;  /* 0x000ae00601007387 */ /* 0x0007e20000100800 */
[----:B-1----:R-:W-:Y:S02]  /*180d0*/  IADD3 R8, P1, R248, R5, RZ ;  /* 0x00000005f8087210 */ /* 0x002fe40007f3e0ff */
[----:B--2---:R-:W-:-:S03]  /*180e0*/  LEA.HI.X.SX32 R7, R242, R4, 0x1, P0 ;  /* 0x00000004f2077211 */ /* 0x004fc600000f0eff */
[----:B------:R-:W-:Y:S01]  /*180f0*/  STL [R1+0xb00], R8 ;  /* 0x000b000801007387 */ /* 0x000fe20000100800 */
[----:B---3--:R-:W-:Y:S02]  /*18100*/  IADD3 R6, P0, R125, R5, RZ ;  /* 0x000000057d067210 */ /* 0x008fe40007f1e0ff */
[----:B------:R-:W-:Y:S01]  /*18110*/  LEA.HI.X.SX32 R5, R243, R4, 0x1, P4 ;  /* 0x00000004f3057211 */ /* 0x000fe200020f0eff */
[----:B------:R-:W-:Y:S04]  /*18120*/  STL [R1+0xae8], R7 ;  /* 0x000ae80701007387 */ /* 0x000fe80000100800 */
[----:B------:R1:W-:Y:S01]  /*18130*/  STL [R1+0x6e8], R6 ;  /* 0x0006e80601007387 */ /* 0x0003e20000100800 */
[----:B0-----:R-:W-:-:S03]  /*18140*/  SHF.R.U32.HI R72, RZ, 0x6, R72 ;  /* 0x00000006ff487819 */ /* 0x001fc60000011648 */
[----:B------:R-:W2:Y:S04]  /*18150*/  LDL.LU R62, [R1+0x130] ;  /* 0x00013000013e7983 */ /* 0x000ea80000300800 */
[----:B------:R0:W-:Y:S01]  /*18160*/  STL [R1+0x5d8], R5 ;  /* 0x0005d80501007387 */ /* 0x0001e20000100800 */
[----:B-1----:R-:W-:-:S03]  /*18170*/  LEA.HI.X.SX32 R6, R245, R4, 0x1, P3 ;  /* 0x00000004f5067211 */ /* 0x002fc600018f0eff */
[----:B------:R-:W3:Y:S01]  /*18180*/  LDL.LU R63, [R1+0x134] ;  /* 0x00013400013f7983 */ /* 0x000ee20000300800 */
[----:B------:R-:W-:Y:S02]  /*18190*/  SGXT.U32 R72, R72, 0x1 ;  /* 0x000000014848781a */ /* 0x000fe40000000000 */
[----:B0-----:R-:W-:-:S05]  /*181a0*/  LEA.HI.X.SX32 R5, R244, R4, 0x1, P5 ;  /* 0x00000004f4057211 */ /* 0x001fca00028f0eff */
[----:B------:R0:W-:Y:S04]  /*181b0*/  STL [R1+0x6dc], R5 ;  /* 0x0006dc0501007387 */ /* 0x0001e80000100800 */
[----:B------:R-:W4:Y:S01]  /*181c0*/  LDL.LU R64, [R1+0x108] ;  /* 0x0001080001407983 */ /* 0x000f220000300800 */
[----:B------:R-:W-:-:S03]  /*181d0*/  IMAD.WIDE R58, R72, UR25, RZ ;  /* 0x00000019483a7c25 */ /* 0x000fc6000f8e02ff */
[----:B------:R1:W-:Y:S01]  /*181e0*/  STL [R1+0x6e0], R6 ;  /* 0x0006e00601007387 */ /* 0x0003e20000100800 */
[----:B0-----:R-:W-:-:S03]  /*181f0*/  LEA.HI.X.SX32 R5, R246, R4, 0x1, P2 ;  /* 0x00000004f6057211 */ /* 0x001fc600010f0eff */
[----:B------:R-:W4:Y:S04]  /*18200*/  LDL.LU R65, [R1+0x10c] ;  /* 0x00010c0001417983 */ /* 0x000f280000300800 */
[----:B------:R0:W-:Y:S01]  /*18210*/  STL [R1+0x6e4], R5 ;  /* 0x0006e40501007387 */ /* 0x0001e20000100800 */
[----:B-1----:R-:W-:-:S03]  /*18220*/  IADD3 R6, P2, R58, R3, RZ ;  /* 0x000000033a067210 */ /* 0x002fc60007f5e0ff */
[----:B------:R-:W4:Y:S04]  /*18230*/  LDL.LU R66, [R1+0x110] ;  /* 0x0001100001427983 */ /* 0x000f280000300800 */
[----:B------:R-:W4:Y:S01]  /*18240*/  LDL.LU R67, [R1+0x114] ;  /* 0x0001140001437983 */ /* 0x000f220000300800 */
[----:B0-----:R-:W-:-:S03]  /*18250*/  LEA.HI.X.SX32 R5, R248, R4, 0x1, P1 ;  /* 0x00000004f8057211 */ /* 0x001fc600008f0eff */
[----:B------:R-:W-:Y:S04]  /*18260*/  STL [R1+0x6f0], R6 ;  /* 0x0006f00601007387 */ /* 0x000fe80000100800 */
[----:B------:R-:W4:Y:S01]  /*18270*/  LDL.LU R68, [R1+0x118] ;  /* 0x0001180001447983 */ /* 0x000f220000300800 */
[----:B------:R-:W-:-:S03]  /*18280*/  LEA.HI.X.SX32 R4, R125, R4, 0x1, P0 ;  /* 0x000000047d047211 */ /* 0x000fc600000f0eff */
[----:B------:R0:W-:Y:S04]  /*18290*/  STL [R1+0x6ec], R5 ;  /* 0x0006ec0501007387 */ /* 0x0001e80000100800 */
[----:B------:R-:W4:Y:S04]  /*182a0*/  LDL.LU R69, [R1+0x11c] ;  /* 0x00011c0001457983 */ /* 0x000f280000300800 */
[----:B------:R-:W4:Y:S04]  /*182b0*/  LDL.LU R70, [R1+0x120] ;  /* 0x0001200001467983 */ /* 0x000f280000300800 */
[----:B------:R-:W-:Y:S04]  /*182c0*/  STL [R1+0x5dc], R4 ;  /* 0x0005dc0401007387 */ /* 0x000fe80000100800 */
[----:B------:R-:W4:Y:S01]  /*182d0*/  LDL.LU R71, [R1+0x124] ;  /* 0x0001240001477983 */ /* 0x000f220000300800 */
[----:B0-----:R-:W-:-:S02]  /*182e0*/  IMAD.X R5, R59, 0x1, R2, P2 ;  /* 0x000000013b057824 */ /* 0x001fc400010e0602 */
[----:B------:R-:W0:Y:S01]  /*182f0*/  S2R R59, SR_TID.X ;  /* 0x00000000003b7919 */ /* 0x000e220000002100 */
[----:B------:R-:W1:Y:S02]  /*18300*/  S2R R61, SR_TID.X ;  /* 0x00000000003d7919 */ /* 0x000e640000002100 */
[----:B------:R-:W-:Y:S01]  /*18310*/  STL [R1+0x6d8], R5 ;  /* 0x0006d80501007387 */ /* 0x000fe20000100800 */
[----:B0-----:R-:W-:Y:S02]  /*18320*/  LEA.HI R60, R59, 0x2e, RZ, 0x1a ;  /* 0x0000002e3b3c7811 */ /* 0x001fe400078fd0ff */
[----:B-1----:R-:W-:-:S03]  /*18330*/  LEA.HI R58, R61, 0x3e, RZ, 0x1a ;  /* 0x0000003e3d3a7811 */ /* 0x002fc600078fd0ff */
[----:B------:R-:W-:Y:S01]  /*18340*/  IMAD R8, R60, UR25, RZ ;  /* 0x000000193c087c24 */ /* 0x000fe2000f8e02ff */
[----:B------:R-:W-:Y:S02]  /*18350*/  LEA.HI R60, R61, 0xe, RZ, 0x1a ;  /* 0x0000000e3d3c7811 */ /* 0x000fe400078fd0ff */
[----:B------:R-:W-:Y:S01]  /*18360*/  SHF.R.U32.HI R61, RZ, 0x6, R61 ;  /* 0x00000006ff3d7819 */ /* 0x000fe2000001163d */
[----:B------:R-:W-:Y:S01]  /*18370*/  IMAD R7, R58, UR25, RZ ;  /* 0x000000193a077c24 */ /* 0x000fe2000f8e02ff */
[----:B------:R-:W-:Y:S02]  /*18380*/  LEA.HI R59, R59, 0x1e, RZ, 0x1a ;  /* 0x0000001e3b3b7811 */ /* 0x000fe400078fd0ff */
[----:B------:R-:W-:Y:S01]  /*18390*/  SGXT.U32 R61, R61, 0x1 ;  /* 0x000000013d3d781a */ /* 0x000fe20000000000 */
[----:B------:R-:W-:Y:S01]  /*183a0*/  IMAD R10, R60, UR25, RZ ;  /* 0x000000193c0a7c24 */ /* 0x000fe2000f8e02ff */
[-C--:B------:R-:W-:Y:S02]  /*183b0*/  IADD3 R11, P2, R7, R3.reuse, RZ ;  /* 0x00000003070b7210 */ /* 0x080fe40007f5e0ff */
[----:B------:R-:W-:Y:S01]  /*183c0*/  LOP3.LUT R61, R61, 0x3c, RZ, 0xfc, !PT ;  /* 0x0000003c3d3d7812 */ /* 0x000fe200078efcff */
[----:B------:R-:W-:Y:S01]  /*183d0*/  IMAD R9, R59, UR25, RZ ;  /* 0x000000193b097c24 */ /* 0x000fe2000f8e02ff */
[-C--:B------:R-:W-:Y:S01]  /*183e0*/  IADD3 R12, P3, R8, R3.reuse, RZ ;  /* 0x00000003080c7210 */ /* 0x080fe20007f7e0ff */
[----:B------:R0:W-:Y:S02]  /*183f0*/  STL [R1+0x5f8], R11 ;  /* 0x0005f80b01007387 */ /* 0x0001e40000100800 */
[----:B------:R-:W-:Y:S01]  /*18400*/  IMAD R61, R61, UR25, RZ ;  /* 0x000000193d3d7c24 */ /* 0x000fe2000f8e02ff */
[-C--:B------:R-:W-:Y:S01]  /*18410*/  IADD3 R13, P4, R9, R3.reuse, RZ ;  /* 0x00000003090d7210 */ /* 0x080fe20007f9e0ff */
[----:B------:R1:W-:Y:S01]  /*18420*/  STL [R1+0x638], R12 ;  /* 0x0006380c01007387 */ /* 0x0003e20000100800 */
[----:B0-----:R-:W-:-:S03]  /*18430*/  IADD3 R11, P5, R10, R3, RZ ;  /* 0x000000030a0b7210 */ /* 0x001fc60007fbe0ff */
[----:B------:R-:W-:Y:S01]  /*18440*/  STL [R1+0x678], R13 ;  /* 0x0006780d01007387 */ /* 0x000fe20000100800 */
[----:B-1----:R-:W-:-:S03]  /*18450*/  IADD3 R12, P0, R61, R3, RZ ;  /* 0x000000033d0c7210 */ /* 0x002fc60007f1e0ff */
[----:B------:R0:W-:Y:S04]  /*18460*/  STL [R1+0x6b8], R11 ;  /* 0x0006b80b01007387 */ /* 0x0001e80000100800 */
[----:B------:R3:W-:Y:S01]  /*18470*/  STL [R1+0x600], R12 ;  /* 0x0006000c01007387 */ /* 0x0007e20000100800 */
[-C--:B0-----:R-:W-:Y:S02]  /*18480*/  LEA.HI.X.SX32 R11, R7, R2.reuse, 0x1, P2 ;  /* 0x00000002070b7211 */ /* 0x081fe400010f0eff */
[-C--:B------:R-:W-:Y:S02]  /*18490*/  LEA.HI.X.SX32 R7, R8, R2.reuse, 0x1, P3 ;  /* 0x0000000208077211 */ /* 0x080fe400018f0eff */
[-C--:B------:R-:W-:Y:S02]  /*184a0*/  LEA.HI.X.SX32 R8, R9, R2.reuse, 0x1, P4 ;  /* 0x0000000209087211 */ /* 0x080fe400020f0eff */
[----:B------:R-:W-:Y:S01]  /*184b0*/  LEA.HI.X.SX32 R9, R10, R2, 0x1, P5 ;  /* 0x000000020a097211 */ /* 0x000fe200028f0eff */
[----:B------:R-:W-:-:S04]  /*184c0*/  IMAD R72, RZ, RZ, -UR25 ;  /* 0x80000019ff487e24 */ /* 0x000fc8000f8e02ff */
[----:B------:R-:W-:-:S04]  /*184d0*/  IMAD R4, R72, 0x2, R78 ;  /* 0x0000000248047824 */ /* 0x000fc800078e024e */
[----:B------:R-:W-:-:S04]  /*184e0*/  IMAD R5, R72, 0x2, R4 ;  /* 0x0000000248057824 */ /* 0x000fc800078e0204 */
[----:B------:R-:W-:Y:S01]  /*184f0*/  IMAD R6, R72, 0x2, R5 ;  /* 0x0000000248067824 */ /* 0x000fe200078e0205 */
[----:B--2---:R-:W-:-:S05]  /*18500*/  IADD3 R13, P1, R62, R3, RZ ;  /* 0x000000033e0d7210 */ /* 0x004fca0007f3e0ff */
[----:B------:R-:W-:Y:S01]  /*18510*/  STL [R1+0x608], R13 ;  /* 0x0006080d01007387 */ /* 0x000fe20000100800 */
[----:B---3--:R-:W-:-:S03]  /*18520*/  IADD3 R12, P2, R63, R3, RZ ;  /* 0x000000033f0c7210 */ /* 0x008fc60007f5e0ff */
[----:B------:R4:W-:Y:S04]  /*18530*/  STL [R1+0x5f4], R11 ;  /* 0x0005f40b01007387 */ /* 0x0009e80000100800 */
[----:B------:R-:W-:Y:S04]  /*18540*/  STL [R1+0x610], R12 ;  /* 0x0006100c01007387 */ /* 0x000fe80000100800 */
[----:B------:R0:W-:Y:S01]  /*18550*/  STL [R1+0x634], R7 ;  /* 0x0006340701007387 */ /* 0x0001e20000100800 */
[----:B----4-:R-:W-:-:S05]  /*18560*/  IADD3 R11, P3, R64, R3, RZ ;  /* 0x00000003400b7210 */ /* 0x010fca0007f7e0ff */
[----:B------:R-:W-:Y:S01]  /*18570*/  STL [R1+0x618], R11 ;  /* 0x0006180b01007387 */ /* 0x000fe20000100800 */
[----:B0-----:R-:W-:-:S03]  /*18580*/  IADD3 R7, P4, R65, R3, RZ ;  /* 0x0000000341077210 */ /* 0x001fc60007f9e0ff */
[----:B------:R0:W-:Y:S04]  /*18590*/  STL [R1+0x674], R8 ;  /* 0x0006740801007387 */ /* 0x0001e80000100800 */
        /* <DEDUP_REMOVED lines=48> */
[----:B------:R1:W5:Y:S04]  /*188a0*/  LDL.LU R0, [R1+0xf78] ;  /* 0x000f780001007983 */ /* 0x0003680000300800 */
[----:B------:R-:W-:Y:S01]  /*188b0*/  STL [R1+0x690], R7 ;  /* 0x0006900701007387 */ /* 0x000fe20000100800 */
[----:B0-----:R-:W-:-:S03]  /*188c0*/  IADD3 R8, P5, R78, R3, RZ ;  /* 0x000000034e087210 */ /* 0x001fc60007fbe0ff */
[----:B------:R0:W-:Y:S01]  /*188d0*/  STL [R1+0x65c], R9 ;  /* 0x00065c0901007387 */ /* 0x0001e20000100800 */
[----:B------:R-:W-:-:S03]  /*188e0*/  LEA.HI.X.SX32 R10, R75, R2, 0x1, P1 ;  /* 0x000000024b0a7211 */ /* 0x000fc600008f0eff */
[----:B------:R2:W-:Y:S01]  /*188f0*/  STL [R1+0x698], R8 ;  /* 0x0006980801007387 */ /* 0x0005e20000100800 */
[----:B0-----:R-:W-:Y:S02]  /*18900*/  LEA.HI.X.SX32 R9, R74, R2, 0x1, P0 ;  /* 0x000000024a097211 */ /* 0x001fe400000f0eff */
[----:B--2---:R-:W-:-:S03]  /*18910*/  IADD3 R8, P0, R4, R3, RZ ;  /* 0x0000000304087210 */ /* 0x004fc60007f1e0ff */
[----:B------:R0:W-:Y:S04]  /*18920*/  STL [R1+0x664], R9 ;  /* 0x0006640901007387 */ /* 0x0001e80000100800 */
[----:B------:R-:W-:Y:S01]  /*18930*/  STL [R1+0x6a0], R8 ;  /* 0x0006a00801007387 */ /* 0x000fe20000100800 */
[----:B0-----:R-:W-:-:S03]  /*18940*/  IADD3 R9, P6, R5, R3, RZ ;  /* 0x0000000305097210 */ /* 0x001fc60007fde0ff */
[----:B------:R0:W-:Y:S01]  /*18950*/  STL [R1+0x66c], R10 ;  /* 0x00066c0a01007387 */ /* 0x0001e20000100800 */
[----:B------:R-:W-:-:S03]  /*18960*/  LEA.HI.X.SX32 R11, R77, R2, 0x1, P3 ;  /* 0x000000024d0b7211 */ /* 0x000fc600018f0eff */
[----:B------:R2:W-:Y:S01]  /*18970*/  STL [R1+0x6a8], R9 ;  /* 0x0006a80901007387 */ /* 0x0005e20000100800 */
[----:B------:R-:W-:Y:S01]  /*18980*/  IMAD R7, R72, 0x4, R6 ;  /* 0x0000000448077824 */ /* 0x000fe200078e0206 */
[----:B0-----:R-:W-:Y:S02]  /*18990*/  LEA.HI.X.SX32 R10, R76, R2, 0x1, P2 ;  /* 0x000000024c0a7211 */ /* 0x001fe400010f0eff */
[----:B--2---:R-:W-:-:S03]  /*189a0*/  IADD3 R9, P1, R6, R3, RZ ;  /* 0x0000000306097210 */ /* 0x004fc60007f3e0ff */
[----:B------:R-:W-:Y:S01]  /*189b0*/  STL [R1+0x67c], R10 ;  /* 0x00067c0a01007387 */ /* 0x000fe20000100800 */
[----:B------:R-:W-:-:S03]  /*189c0*/  LEA.HI.X.SX32 R12, R78, R2, 0x1, P5 ;  /* 0x000000024e0c7211 */ /* 0x000fc600028f0eff */
[----:B------:R0:W-:Y:S01]  /*189d0*/  STL [R1+0x6b0], R9 ;  /* 0x0006b00901007387 */ /* 0x0001e20000100800 */
[----:B------:R-:W-:-:S03]  /*189e0*/  IMAD R8, R72, 0x2, R7 ;  /* 0x0000000248087824 */ /* 0x000fc600078e0207 */
[----:B------:R2:W-:Y:S01]  /*189f0*/  STL [R1+0x684], R11 ;  /* 0x0006840b01007387 */ /* 0x0005e20000100800 */
[-C--:B0-----:R-:W-:Y:S02]  /*18a00*/  LEA.HI.X.SX32 R9, R79, R2.reuse, 0x1, P4 ;  /* 0x000000024f097211 */ /* 0x081fe400020f0eff */
[-C--:B--2---:R-:W-:Y:S02]  /*18a10*/  LEA.HI.X.SX32 R11, R4, R2.reuse, 0x1, P0 ;  /* 0x00000002040b7211 */ /* 0x084fe400000f0eff */
[-C--:B------:R-:W-:Y:S01]  /*18a20*/  LEA.HI.X.SX32 R4, R5, R2.reuse, 0x1, P6 ;  /* 0x0000000205047211 */ /* 0x080fe200030f0eff */
[----:B------:R0:W-:Y:S01]  /*18a30*/  STL [R1+0x68c], R9 ;  /* 0x00068c0901007387 */ /* 0x0001e20000100800 */
[C---:B------:R-:W-:Y:S01]  /*18a40*/  IADD3 R5, P0, R7.reuse, R3, RZ ;  /* 0x0000000307057210 */ /* 0x040fe20007f1e0ff */
[C---:B------:R-:W-:Y:S02]  /*18a50*/  IMAD R10, R72.reuse, 0x2, R8 ;  /* 0x00000002480a7824 */ /* 0x040fe400078e0208 */
[----:B------:R-:W-:Y:S04]  /*18a60*/  STL [R1+0x694], R12 ;  /* 0x0006940c01007387 */ /* 0x000fe80000100800 */
[----:B------:R2:W-:Y:S01]  /*18a70*/  STL [R1+0x69c], R11 ;  /* 0x00069c0b01007387 */ /* 0x0005e20000100800 */
[----:B------:R-:W-:Y:S01]  /*18a80*/  LEA.HI.X.SX32 R7, R7, R2, 0x1, P0 ;  /* 0x0000000207077211 */ /* 0x000fe200000f0eff */
[----:B0-----:R-:W-:-:S02]  /*18a90*/  IMAD R9, R72, 0x2, R10 ;  /* 0x0000000248097824 */ /* 0x001fc400078e020a */
[----:B------:R0:W-:Y:S04]  /*18aa0*/  STL [R1+0x6a4], R4 ;  /* 0x0006a40401007387 */ /* 0x0001e80000100800 */
[----:B------:R3:W-:Y:S01]  /*18ab0*/  STL [R1+0x6c0], R5 ;  /* 0x0006c00501007387 */ /* 0x0007e20000100800 */
[----:B--2---:R-:W-:Y:S01]  /*18ac0*/  IADD3 R11, P2, R8, R3, RZ ;  /* 0x00000003080b7210 */ /* 0x004fe20007f5e0ff */
[----:B0-----:R-:W-:Y:S01]  /*18ad0*/  IMAD R4, R72, 0x2, R9 ;  /* 0x0000000248047824 */ /* 0x001fe200078e0209 */
[----:B---3--:R-:W-:-:S03]  /*18ae0*/  LEA.HI.X.SX32 R5, R6, R2, 0x1, P1 ;  /* 0x0000000206057211 */ /* 0x008fc600008f0eff */
[----:B------:R-:W-:Y:S01]  /*18af0*/  STL [R1+0x6c8], R11 ;  /* 0x0006c80b01007387 */ /* 0x000fe20000100800 */
[----:B------:R-:W-:-:S03]  /*18b00*/  LEA.HI.X.SX32 R6, R8, R2, 0x1, P2 ;  /* 0x0000000208067211 */ /* 0x000fc600010f0eff */
[----:B------:R0:W-:Y:S04]  /*18b10*/  STL [R1+0x6ac], R5 ;  /* 0x0006ac0501007387 */ /* 0x0001e80000100800 */
[----:B------:R2:W-:Y:S01]  /*18b20*/  STL [R1+0x6bc], R7 ;  /* 0x0006bc0701007387 */ /* 0x0005e20000100800 */
[-C--:B------:R-:W-:Y:S01]  /*18b30*/  IADD3 R8, P1, R9, R3.reuse, RZ ;  /* 0x0000000309087210 */ /* 0x080fe20007f3e0ff */
[----:B0-----:R-:W-:Y:S01]  /*18b40*/  IMAD R5, R72, 0x2, R4 ;  /* 0x0000000248057824 */ /* 0x001fe200078e0204 */
[-C--:B--2---:R-:W-:Y:S01]  /*18b50*/  IADD3 R7, P0, R10, R3.reuse, RZ ;  /* 0x000000030a077210 */ /* 0x084fe20007f1e0ff */
[----:B------:R0:W-:Y:S04]  /*18b60*/  STL [R1+0x6c4], R6 ;  /* 0x0006c40601007387 */ /* 0x0001e80000100800 */
[----:B------:R2:W-:Y:S01]  /*18b70*/  STL [R1+0x6cc], R7 ;  /* 0x0006cc0701007387 */ /* 0x0005e20000100800 */
[----:B0-----:R-:W-:-:S03]  /*18b80*/  IADD3 R6, P2, R4, R3, RZ ;  /* 0x0000000304067210 */ /* 0x001fc60007f5e0ff */
[----:B------:R-:W-:Y:S01]  /*18b90*/  STL [R1+0x6d0], R8 ;  /* 0x0006d00801007387 */ /* 0x000fe20000100800 */
[----:B--2---:R-:W-:Y:S02]  /*18ba0*/  IADD3 R7, P3, R5, R3, RZ ;  /* 0x0000000305077210 */ /* 0x004fe40007f7e0ff */
[-C--:B------:R-:W-:Y:S01]  /*18bb0*/  LEA.HI.X.SX32 R3, R10, R2.reuse, 0x1, P0 ;  /* 0x000000020a037211 */ /* 0x080fe200000f0eff */
[----:B------:R0:W-:Y:S04]  /*18bc0*/  STL [R1+0x6d4], R6 ;  /* 0x0006d40601007387 */ /* 0x0001e80000100800 */
[----:B------:R-:W-:Y:S04]  /*18bd0*/  STL [R1+0x5f0], R7 ;  /* 0x0005f00701007387 */ /* 0x000fe80000100800 */
[----:B------:R2:W-:Y:S01]  /*18be0*/  STL [R1+0x5e0], R3 ;  /* 0x0005e00301007387 */ /* 0x0005e20000100800 */
[----:B0-----:R-:W-:-:S02]  /*18bf0*/  LEA.HI.X.SX32 R6, R9, R2, 0x1, P1 ;  /* 0x0000000209067211 */ /* 0x001fc400008f0eff */
[-C--:B--2---:R-:W-:Y:S02]  /*18c00*/  LEA.HI.X.SX32 R3, R4, R2.reuse, 0x1, P2 ;  /* 0x0000000204037211 */ /* 0x084fe400010f0eff */
[----:B------:R-:W-:Y:S01]  /*18c10*/  LEA.HI.X.SX32 R2, R5, R2, 0x1, P3 ;  /* 0x0000000205027211 */ /* 0x000fe200018f0eff */
[----:B------:R-:W-:Y:S04]  /*18c20*/  STL [R1+0x5e8], R6 ;  /* 0x0005e80601007387 */ /* 0x000fe80000100800 */
[----:B------:R-:W-:Y:S04]  /*18c30*/  STL [R1+0x5ec], R3 ;  /* 0x0005ec0301007387 */ /* 0x000fe80000100800 */
[----:B------:R0:W-:Y:S04]  /*18c40*/  STL [R1+0x5e4], R2 ;  /* 0x0005e40201007387 */ /* 0x0001e80000100800 */
[----:B------:R1:W-:Y:S04]  /*18c50*/  STL [R1], RZ ;  /* 0x000000ff01007387 */ /* 0x0003e80000100800 */
        /* <DEDUP_REMOVED lines=109> */
[----:B------:R-:W2:Y:S03]  /*19330*/  S2R R72, SR_TID.X ;  /* 0x0000000000487919 */ /* 0x000ea60000002100 */
        /* <DEDUP_REMOVED lines=18> */
[----:B------:R-:W-:Y:S01]  /*19460*/  USHF.R.U32.HI UR22, URZ, 0x4, UR24 ;  /* 0x000000043f167899 */ /* 0x000fe20008011618 */
[----:B--2---:R-:W-:Y:S01]  /*19470*/  LOP3.LUT R72, R72, 0x7f, RZ, 0xc0, !PT ;  /* 0x0000007f48487812 */ /* 0x004fe200078ec0ff */
[----:B------:R-:W-:-:S02]  /*19480*/  UIADD3 UR6, UR24, 0x8000, URZ ;  /* 0x0000800018067890 */ /* 0x000fc4000fffe03f */
[----:B------:R-:W-:Y:S01]  /*19490*/  USGXT.U32 UR22, UR22, 0xe ;  /* 0x0000000e1616789a */ /* 0x000fe20008000000 */
[C---:B------:R-:W-:Y:S01]  /*194a0*/  LOP3.LUT R201, R72.reuse, 0x10, RZ, 0x3c, !PT ;  /* 0x0000001048c97812 */ /* 0x040fe200078e3cff */
[----:B------:R-:W-:Y:S01]  /*194b0*/  USHF.L.U32 UR25, UR25, 0x6, URZ ;  /* 0x0000000619197899 */ /* 0x000fe2000800063f */
[C---:B------:R-:W-:Y:S01]  /*194c0*/  LOP3.LUT R200, R72.reuse, 0x20, RZ, 0x3c, !PT ;  /* 0x0000002048c87812 */ /* 0x040fe200078e3cff */
[----:B------:R-:W-:Y:S01]  /*194d0*/  USHF.R.U32.HI UR6, URZ, 0x4, UR6 ;  /* 0x000000043f067899 */ /* 0x000fe20008011606 */
[----:B------:R-:W-:Y:S01]  /*194e0*/  LOP3.LUT R199, R72, 0x30, RZ, 0x3c, !PT ;  /* 0x0000003048c77812 */ /* 0x000fe200078e3cff */
[----:B------:R-:W-:Y:S01]  /*194f0*/  UIADD3 UR10, UP0, UR22, 0x2, URZ ;  /* 0x00000002160a7890 */ /* 0x000fe2000ff1e03f */
[----:B------:R-:W-:Y:S02]  /*19500*/  CS2R R24, SRZ ;  /* 0x0000000000187805 */ /* 0x000fe4000001ff00 */
[----:B------:R-:W-:Y:S02]  /*19510*/  CS2R R26, SRZ ;  /* 0x00000000001a7805 */ /* 0x000fe4000001ff00 */
[----:B------:R-:W-:-:S02]  /*19520*/  CS2R R28, SRZ ;  /* 0x00000000001c7805 */ /* 0x000fc4000001ff00 */
[----:B------:R-:W-:Y:S02]  /*19530*/  CS2R R30, SRZ ;  /* 0x00000000001e7805 */ /* 0x000fe4000001ff00 */
[----:B------:R-:W-:Y:S02]  /*19540*/  CS2R R32, SRZ ;  /* 0x0000000000207805 */ /* 0x000fe4000001ff00 */
[----:B------:R-:W-:Y:S02]  /*19550*/  CS2R R34, SRZ ;  /* 0x0000000000227805 */ /* 0x000fe4000001ff00 */
        /* <DEDUP_REMOVED lines=26> */
[----:B------:R-:W-:Y:S01]  /*19700*/  CS2R R88, SRZ ;  /* 0x0000000000587805 */ /* 0x000fe2000001ff00 */
[----:B------:R-:W-:Y:S01]  /*19710*/  UMOV UR5, URZ ;  /* 0x0000003f00057c82 */ /* 0x000fe20008000000 */
[----:B------:R-:W-:Y:S01]  /*19720*/  UMOV UR8, 0xfffffffe ;  /* 0xfffffffe00087882 */ /* 0x000fe20000000000 */
[----:B------:R-:W-:Y:S01]  /*19730*/  UMOV UR9, 0x7fffffdf ;  /* 0x7fffffdf00097882 */ /* 0x000fe20000000000 */
[----:B------:R-:W-:Y:S01]  /*19740*/  UMOV UR4, URZ ;  /* 0x0000003f00047c82 */ /* 0x000fe20008000000 */
[----:B------:R-:W-:-:S02]  /*19750*/  USHF.L.U32 UR26, UR26, 0x6, URZ ;  /* 0x000000061a1a7899 */ /* 0x000fc4000800063f */
[----:B------:R-:W-:Y:S02]  /*19760*/  USGXT.U32 UR20, UR6, 0xe ;  /* 0x0000000e0614789a */ /* 0x000fe40008000000 */
[----:B------:R-:W-:Y:S02]  /*19770*/  UIADD3.X UR11, UR5, -0x7fffffe0, URZ, UP0, !UPT ;  /* 0x80000020050b7890 */ /* 0x000fe400087fe43f */
[----:B------:R-:W-:Y:S01]  /*19780*/  USHF.R.S32.HI UR27, URZ, 0x1f, UR25 ;  /* 0x0000001f3f1b7899 */ /* 0x000fe20008011419 */
[----:B------:R-:W2:Y:S01]  /*19790*/  LDC R21, c[0x0][0x230] ;  /* 0x00008c00ff157b82 */ /* 0x000ea20000000800 */
        /* <DEDUP_REMOVED lines=22> */
[----:B------:R-:W-:Y:S01]  /*19900*/  CS2R R134, SRZ ;  /* 0x0000000000867805 */ /* 0x000fe2000001ff00 */
[----:B--2---:R-:W-:Y:S01]  /*19910*/  VIADD R21, R21, 0x3f ;  /* 0x0000003f15157836 */ /* 0x004fe20000000000 */
[----:B------:R-:W-:Y:S02]  /*19920*/  CS2R R136, SRZ ;  /* 0x0000000000887805 */ /* 0x000fe4000001ff00 */
[----:B------:R-:W-:Y:S02]  /*19930*/  CS2R R138, SRZ ;  /* 0x00000000008a7805 */ /* 0x000fe4000001ff00 */
[----:B------:R-:W-:Y:S02]  /*19940*/  CS2R R140, SRZ ;  /* 0x00000000008c7805 */ /* 0x000fe4000001ff00 */
[----:B------:R-:W-:-:S02]  /*19950*/  CS2R R142, SRZ ;  /* 0x00000000008e7805 */ /* 0x000fc4000001ff00 */
[----:B------:R-:W-:Y:S02]  /*19960*/  SHF.R.S32.HI R22, RZ, 0x1f, R21 ;  /* 0x0000001fff167819 */ /* 0x000fe40000011415 */
[----:B------:R-:W-:Y:S02]  /*19970*/  CS2R R144, SRZ ;  /* 0x0000000000907805 */ /* 0x000fe4000001ff00 */
[----:B------:R-:W-:Y:S02]  /*19980*/  CS2R R146, SRZ ;  /* 0x0000000000927805 */ /* 0x000fe4000001ff00 */
[----:B------:R-:W-:Y:S02]  /*19990*/  CS2R R148, SRZ ;  /* 0x0000000000947805 */ /* 0x000fe4000001ff00 */
[----:B------:R-:W-:Y:S02]  /*199a0*/  LEA.HI R22, R22, R21, RZ, 0x6 ;  /* 0x0000001516167211 */ /* 0x000fe400078f30ff */
[----:B------:R-:W-:-:S02]  /*199b0*/  CS2R R150, SRZ ;  /* 0x0000000000967805 */ /* 0x000fc4000001ff00 */
[C---:B------:R-:W-:Y:S01]  /*199c0*/  LOP3.LUT R157, R23.reuse, 0x10, RZ, 0x3c, !PT ;  /* 0x00000010179d7812 */ /* 0x040fe200078e3cff */
[----:B------:R-:W-:Y:S01]  /*199d0*/  UMOV UR6, UR20 ;  /* 0x0000001400067c82 */ /* 0x000fe20008000000 */
[----:B0-----:R-:W-:Y:S01]  /*199e0*/  SHF.R.S32.HI R2, RZ, 0x6, R22 ;  /* 0x00000006ff027819 */ /* 0x001fe20000011416 */
[----:B------:R-:W-:Y:S01]  /*199f0*/  UMOV UR7, URZ ;  /* 0x0000003f00077c82 */ /* 0x000fe20008000000 */
[C---:B------:R-:W-:Y:S01]  /*19a00*/  LOP3.LUT R156, R23.reuse, 0x20, RZ, 0x3c, !PT ;  /* 0x00000020179c7812 */ /* 0x040fe200078e3cff */
[----:B------:R-:W-:Y:S01]  /*19a10*/  USHF.R.S32.HI UR30, URZ, 0x1f, UR26 ;  /* 0x0000001f3f1e7899 */ /* 0x000fe2000801141a */
[----:B------:R-:W-:Y:S01]  /*19a20*/  LOP3.LUT R155, R23, 0x30, RZ, 0x3c, !PT ;  /* 0x00000030179b7812 */ /* 0x000fe200078e3cff */
[----:B------:R-:W-:Y:S02]  /*19a30*/  UIADD3.64 UR8, UR6, -UR8, URZ ;  /* 0x8000000806087297 */ /* 0x000fe4000fffe03f */
[----:B------:R-:W-:Y:S02]  /*19a40*/  UIADD3.64 UR14, UR10, 0x3fe, URZ ;  /* 0x000003fe0a0e7897 */ /* 0x000fe4000fffe03f */
[----:B------:R-:W-:Y:S01]  /*19a50*/  UIADD3.64 UR18, UR10, 0x400, URZ ;  /* 0x000004000a127897 */ /* 0x000fe2000fffe03f */
[----:B------:R-:W-:Y:S01]  /*19a60*/  ULDC UR5, c[0x0][0x230] ;  /* 0x00008c0000057ab9 */ /* 0x000fe20000000800 */
[----:B-1----:R-:W-:-:S10]  /*19a70*/  UMOV UR21, 0x80000020 ;  /* 0x8000002000157882 */ /* 0x002fd40000000000 */
.L_x_2:
[----:B0-----:R-:W2:Y:S04]  /*19a80*/  LDL R3, [R1+0x5e4] ;  /* 0x0005e40001037983 */ /* 0x001ea80000100800 */
[----:B------:R-:W2:Y:S04]  /*19a90*/  LDL R2, [R1+0x5f0] ;  /* 0x0005f00001027983 */ /* 0x000ea80000100800 */
[----:B------:R-:W3:Y:S04]  /*19aa0*/  LDL R199, [R1+0x5e0] ;  /* 0x0005e00001c77983 */ /* 0x000ee80000100800 */
[----:B------:R-:W4:Y:S04]  /*19ab0*/  LDL R4, [R1+0x6cc] ;  /* 0x0006cc0001047983 */ /* 0x000f280000100800 */
[----:B------:R-:W3:Y:S04]  /*19ac0*/  LDL R200, [R1+0x6c8] ;  /* 0x0006c80001c87983 */ /* 0x000ee80000100800 */
        /* <DEDUP_REMOVED lines=28> */
[----:B0-----:R-:W3:Y:S04]  /*19c90*/  LDL R32, [R1+0x6c4] ;  /* 0x0006c40001207983 */ /* 0x001ee80000100800 */
[----:B------:R0:W-:Y:S04]  /*19ca0*/  STL [R1+0x1238], R33 ;  /* 0x0012382101007387 */ /* 0x0001e80000100800 */
[----:B0-----:R-:W4:Y:S04]  /*19cb0*/  LDL R33, [R1+0x6d0] ;  /* 0x0006d00001217983 */ /* 0x001f280000100800 */
[----:B------:R-:W-:Y:S04]  /*19cc0*/  STL [R1+0x1234], R30 ;  /* 0x0012341e01007387 */ /* 0x000fe80000100800 */
[----:B------:R-:W-:Y:S04]  /*19cd0*/  STL [R1+0x1230], R31 ;  /* 0x0012301f01007387 */ /* 0x000fe80000100800 */
[----:B------:R0:W-:Y:S04]  /*19ce0*/  STL [R1+0x122c], R28 ;  /* 0x00122c1c01007387 */ /* 0x0001e80000100800 */
[----:B0-----:R-:W3:Y:S04]  /*19cf0*/  LDL R28, [R1+0x6d4] ;  /* 0x0006d400011c7983 */ /* 0x001ee80000100800 */
[----:B------:R0:W-:Y:S04]  /*19d00*/  STL [R1+0x1228], R29 ;  /* 0x0012281d01007387 */ /* 0x0001e80000100800 */
[----:B0-----:R-:W4:Y:S04]  /*19d10*/  LDL R29, [R1+0x5ec] ;  /* 0x0005ec00011d7983 */ /* 0x001f280000100800 */
[----:B------:R0:W-:Y:S04]  /*19d20*/  STL [R1+0x1224], R26 ;  /* 0x0012241a01007387 */ /* 0x0001e80000100800 */
[----:B0-----:R-:W3:Y:S01]  /*19d30*/  LDL R26, [R1+0x5e8] ;  /* 0x0005e800011a7983 */ /* 0x001ee20000100800 */
[----:B------:R-:W-:Y:S01]  /*19d40*/  UIMAD UR6, UR4, -0x40, UR5 ;  /* 0xffffffc0040678a4 */ /* 0x000fe2000f8e0205 */
[----:B------:R-:W-:Y:S01]  /*19d50*/  PRMT R154, RZ, 0x7610, R154 ;  /* 0x00007610ff9a7816 */ /* 0x000fe2000000009a */
[----:B------:R-:W0:Y:S01]  /*19d60*/  S2R R31, SR_TID.X ;  /* 0x00000000001f7919 */ /* 0x000e220000002100 */
[----:B------:R-:W-:-:S02]  /*19d70*/  PRMT R165, RZ, 0x7610, R165 ;  /* 0x00007610ffa57816 */ /* 0x000fc400000000a5 */
[----:B------:R-:W-:Y:S01]  /*19d80*/  PRMT R170, RZ, 0x7610, R170 ;  /* 0x00007610ffaa7816 */ /* 0x000fe200000000aa */
[----:B------:R1:W-:Y:S04]  /*19d90*/  STL [R1+0x1220], R27 ;  /* 0x0012201b01007387 */ /* 0x0003e80000100800 */
[----:B------:R-:W-:Y:S04]  /*19da0*/  STL [R1+0x121c], R24 ;  /* 0x00121c1801007387 */ /* 0x000fe80000100800 */
[----:B------:R2:W-:Y:S04]  /*19db0*/  STL [R1+0x1218], R25 ;  /* 0x0012181901007387 */ /* 0x0005e80000100800 */
[----:B------:R-:W-:Y:S04]  /*19dc0*/  STL [R1+0x1014], R125 ;  /* 0x0010147d01007387 */ /* 0x000fe80000100800 */
[----:B------:R-:W-:Y:S04]  /*19dd0*/  STL [R1+0x1010], R126 ;  /* 0x0010107e01007387 */ /* 0x000fe80000100800 */
[----:B------:R-:W-:Y:S04]  /*19de0*/  STL [R1+0x100c], R127 ;  /* 0x00100c7f01007387 */ /* 0x000fe80000100800 */
[----:B------:R-:W-:Y:S01]  /*19df0*/  STL [R1+0x1008], R128 ;  /* 0x0010088001007387 */ /* 0x000fe20000100800 */
[----:B0-----:R-:W-:-:S03]  /*19e00*/  SHF.R.U32.HI R30, RZ, 0x6, R31 ;  /* 0x00000006ff1e7819 */ /* 0x001fc6000001161f */
[----:B------:R-:W-:Y:S01]  /*19e10*/  STL [R1+0x1004], R129 ;  /* 0x0010048101007387 */ /* 0x000fe20000100800 */
[----:B------:R-:W-:Y:S02]  /*19e20*/  SHF.R.U32.HI R31, RZ, 0x6, R31 ;  /* 0x00000006ff1f7819 */ /* 0x000fe4000001161f */
[----:B------:R-:W-:Y:S01]  /*19e30*/  SGXT.U32 R30, R30, 0x1 ;  /* 0x000000011e1e781a */ /* 0x000fe20000000000 */
[----:B------:R-:W-:Y:S01]  /*19e40*/  STL [R1+0x1000], R130 ;  /* 0x0010008201007387 */ /* 0x000fe20000100800 */
[----:B------:R-:W-:Y:S02]  /*19e50*/  SGXT.U32 R31, R31, 0x1 ;  /* 0x000000011f1f781a */ /* 0x000fe40000000000 */
[----:B-1----:R-:W-:Y:S01]  /*19e60*/  LOP3.LUT R27, R30, 0x2, RZ, 0xfc, !PT ;  /* 0x000000021e1b7812 */ /* 0x002fe200078efcff */
[----:B------:R-:W-:Y:S03]  /*19e70*/  STL [R1+0xffc], R131 ;  /* 0x000ffc8301007387 */ /* 0x000fe60000100800 */
[----:B------:R-:W-:Y:S01]  /*19e80*/  ISETP.GE.AND P2, PT, R27, UR6, PT ;  /* 0x000000061b007c0c */ /* 0x000fe2000bf46270 */
[----:B------:R-:W0:Y:S01]  /*19e90*/  S2R R30, SR_TID.X ;  /* 0x00000000001e7919 */ /* 0x000e220000002100 */
[----:B------:R-:W-:-:S02]  /*19ea0*/  LOP3.LUT R27, R31, 0x4, RZ, 0xfc, !PT ;  /* 0x000000041f1b7812 */ /* 0x000fc400078efcff */
[----:B------:R-:W-:Y:S01]  /*19eb0*/  LOP3.LUT R31, R31, 0x6, RZ, 0xfc, !PT ;  /* 0x000000061f1f7812 */ /* 0x000fe200078efcff */
[----:B------:R-:W-:Y:S01]  /*19ec0*/  STL [R1+0xff8], R132 ;  /* 0x000ff88401007387 */ /* 0x000fe20000100800 */
[----:B------:R-:W-:Y:S02]  /*19ed0*/  ISETP.GE.AND P3, PT, R27, UR6, PT ;  /* 0x000000061b007c0c */ /* 0x000fe4000bf66270 */
[----:B------:R-:W-:Y:S01]  /*19ee0*/  ISETP.GE.AND P4, PT, R31, UR6, PT ;  /* 0x000000061f007c0c */ /* 0x000fe2000bf86270 */
[----:B------:R-:W-:Y:S04]  /*19ef0*/  STL [R1+0xff4], R133 ;  /* 0x000ff48501007387 */ /* 0x000fe80000100800 */
[----:B------:R-:W-:Y:S04]  /*19f00*/  STL [R1+0xff0], R134 ;  /* 0x000ff08601007387 */ /* 0x000fe80000100800 */
[----:B------:R-:W-:Y:S04]  /*19f10*/  STL [R1+0xfec], R135 ;  /* 0x000fec8701007387 */ /* 0x000fe80000100800 */
[----:B------:R-:W-:Y:S04]  /*19f20*/  STL [R1+0xfe8], R136 ;  /* 0x000fe88801007387 */ /* 0x000fe80000100800 */
[----:B------:R-:W-:Y:S04]  /*19f30*/  STL [R1+0xfe4], R137 ;  /* 0x000fe48901007387 */ /* 0x000fe80000100800 */
[----:B------:R-:W-:Y:S01]  /*19f40*/  STL [R1+0xfe0], R138 ;  /* 0x000fe08a01007387 */ /* 0x000fe20000100800 */
[----:B0-----:R-:W-:-:S03]  /*19f50*/  SHF.R.U32.HI R30, RZ, 0x6, R30 ;  /* 0x00000006ff1e7819 */ /* 0x001fc6000001161e */
[----:B------:R-:W-:Y:S01]  /*19f60*/  STL [R1+0xfdc], R139 ;  /* 0x000fdc8b01007387 */ /* 0x000fe20000100800 */
[----:B------:R-:W-:-:S03]  /*19f70*/  SGXT.U32 R30, R30, 0x1 ;  /* 0x000000011e1e781a */ /* 0x000fc60000000000 */
[----:B------:R-:W-:Y:S01]  /*19f80*/  STL [R1+0xfd8], R140 ;  /* 0x000fd88c01007387 */ /* 0x000fe20000100800 */
[----:B------:R-:W-:-:S03]  /*19f90*/  LOP3.LUT R31, R30, 0x8, RZ, 0xfc, !PT ;  /* 0x000000081e1f7812 */ /* 0x000fc600078efcff */
[----:B------:R-:W-:Y:S01]  /*19fa0*/  STL [R1+0xfd4], R141 ;  /* 0x000fd48d01007387 */ /* 0x000fe20000100800 */
[----:B------:R-:W-:Y:S02]  /*19fb0*/  LOP3.LUT R30, R30, 0xa, RZ, 0xfc, !PT ;  /* 0x0000000a1e1e7812 */ /* 0x000fe400078efcff */
[----:B------:R-:W-:Y:S01]  /*19fc0*/  ISETP.GE.AND P1, PT, R31, UR6, PT ;  /* 0x000000061f007c0c */ /* 0x000fe2000bf26270 */
[----:B------:R-:W-:Y:S01]  /*19fd0*/  STL [R1+0xfd0], R142 ;  /* 0x000fd08e01007387 */ /* 0x000fe20000100800 */
[----:B------:R-:W-:-:S03]  /*19fe0*/  ISETP.GE.AND P0, PT, R30, UR6, PT ;  /* 0x000000061e007c0c */ /* 0x000fc6000bf06270 */
[----:B------:R-:W-:Y:S04]  /*19ff0*/  STL [R1+0xfcc], R143 ;  /* 0x000fcc8f01007387 */ /* 0x000fe80000100800 */
[----:B--2---:R4:W2:Y:S04]  /*1a000*/  @!P2 LDG.E.U8 R154, desc[UR28][R2.64] ;  /* 0x0000001c029aa981 */ /* 0x0048a8000c1e1100 */
        /* <DEDUP_REMOVED lines=8> */
[----:B-----5:R0:W-:Y:S04]  /*1a090*/  STL [R1+0xf78], R0 ;  /* 0x000f780001007387 */ /* 0x0201e80000100800 */
[----:B------:R-:W2:Y:S04]  /*1a0a0*/  LDL R31, [R1+0x6bc] ;  /* 0x0006bc00011f7983 */ /* 0x000ea80000100800 */
[----:B------:R-:W2:Y:S04]  /*1a0b0*/  LDL R30, [R1+0x6c0] ;  /* 0x0006c000011e7983 */ /* 0x000ea80000100800 */
[----:B------:R-:W2:Y:S04]  /*1a0c0*/  LDL R27, [R1+0x6b8] ;  /* 0x0006b800011b7983 */ /* 0x000ea80000100800 */
[----:B------:R-:W2:Y:S04]  /*1a0d0*/  LDL R25, [R1+0x6b0] ;  /* 0x0006b00001197983 */ /* 0x000ea80000100800 */
[----:B0-----:R-:W2:Y:S01]  /*1a0e0*/  LDL R0, [R1+0x6a0] ;  /* 0x0006a00001007983 */ /* 0x001ea20000100800 */
[----:B----4-:R-:W-:-:S02]  /*1a0f0*/  @!P3 IMAD.MOV.U32 R3, RZ, RZ, R29 ;  /* 0x000000ffff03b224 */ /* 0x010fc400078e001d */
[----:B------:R-:W0:Y:S01]  /*1a100*/  S2R R29, SR_TID.X ;  /* 0x00000000001d7919 */ /* 0x000e220000002100 */
[----:B---3--:R-:W-:Y:S02]  /*1a110*/  @!P3 IMAD.MOV.U32 R2, RZ, RZ, R28 ;  /* 0x000000ffff02b224 */ /* 0x008fe400078e001c */
[----:B------:R-:W3:Y:S04]  /*1a120*/  LDL R28, [R1+0x6b4] ;  /* 0x0006b400011c7983 */ /* 0x000ee80000100800 */
[----:B------:R1:W4:Y:S02]  /*1a130*/  @!P3 LDG.E.U8 R165, desc[UR28][R2.64] ;  /* 0x0000001c02a5b981 */ /* 0x000324000c1e1100 */
[----:B-1----:R-:W-:Y:S02]  /*1a140*/  @!P4 IMAD.MOV.U32 R2, RZ, RZ, R33 ;  /* 0x000000ffff02c224 */ /* 0x002fe400078e0021 */
[----:B------:R-:W-:-:S02]  /*1a150*/  @!P4 IMAD.MOV.U32 R3, RZ, RZ, R26 ;  /* 0x000000ffff03c224 */ /* 0x000fc400078e001a */
[----:B------:R-:W4:Y:S04]  /*1a160*/  LDL R26, [R1+0x6ac] ;  /* 0x0006ac00011a7983 */ /* 0x000f280000100800 */
[----:B------:R1:W4:Y:S01]  /*1a170*/  @!P4 LDG.E.U8 R170, desc[UR28][R2.64] ;  /* 0x0000001c02aac981 */ /* 0x000322000c1e1100 */
[----:B0-----:R-:W-:-:S04]  /*1a180*/  SHF.R.U32.HI R33, RZ, 0x6, R29 ;  /* 0x00000006ff217819 */ /* 0x001fc8000001161d */
[----:B------:R-:W-:-:S04]  /*1a190*/  SGXT.U32 R33, R33, 0x1 ;  /* 0x000000012121781a */ /* 0x000fc80000000000 */
[----:B------:R-:W-:-:S04]  /*1a1a0*/  LOP3.LUT R24, R33, 0xc, RZ, 0xfc, !PT ;  /* 0x0000000c21187812 */ /* 0x000fc800078efcff */
[----:B------:R-:W-:Y:S02]  /*1a1b0*/  ISETP.GE.AND P2, PT, R24, UR6, PT ;  /* 0x0000000618007c0c */ /* 0x000fe4000bf46270 */
[----:B------:R-:W4:Y:S01]  /*1a1c0*/  LDL R24, [R1+0x6a4] ;  /* 0x0006a40001187983 */ /* 0x000f220000100800 */
[----:B-1----:R-:W-:Y:S01]  /*1a1d0*/  @!P1 IMAD.MOV.U32 R2, RZ, RZ, R4 ;  /* 0x000000ffff029224 */ /* 0x002fe200078e0004 */
[----:B------:R-:W-:Y:S02]  /*1a1e0*/  LEA.HI R29, R29, 0xe, RZ, 0x1a ;  /* 0x0000000e1d1d7811 */ /* 0x000fe400078fd0ff */
[----:B------:R-:W4:Y:S02]  /*1a1f0*/  LDL R4, [R1+0x6a8] ;  /* 0x0006a80001047983 */ /* 0x000f240000100800 */
[----:B------:R-:W-:Y:S02]  /*1a200*/  ISETP.GE.AND P3, PT, R29, UR6, PT ;  /* 0x000000061d007c0c */ /* 0x000fe4000bf66270 */
[----:B------:R-:W4:Y:S01]  /*1a210*/  LDL R29, [R1+0x69c] ;  /* 0x00069c00011d7983 */ /* 0x000f220000100800 */
[----:B------:R-:W-:-:S02]  /*1a220*/  @!P1 IMAD.MOV.U32 R3, RZ, RZ, R199 ;  /* 0x000000ffff039224 */ /* 0x000fc400078e00c7 */
[----:B------:R-:W0:Y:S01]  /*1a230*/  S2R R199, SR_TID.X ;  /* 0x0000000000c77919 */ /* 0x000e220000002100 */
[----:B------:R-:W-:Y:S02]  /*1a240*/  PRMT R153, RZ, 0x7610, R153 ;  /* 0x00007610ff997816 */ /* 0x000fe40000000099 */
[----:B------:R-:W-:-:S04]  /*1a250*/  PRMT R164, RZ, 0x7610, R164 ;  /* 0x00007610ffa47816 */ /* 0x000fc800000000a4 */
[----:B------:R1:W4:Y:S01]  /*1a260*/  @!P1 LDG.E.U8 R153, desc[UR28][R2.64] ;  /* 0x0000001c02999981 */ /* 0x000322000c1e1100 */
[----:B------:R-:W-:Y:S02]  /*1a270*/  LOP3.LUT R33, R33, 0x10, RZ, 0xfc, !PT ;  /* 0x0000001021217812 */ /* 0x000fe400078efcff */
[----:B------:R-:W-:Y:S01]  /*1a280*/  PRMT R152, RZ, 0x7610, R152 ;  /* 0x00007610ff987816 */ /* 0x000fe20000000098 */
[----:B-1----:R-:W-:Y:S02]  /*1a290*/  @!P0 IMAD.MOV.U32 R2, RZ, RZ, R200 ;  /* 0x000000ffff028224 */ /* 0x002fe400078e00c8 */
[----:B------:R-:W-:Y:S01]  /*1a2a0*/  @!P0 IMAD.MOV.U32 R3, RZ, RZ, R32 ;  /* 0x000000ffff038224 */ /* 0x000fe200078e0020 */
[----:B------:R-:W-:-:S04]  /*1a2b0*/  ISETP.GE.AND P4, PT, R33, UR6, PT ;  /* 0x0000000621007c0c */ /* 0x000fc8000bf86270 */
[----:B------:R2:W4:Y:S01]  /*1a2c0*/  @!P0 LDG.E.U8 R164, desc[UR28][R2.64] ;  /* 0x0000001c02a48981 */ /* 0x000522000c1e1100 */
[----:B0-----:R-:W-:-:S04]  /*1a2d0*/  SHF.R.U32.HI R199, RZ, 0x6, R199 ;  /* 0x00000006ffc77819 */ /* 0x001fc800000116c7 */
[----:B------:R-:W-:-:S04]  /*1a2e0*/  SGXT.U32 R199, R199, 0x1 ;  /* 0x00000001c7c7781a */ /* 0x000fc80000000000 */
[----:B------:R-:W-:Y:S02]  /*1a2f0*/  LOP3.LUT R33, R199, 0x12, RZ, 0xfc, !PT ;  /* 0x00000012c7217812 */ /* 0x000fe400078efcff */
[----:B------:R-:W-:Y:S02]  /*1a300*/  PRMT R163, RZ, 0x7610, R163 ;  /* 0x00007610ffa37816 */ /* 0x000fe400000000a3 */
[----:B------:R-:W-:Y:S02]  /*1a310*/  ISETP.GE.AND P1, PT, R33, UR6, PT ;  /* 0x0000000621007c0c */ /* 0x000fe4000bf26270 */
[----:B------:R-:W-:Y:S01]  /*1a320*/  PRMT R169, RZ, 0x7610, R169 ;  /* 0x00007610ffa97816 */ /* 0x000fe200000000a9 */
[----:B--2---:R-:W-:Y:S02]  /*1a330*/  @!P2 IMAD.MOV.U32 R3, RZ, RZ, R31 ;  /* 0x000000ffff03a224 */ /* 0x004fe400078e001f */
[----:B------:R-:W2:Y:S01]  /*1a340*/  LDL R31, [R1+0x694] ;  /* 0x00069400011f7983 */ /* 0x000ea20000100800 */
[----:B------:R-:W-:-:S03]  /*1a350*/  @!P2 IMAD.MOV.U32 R2, RZ, RZ, R30 ;  /* 0x000000ffff02a224 */ /* 0x000fc600078e001e */
[----:B------:R-:W2:Y:S04]  /*1a360*/  LDL R30, [R1+0x698] ;  /* 0x00069800011e7983 */ /* 0x000ea80000100800 */
[----:B------:R0:W2:Y:S02]  /*1a370*/  @!P2 LDG.E.U8 R152, desc[UR28][R2.64] ;  /* 0x0000001c0298a981 */ /* 0x0000a4000c1e1100 */
[----:B0-----:R-:W-:Y:S02]  /*1a380*/  @!P3 IMAD.MOV.U32 R2, RZ, RZ, R27 ;  /* 0x000000ffff02b224 */ /* 0x001fe400078e001b */
[----:B------:R-:W2:Y:S01]  /*1a390*/  LDL R27, [R1+0x690] ;  /* 0x00069000011b7983 */ /* 0x000ea20000100800 */
[----:B---3--:R-:W-:-:S03]  /*1a3a0*/  @!P3 IMAD.MOV.U32 R3, RZ, RZ, R28 ;  /* 0x000000ffff03b224 */ /* 0x008fc600078e001c */
[----:B------:R-:W3:Y:S04]  /*1a3b0*/  LDL R28, [R1+0x68c] ;  /* 0x00068c00011c7983 */ /* 0x000ee80000100800 */
[----:B------:R0:W3:Y:S02]  /*1a3c0*/  @!P3 LDG.E.U8 R163, desc[UR28][R2.64] ;  /* 0x0000001c02a3b981 */ /* 0x0000e4000c1e1100 */
[----:B0-----:R-:W-:Y:S02]  /*1a3d0*/  @!P4 IMAD.MOV.U32 R2, RZ, RZ, R25 ;  /* 0x000000ffff02c224 */ /* 0x001fe400078e0019 */
[----:B----4-:R-:W-:Y:S01]  /*1a3e0*/  @!P4 IMAD.MOV.U32 R3, RZ, RZ, R26 ;  /* 0x000000ffff03c224 */ /* 0x010fe200078e001a */
[----:B------:R-:W4:Y:S04]  /*1a3f0*/  LDL R25, [R1+0x688] ;  /* 0x0006880001197983 */ /* 0x000f280000100800 */
[----:B------:R-:W4:Y:S04]  /*1a400*/  LDL R26, [R1+0x684] ;  /* 0x00068400011a7983 */ /* 0x000f280000100800 */
[----:B------:R0:W4:Y:S02]  /*1a410*/  @!P4 LDG.E.U8 R169, desc[UR28][R2.64] ;  /* 0x0000001c02a9c981 */ /* 0x000124000c1e1100 */
[----:B0-----:R-:W-:-:S02]  /*1a420*/  @!P1 IMAD.MOV.U32 R3, RZ, RZ, R24 ;  /* 0x000000ffff039224 */ /* 0x001fc400078e0018 */
[----:B------:R-:W4:Y:S01]  /*1a430*/  LDL R24, [R1+0x67c] ;  /* 0x00067c0001187983 */ /* 0x000f220000100800 */
[----:B------:R-:W-:Y:S02]  /*1a440*/  LOP3.LUT R32, R199, 0x14, RZ, 0xfc, !PT ;  /* 0x00000014c7207812 */ /* 0x000fe400078efcff */
[----:B------:R-:W0:Y:S02]  /*1a450*/  S2R R199, SR_TID.X ;  /* 0x0000000000c77919 */ /* 0x000e240000002100 */
[----:B------:R-:W-:Y:S01]  /*1a460*/  ISETP.GE.AND P0, PT, R32, UR6, PT ;  /* 0x0000000620007c0c */ /* 0x000fe2000bf06270 */
[----:B------:R-:W-:Y:S01]  /*1a470*/  @!P1 IMAD.MOV.U32 R2, RZ, RZ, R4 ;  /* 0x000000ffff029224 */ /* 0x000fe200078e0004 */
[----:B------:R-:W-:Y:S01]  /*1a480*/  PRMT R22, RZ, 0x7610, R22 ;  /* 0x00007610ff167816 */ /* 0x000fe20000000016 */
[----:B------:R-:W4:Y:S05]  /*1a490*/  LDL R4, [R1+0x680] ;  /* 0x0006800001047983 */ /* 0x000f2a0000100800 */
[----:B------:R1:W4:Y:S05]  /*1a4a0*/  @!P1 LDG.E.U8 R22, desc[UR28][R2.64] ;  /* 0x0000001c02169981 */ /* 0x00032a000c1e1100 */
[----:B-1----:R-:W-:-:S02]  /*1a4b0*/  @!P0 IMAD.MOV.U32 R3, RZ, RZ, R29 ;  /* 0x000000ffff038224 */ /* 0x002fc400078e001d */
[----:B------:R-:W4:Y:S01]  /*1a4c0*/  LDL R29, [R1+0x674] ;  /* 0x00067400011d7983 */ /* 0x000f220000100800 */
[----:B0-----:R-:W-:-:S04]  /*1a4d0*/  SHF.R.U32.HI R199, RZ, 0x6, R199 ;  /* 0x00000006ffc77819 */ /* 0x001fc800000116c7 */
[----:B------:R-:W-:-:S04]  /*1a4e0*/  SGXT.U32 R199, R199, 0x1 ;  /* 0x00000001c7c7781a */ /* 0x000fc80000000000 */
[C---:B------:R-:W-:Y:S02]  /*1a4f0*/  LOP3.LUT R126, R199.reuse, 0x16, RZ, 0xfc, !PT ;  /* 0x00000016c77e7812 */ /* 0x040fe400078efcff */
[C---:B------:R-:W-:Y:S02]  /*1a500*/  LOP3.LUT R33, R199.reuse, 0x18, RZ, 0xfc, !PT ;  /* 0x00000018c7217812 */ /* 0x040fe400078efcff */
[----:B------:R-:W-:Y:S02]  /*1a510*/  LOP3.LUT R32, R199, 0x1a, RZ, 0xfc, !PT ;  /* 0x0000001ac7207812 */ /* 0x000fe400078efcff */
[----:B------:R-:W0:Y:S01]  /*1a520*/  S2R R199, SR_TID.X ;  /* 0x0000000000c77919 */ /* 0x000e220000002100 */
[----:B------:R-:W-:Y:S02]  /*1a530*/  @!P0 IMAD.MOV.U32 R2, RZ, RZ, R0 ;  /* 0x000000ffff028224 */ /* 0x000fe400078e0000 */
[----:B------:R-:W4:Y:S01]  /*1a540*/  LDL R0, [R1+0x678] ;  /* 0x0006780001007983 */ /* 0x000f220000100800 */
[----:B------:R-:W-:-:S02]  /*1a550*/  ISETP.GE.AND P2, PT, R126, UR6, PT ;  /* 0x000000067e007c0c */ /* 0x000fc4000bf46270 */
[----:B------:R-:W-:Y:S02]  /*1a560*/  PRMT R162, RZ, 0x7610, R162 ;  /* 0x00007610ffa27816 */ /* 0x000fe400000000a2 */
[----:B------:R-:W-:Y:S02]  /*1a570*/  ISETP.GE.AND P3, PT, R33, UR6, PT ;  /* 0x0000000621007c0c */ /* 0x000fe4000bf66270 */
[----:B------:R-:W-:Y:S02]  /*1a580*/  ISETP.GE.AND P4, PT, R32, UR6, PT ;  /* 0x0000000620007c0c */ /* 0x000fe4000bf86270 */
[----:B------:R2:W4:Y:S01]  /*1a590*/  @!P0 LDG.E.U8 R162, desc[UR28][R2.64] ;  /* 0x0000001c02a28981 */ /* 0x000522000c1e1100 */
[----:B------:R-:W-:Y:S02]  /*1a5a0*/  PRMT R21, RZ, 0x7610, R21 ;  /* 0x00007610ff157816 */ /* 0x000fe40000000015 */
[----:B------:R-:W-:Y:S02]  /*1a5b0*/  PRMT R161, RZ, 0x7610, R161 ;  /* 0x00007610ffa17816 */ /* 0x000fe400000000a1 */
[----:B0-----:R-:W-:-:S04]  /*1a5c0*/  SHF.R.U32.HI R200, RZ, 0x6, R199 ;  /* 0x00000006ffc87819 */ /* 0x001fc800000116c7 */
[----:B------:R-:W-:-:S04]  /*1a5d0*/  SGXT.U32 R200, R200, 0x1 ;  /* 0x00000001c8c8781a */ /* 0x000fc80000000000 */
[----:B------:R-:W-:Y:S02]  /*1a5e0*/  LOP3.LUT R33, R200, 0x1c, RZ, 0xfc, !PT ;  /* 0x0000001cc8217812 */ /* 0x000fe400078efcff */
[----:B------:R-:W-:Y:S02]  /*1a5f0*/  LEA.HI R32, R199, 0x1e, RZ, 0x1a ;  /* 0x0000001ec7207811 */ /* 0x000fe400078fd0ff */
[----:B------:R-:W-:Y:S02]  /*1a600*/  ISETP.GE.AND P1, PT, R33, UR6, PT ;  /* 0x0000000621007c0c */ /* 0x000fe4000bf26270 */
[----:B------:R-:W-:Y:S01]  /*1a610*/  PRMT R168, RZ, 0x7610, R168 ;  /* 0x00007610ffa87816 */ /* 0x000fe200000000a8 */
[----:B------:R-:W4:Y:S01]  /*1a620*/  LDL R33, [R1+0x65c] ;  /* 0x00065c0001217983 */ /* 0x000f220000100800 */
[----:B--2---:R-:W-:-:S03]  /*1a630*/  @!P2 IMAD.MOV.U32 R3, RZ, RZ, R31 ;  /* 0x000000ffff03a224 */ /* 0x004fc600078e001f */
[----:B------:R-:W2:Y:S01]  /*1a640*/  LDL R31, [R1+0x66c] ;  /* 0x00066c00011f7983 */ /* 0x000ea20000100800 */
[----:B------:R-:W-:-:S03]  /*1a650*/  @!P2 IMAD.MOV.U32 R2, RZ, RZ, R30 ;  /* 0x000000ffff02a224 */ /* 0x000fc600078e001e */
[----:B------:R-:W2:Y:S04]  /*1a660*/  LDL R30, [R1+0x670] ;  /* 0x00067000011e7983 */ /* 0x000ea80000100800 */
[----:B------:R0:W2:Y:S01]  /*1a670*/  @!P2 LDG.E.U8 R21, desc[UR28][R2.64] ;  /* 0x0000001c0215a981 */ /* 0x0000a2000c1e1100 */
[----:B------:R-:W-:-:S03]  /*1a680*/  ISETP.GE.AND P0, PT, R32, UR6, PT ;  /* 0x0000000620007c0c */ /* 0x000fc6000bf06270 */
[----:B------:R-:W2:Y:S01]  /*1a690*/  LDL R32, [R1+0x660] ;  /* 0x0006600001207983 */ /* 0x000ea20000100800 */
[----:B0-----:R-:W-:-:S03]  /*1a6a0*/  @!P3 IMAD.MOV.U32 R2, RZ, RZ, R27 ;  /* 0x000000ffff02b224 */ /* 0x001fc600078e001b */
[----:B------:R-:W2:Y:S01]  /*1a6b0*/  LDL R27, [R1+0x668] ;  /* 0x00066800011b7983 */ /* 0x000ea20000100800 */
[----:B---3--:R-:W-:-:S03]  /*1a6c0*/  @!P3 IMAD.MOV.U32 R3, RZ, RZ, R28 ;  /* 0x000000ffff03b224 */ /* 0x008fc600078e001c */
[----:B------:R-:W3:Y:S04]  /*1a6d0*/  LDL R28, [R1+0x664] ;  /* 0x00066400011c7983 */ /* 0x000ee80000100800 */
[----:B------:R4:W3:Y:S02]  /*1a6e0*/  @!P3 LDG.E.U8 R161, desc[UR28][R2.64] ;  /* 0x0000001c02a1b981 */ /* 0x0008e4000c1e1100 */
[----:B----4-:R-:W-:Y:S02]  /*1a6f0*/  @!P4 IMAD.MOV.U32 R2, RZ, RZ, R25 ;  /* 0x000000ffff02c224 */ /* 0x010fe400078e0019 */
[----:B------:R-:W-:-:S05]  /*1a700*/  @!P4 IMAD.MOV.U32 R3, RZ, RZ, R26 ;  /* 0x000000ffff03c224 */ /* 0x000fca00078e001a */
[----:B------:R0:W4:Y:S02]  /*1a710*/  @!P4 LDG.E.U8 R168, desc[UR28][R2.64] ;  /* 0x0000001c02a8c981 */ /* 0x000124000c1e1100 */
[----:B0-----:R-:W-:Y:S02]  /*1a720*/  @!P1 IMAD.MOV.U32 R3, RZ, RZ, R24 ;  /* 0x000000ffff039224 */ /* 0x001fe400078e0018 */
[----:B------:R-:W4:Y:S01]  /*1a730*/  LDL R24, [R1+0x658] ;  /* 0x0006580001187983 */ /* 0x000f220000100800 */
[----:B------:R-:W-:-:S04]  /*1a740*/  SHF.R.U32.HI R199, RZ, 0x6, R199 ;  /* 0x00000006ffc77819 */ /* 0x000fc800000116c7 */
[----:B------:R-:W-:-:S04]  /*1a750*/  SGXT.U32 R199, R199, 0x1 ;  /* 0x00000001c7c7781a */ /* 0x000fc80000000000 */
[C---:B------:R-:W-:Y:S02]  /*1a760*/  LOP3.LUT R25, R199.reuse, 0x24, RZ, 0xfc, !PT ;  /* 0x00000024c7197812 */ /* 0x040fe400078efcff */
[----:B------:R-:W-:Y:S02]  /*1a770*/  LOP3.LUT R26, R199, 0x22, RZ, 0xfc, !PT ;  /* 0x00000022c71a7812 */ /* 0x000fe400078efcff */
[----:B------:R-:W-:Y:S02]  /*1a780*/  ISETP.GE.AND P4, PT, R25, UR6, PT ;  /* 0x0000000619007c0c */ /* 0x000fe4000bf86270 */
[----:B------:R-:W4:Y:S01]  /*1a790*/  LDL R25, [R1+0x654] ;  /* 0x0006540001197983 */ /* 0x000f220000100800 */
[----:B------:R-:W-:Y:S01]  /*1a7a0*/  PRMT R20, RZ, 0x7610, R20 ;  /* 0x00007610ff147816 */ /* 0x000fe20000000014 */
[----:B------:R-:W-:Y:S01]  /*1a7b0*/  @!P1 IMAD.MOV.U32 R2, RZ, RZ, R4 ;  /* 0x000000ffff029224 */ /* 0x000fe200078e0004 */
[----:B------:R-:W-:Y:S02]  /*1a7c0*/  ISETP.GE.AND P3, PT, R26, UR6, PT ;  /* 0x000000061a007c0c */ /* 0x000fe4000bf66270 */
[----:B------:R-:W4:Y:S04]  /*1a7d0*/  LDL R26, [R1+0x650] ;  /* 0x00065000011a7983 */ /* 0x000f280000100800 */
[----:B------:R0:W4:Y:S02]  /*1a7e0*/  @!P1 LDG.E.U8 R20, desc[UR28][R2.64] ;  /* 0x0000001c02149981 */ /* 0x000124000c1e1100 */
[----:B0-----:R-:W-:-:S02]  /*1a7f0*/  @!P0 IMAD.MOV.U32 R3, RZ, RZ, R29 ;  /* 0x000000ffff038224 */ /* 0x001fc400078e001d */
[----:B------:R-:W4:Y:S01]  /*1a800*/  LDL R29, [R1+0x64c] ;  /* 0x00064c00011d7983 */ /* 0x000f220000100800 */
[----:B------:R-:W0:Y:S01]  /*1a810*/  S2R R4, SR_TID.X ;  /* 0x0000000000047919 */ /* 0x000e220000002100 */
[----:B------:R-:W-:-:S04]  /*1a820*/  LOP3.LUT R126, R199, 0x20, RZ, 0xfc, !PT ;  /* 0x00000020c77e7812 */ /* 0x000fc800078efcff */
[----:B------:R-:W-:Y:S01]  /*1a830*/  ISETP.GE.AND P2, PT, R126, UR6, PT ;  /* 0x000000067e007c0c */ /* 0x000fe2000bf46270 */
[----:B------:R-:W-:Y:S02]  /*1a840*/  @!P0 IMAD.MOV.U32 R2, RZ, RZ, R0 ;  /* 0x000000ffff028224 */ /* 0x000fe400078e0000 */
[----:B------:R-:W4:Y:S01]  /*1a850*/  LDL R0, [R1+0x648] ;  /* 0x0006480001007983 */ /* 0x000f220000100800 */
[----:B------:R-:W-:Y:S02]  /*1a860*/  PRMT R160, RZ, 0x7610, R160 ;  /* 0x00007610ffa07816 */ /* 0x000fe400000000a0 */
[----:B------:R-:W-:-:S04]  /*1a870*/  PRMT R19, RZ, 0x7610, R19 ;  /* 0x00007610ff137816 */ /* 0x000fc80000000013 */
[----:B------:R2:W4:Y:S01]  /*1a880*/  @!P0 LDG.E.U8 R160, desc[UR28][R2.64] ;  /* 0x0000001c02a08981 */ /* 0x000522000c1e1100 */
[----:B0-----:R-:W-:-:S03]  /*1a890*/  SHF.R.U32.HI R199, RZ, 0x6, R4 ;  /* 0x00000006ffc77819 */ /* 0x001fc60000011604 */
[----:B------:R-:W4:Y:S01]  /*1a8a0*/  LDL R4, [R1+0x644] ;  /* 0x0006440001047983 */ /* 0x000f220000100800 */
        /* <DEDUP_REMOVED lines=16> */
[----:B------:R-:W-:Y:S01]  /*1a9b0*/  @!P4 IMAD.MOV.U32 R3, RZ, RZ, R33 ;  /* 0x000000ffff03c224 */ /* 0x000fe200078e0021 */
[----:B------:R-:W-:Y:S01]  /*1a9c0*/  LOP3.LUT R126, R199, 0x28, RZ, 0xfc, !PT ;  /* 0x00000028c77e7812 */ /* 0x000fe200078efcff */
[----:B------:R-:W3:Y:S04]  /*1a9d0*/  LDL R33, [R1+0x614] ;  /* 0x0006140001217983 */ /* 0x000ee80000100800 */
[----:B------:R4:W3:Y:S02]  /*1a9e0*/  @!P4 LDG.E.U8 R167, desc[UR28][R2.64] ;  /* 0x0000001c02a7c981 */ /* 0x0008e4000c1e1100 */
[----:B----4-:R-:W-:-:S02]  /*1a9f0*/  @!P0 IMAD.MOV.U32 R2, RZ, RZ, R24 ;  /* 0x000000ffff028224 */ /* 0x010fc400078e0018 */
[----:B------:R-:W4:Y:S01]  /*1aa00*/  LDL R24, [R1+0x630] ;  /* 0x0006300001187983 */ /* 0x000f220000100800 */
[----:B------:R-:W0:Y:S01]  /*1aa10*/  S2R R199, SR_TID.X ;  /* 0x0000000000c77919 */ /* 0x000e220000002100 */
[----:B------:R-:W-:Y:S02]  /*1aa20*/  ISETP.GE.AND P1, PT, R126, UR6, PT ;  /* 0x000000067e007c0c */ /* 0x000fe4000bf26270 */
[----:B------:R-:W-:Y:S01]  /*1aa30*/  PRMT R18, RZ, 0x7610, R18 ;  /* 0x00007610ff127816 */ /* 0x000fe20000000012 */
[----:B------:R-:W4:Y:S01]  /*1aa40*/  LDL R126, [R1+0x624] ;  /* 0x00062400017e7983 */ /* 0x000f220000100800 */
[----:B------:R-:W-:-:S05]  /*1aa50*/  @!P0 IMAD.MOV.U32 R3, RZ, RZ, R25 ;  /* 0x000000ffff038224 */ /* 0x000fca00078e0019 */
[----:B------:R1:W4:Y:S01]  /*1aa60*/  @!P0 LDG.E.U8 R18, desc[UR28][R2.64] ;  /* 0x0000001c02128981 */ /* 0x000322000c1e1100 */
[----:B0-----:R-:W-:-:S04]  /*1aa70*/  SHF.R.U32.HI R199, RZ, 0x6, R199 ;  /* 0x00000006ffc77819 */ /* 0x001fc800000116c7 */
[----:B------:R-:W-:-:S04]  /*1aa80*/  SGXT.U32 R199, R199, 0x1 ;  /* 0x00000001c7c7781a */ /* 0x000fc80000000000 */
[----:B------:R-:W-:Y:S02]  /*1aa90*/  LOP3.LUT R32, R199, 0x2a, RZ, 0xfc, !PT ;  /* 0x0000002ac7207812 */ /* 0x000fe400078efcff */
[----:B------:R-:W0:Y:S01]  /*1aaa0*/  S2R R199, SR_TID.X ;  /* 0x0000000000c77919 */ /* 0x000e220000002100 */
[----:B-1----:R-:W-:Y:S02]  /*1aab0*/  @!P1 IMAD.MOV.U32 R2, RZ, RZ, R26 ;  /* 0x000000ffff029224 */ /* 0x002fe400078e001a */
[----:B------:R-:W4:Y:S01]  /*1aac0*/  LDL R26, [R1+0x62c] ;  /* 0x00062c00011a7983 */ /* 0x000f220000100800 */
[----:B------:R-:W-:-:S03]  /*1aad0*/  @!P1 IMAD.MOV.U32 R3, RZ, RZ, R29 ;  /* 0x000000ffff039224 */ /* 0x000fc600078e001d */
[----:B------:R-:W4:Y:S01]  /*1aae0*/  LDL R29, [R1+0x628] ;  /* 0x00062800011d7983 */ /* 0x000f220000100800 */
[----:B------:R-:W-:Y:S02]  /*1aaf0*/  ISETP.GE.AND P2, PT, R32, UR6, PT ;  /* 0x0000000620007c0c */ /* 0x000fe4000bf46270 */
[----:B0-----:R-:W-:-:S04]  /*1ab00*/  SHF.R.U32.HI R199, RZ, 0x6, R199 ;  /* 0x00000006ffc77819 */ /* 0x001fc800000116c7 */
[----:B------:R-:W-:-:S04]  /*1ab10*/  SGXT.U32 R199, R199, 0x1 ;  /* 0x00000001c7c7781a */ /* 0x000fc80000000000 */
[----:B------:R-:W-:Y:S02]  /*1ab20*/  LOP3.LUT R25, R199, 0x2c, RZ, 0xfc, !PT ;  /* 0x0000002cc7197812 */ /* 0x000fe400078efcff */
[----:B------:R-:W0:Y:S01]  /*1ab30*/  S2R R199, SR_TID.X ;  /* 0x0000000000c77919 */ /* 0x000e220000002100 */
[----:B------:R-:W-:Y:S02]  /*1ab40*/  PRMT R158, RZ, 0x7610, R158 ;  /* 0x00007610ff9e7816 */ /* 0x000fe4000000009e */
[----:B------:R-:W-:Y:S02]  /*1ab50*/  ISETP.GE.AND P0, PT, R25, UR6, PT ;  /* 0x0000000619007c0c */ /* 0x000fe4000bf06270 */
[----:B------:R-:W4:Y:S04]  /*1ab60*/  LDL R25, [R1+0x61c] ;  /* 0x00061c0001197983 */ /* 0x000f280000100800 */
[----:B------:R1:W4:Y:S02]  /*1ab70*/  @!P1 LDG.E.U8 R158, desc[UR28][R2.64] ;  /* 0x0000001c029e9981 */ /* 0x000324000c1e1100 */
[----:B-1----:R-:W-:-:S02]  /*1ab80*/  @!P2 IMAD.MOV.U32 R2, RZ, RZ, R0 ;  /* 0x000000ffff02a224 */ /* 0x002fc400078e0000 */
[----:B------:R-:W4:Y:S01]  /*1ab90*/  LDL R0, [R1+0x620] ;  /* 0x0006200001007983 */ /* 0x000f220000100800 */
[----:B------:R-:W-:Y:S01]  /*1aba0*/  PRMT R17, RZ, 0x7610, R17 ;  /* 0x00007610ff117816 */ /* 0x000fe20000000011 */
[----:B------:R-:W-:Y:S01]  /*1abb0*/  @!P2 IMAD.MOV.U32 R3, RZ, RZ, R4 ;  /* 0x000000ffff03a224 */ /* 0x000fe200078e0004 */
[----:B------:R-:W-:-:S04]  /*1abc0*/  PRMT R16, RZ, 0x7610, R16 ;  /* 0x00007610ff107816 */ /* 0x000fc80000000010 */
[----:B------:R2:W4:Y:S01]  /*1abd0*/  @!P2 LDG.E.U8 R17, desc[UR28][R2.64] ;  /* 0x0000001c0211a981 */ /* 0x000522000c1e1100 */
[----:B0-----:R-:W-:Y:S02]  /*1abe0*/  LEA.HI R32, R199, 0x2e, RZ, 0x1a ;  /* 0x0000002ec7207811 */ /* 0x001fe400078fd0ff */
[----:B------:R-:W-:Y:S02]  /*1abf0*/  SHF.R.U32.HI R4, RZ, 0x6, R199 ;  /* 0x00000006ff047819 */ /* 0x000fe400000116c7 */
[----:B------:R-:W-:Y:S02]  /*1ac00*/  ISETP.GE.AND P1, PT, R32, UR6, PT ;  /* 0x0000000620007c0c */ /* 0x000fe4000bf26270 */
[----:B------:R-:W4:Y:S01]  /*1ac10*/  LDL R32, [R1+0x618] ;  /* 0x0006180001207983 */ /* 0x000f220000100800 */
[----:B------:R-:W-:Y:S01]  /*1ac20*/  SGXT.U32 R4, R4, 0x1 ;  /* 0x000000010404781a */ /* 0x000fe20000000000 */
[----:B--2---:R-:W-:Y:S02]  /*1ac30*/  @!P0 IMAD.MOV.U32 R2, RZ, RZ, R30 ;  /* 0x000000ffff028224 */ /* 0x004fe400078e001e */
[----:B------:R-:W-:Y:S01]  /*1ac40*/  @!P0 IMAD.MOV.U32 R3, RZ, RZ, R31 ;  /* 0x000000ffff038224 */ /* 0x000fe200078e001f */
[----:B------:R-:W2:Y:S01]  /*1ac50*/  LDL R30, [R1+0x610] ;  /* 0x00061000011e7983 */ /* 0x000ea20000100800 */
[----:B------:R-:W-:-:S03]  /*1ac60*/  LOP3.LUT R4, R4, 0x30, RZ, 0xfc, !PT ;  /* 0x0000003004047812 */ /* 0x000fc600078efcff */
[----:B------:R-:W2:Y:S04]  /*1ac70*/  LDL R31, [R1+0x60c] ;  /* 0x00060c00011f7983 */ /* 0x000ea80000100800 */
[----:B------:R0:W2:Y:S01]  /*1ac80*/  @!P0 LDG.E.U8 R16, desc[UR28][R2.64] ;  /* 0x0000001c02108981 */ /* 0x0000a2000c1e1100 */
[----:B------:R-:W-:Y:S02]  /*1ac90*/  ISETP.GE.AND P0, PT, R4, UR6, PT ;  /* 0x0000000604007c0c */ /* 0x000fe4000bf06270 */
[----:B------:R-:W-:Y:S01]  /*1aca0*/  PRMT R15, RZ, 0x7610, R15 ;  /* 0x00007610ff0f7816 */ /* 0x000fe2000000000f */
[----:B0-----:R-:W-:Y:S02]  /*1acb0*/  @!P1 IMAD.MOV.U32 R2, RZ, RZ, R27 ;  /* 0x000000ffff029224 */ /* 0x001fe400078e001b */
[----:B------:R-:W2:Y:S01]  /*1acc0*/  LDL R27, [R1+0x608] ;  /* 0x00060800011b7983 */ /* 0x000ea20000100800 */
[----:B---3--:R-:W-:-:S03]  /*1acd0*/  @!P1 IMAD.MOV.U32 R3, RZ, RZ, R28 ;  /* 0x000000ffff039224 */ /* 0x008fc600078e001c */
[----:B------:R-:W3:Y:S04]  /*1ace0*/  LDL R28, [R1+0x604] ;  /* 0x00060400011c7983 */ /* 0x000ee80000100800 */
[----:B------:R4:W3:Y:S02]  /*1acf0*/  @!P1 LDG.E.U8 R15, desc[UR28][R2.64] ;  /* 0x0000001c020f9981 */ /* 0x0008e4000c1e1100 */
[----:B----4-:R-:W-:Y:S02]  /*1ad00*/  @!P0 IMAD.MOV.U32 R2, RZ, RZ, R24 ;  /* 0x000000ffff028224 */ /* 0x010fe400078e0018 */
[----:B------:R-:W4:Y:S01]  /*1ad10*/  LDL R24, [R1+0x600] ;  /* 0x0006000001187983 */ /* 0x000f220000100800 */
[----:B------:R-:W0:Y:S02]  /*1ad20*/  S2R R4, SR_TID.X ;  /* 0x0000000000047919 */ /* 0x000e240000002100 */
[----:B0-----:R-:W-:-:S04]  /*1ad30*/  SHF.R.U32.HI R4, RZ, 0x6, R4 ;  /* 0x00000006ff047819 */ /* 0x001fc80000011604 */
[----:B------:R-:W-:-:S04]  /*1ad40*/  SGXT.U32 R4, R4, 0x1 ;  /* 0x000000010404781a */ /* 0x000fc80000000000 */
[----:B------:R-:W-:Y:S02]  /*1ad50*/  LOP3.LUT R127, R4, 0x32, RZ, 0xfc, !PT ;  /* 0x00000032047f7812 */ /* 0x000fe400078efcff */
[----:B------:R-:W0:Y:S02]  /*1ad60*/  S2R R4, SR_TID.X ;  /* 0x0000000000047919 */ /* 0x000e240000002100 */
[----:B------:R-:W-:Y:S01]  /*1ad70*/  ISETP.GE.AND P1, PT, R127, UR6, PT ;  /* 0x000000067f007c0c */ /* 0x000fe2000bf26270 */
[----:B------:R-:W-:Y:S01]  /*1ad80*/  @!P0 IMAD.MOV.U32 R3, RZ, RZ, R26 ;  /* 0x000000ffff038224 */ /* 0x000fe200078e001a */
[----:B------:R-:W-:Y:S01]  /*1ad90*/  PRMT R14, RZ, 0x7610, R14 ;  /* 0x00007610ff0e7816 */ /* 0x000fe2000000000e */
[----:B------:R-:W4:Y:S01]  /*1ada0*/  LDL R26, [R1+0x5fc] ;  /* 0x0005fc00011a7983 */ /* 0x000f220000100800 */
[----:B------:R-:W-:-:S04]  /*1adb0*/  PRMT R13, RZ, 0x7610, R13 ;  /* 0x00007610ff0d7816 */ /* 0x000fc8000000000d */
[----:B------:R1:W4:Y:S05]  /*1adc0*/  @!P0 LDG.E.U8 R14, desc[UR28][R2.64] ;  /* 0x0000001c020e8981 */ /* 0x00032a000c1e1100 */
[----:B-1----:R-:W-:Y:S02]  /*1add0*/  @!P1 IMAD.MOV.U32 R2, RZ, RZ, R29 ;  /* 0x000000ffff029224 */ /* 0x002fe400078e001d */
[----:B------:R-:W-:-:S05]  /*1ade0*/  @!P1 IMAD.MOV.U32 R3, RZ, RZ, R126 ;  /* 0x000000ffff039224 */ /* 0x000fca00078e007e */
[----:B------:R1:W4:Y:S01]  /*1adf0*/  @!P1 LDG.E.U8 R13, desc[UR28][R2.64] ;  /* 0x0000001c020d9981 */ /* 0x000322000c1e1100 */
[--C-:B0-----:R-:W-:Y:S02]  /*1ae00*/  SHF.R.U32.HI R199, RZ, 0x6, R4.reuse ;  /* 0x00000006ffc77819 */ /* 0x101fe40000011604 */
[----:B------:R-:W-:-:S04]  /*1ae10*/  SHF.R.U32.HI R4, RZ, 0x6, R4 ;  /* 0x00000006ff047819 */ /* 0x000fc80000011604 */
[----:B------:R-:W-:-:S04]  /*1ae20*/  SGXT.U32 R4, R4, 0x1 ;  /* 0x000000010404781a */ /* 0x000fc80000000000 */
[----:B------:R-:W-:-:S04]  /*1ae30*/  LOP3.LUT R4, R4, 0x36, RZ, 0xfc, !PT ;  /* 0x0000003604047812 */ /* 0x000fc800078efcff */
[----:B------:R-:W-:Y:S02]  /*1ae40*/  ISETP.GE.AND P1, PT, R4, UR6, PT ;  /* 0x0000000604007c0c */ /* 0x000fe4000bf26270 */
[----:B------:R-:W0:Y:S01]  /*1ae50*/  S2R R4, SR_TID.X ;  /* 0x0000000000047919 */ /* 0x000e220000002100 */
[----:B------:R-:W-:-:S04]  /*1ae60*/  SGXT.U32 R199, R199, 0x1 ;  /* 0x00000001c7c7781a */ /* 0x000fc80000000000 */
[----:B------:R-:W-:Y:S02]  /*1ae70*/  LOP3.LUT R127, R199, 0x34, RZ, 0xfc, !PT ;  /* 0x00000034c77f7812 */ /* 0x000fe400078efcff */
[----:B------:R-:W0:Y:S02]  /*1ae80*/  S2R R199, SR_TID.X ;  /* 0x0000000000c77919 */ /* 0x000e240000002100 */
[----:B------:R-:W-:Y:S02]  /*1ae90*/  ISETP.GE.AND P0, PT, R127, UR6, PT ;  /* 0x000000067f007c0c */ /* 0x000fe4000bf06270 */
[----:B------:R-:W-:-:S11]  /*1aea0*/  PRMT R12, RZ, 0x7610, R12 ;  /* 0x00007610ff0c7816 */ /* 0x000fd6000000000c */
[----:B-1----:R-:W-:Y:S02]  /*1aeb0*/  @!P0 IMAD.MOV.U32 R2, RZ, RZ, R0 ;  /* 0x000000ffff028224 */ /* 0x002fe400078e0000 */
[----:B------:R-:W-:Y:S01]  /*1aec0*/  @!P0 IMAD.MOV.U32 R3, RZ, RZ, R25 ;  /* 0x000000ffff038224 */ /* 0x000fe200078e0019 */
[----:B------:R-:W-:Y:S01]  /*1aed0*/  PRMT R11, RZ, 0x7610, R11 ;  /* 0x00007610ff0b7816 */ /* 0x000fe2000000000b */
[----:B------:R-:W4:Y:S04]  /*1aee0*/  LDL R25, [R1+0x5f4] ;  /* 0x0005f40001197983 */ /* 0x000f280000100800 */
[----:B------:R1:W4:Y:S01]  /*1aef0*/  @!P0 LDG.E.U8 R12, desc[UR28][R2.64] ;  /* 0x0000001c020c8981 */ /* 0x000322000c1e1100 */
[----:B0-----:R-:W-:Y:S02]  /*1af00*/  SHF.R.U32.HI R4, RZ, 0x6, R4 ;  /* 0x00000006ff047819 */ /* 0x001fe40000011604 */
[----:B------:R-:W-:Y:S01]  /*1af10*/  PRMT R10, RZ, 0x7610, R10 ;  /* 0x00007610ff0a7816 */ /* 0x000fe2000000000a */
[----:B------:R-:W4:Y:S01]  /*1af20*/  LDL R0, [R1+0x5f8] ;  /* 0x0005f80001007983 */ /* 0x000f220000100800 */
[----:B------:R-:W-:-:S04]  /*1af30*/  SGXT.U32 R4, R4, 0x1 ;  /* 0x000000010404781a */ /* 0x000fc80000000000 */
[----:B------:R-:W-:Y:S02]  /*1af40*/  LOP3.LUT R29, R4, 0x38, RZ, 0xfc, !PT ;  /* 0x00000038041d7812 */ /* 0x000fe400078efcff */
[--C-:B------:R-:W-:Y:S02]  /*1af50*/  SHF.R.U32.HI R200, RZ, 0x6, R199.reuse ;  /* 0x00000006ffc87819 */ /* 0x100fe400000116c7 */
[----:B------:R-:W-:Y:S02]  /*1af60*/  ISETP.GE.AND P0, PT, R29, UR6, PT ;  /* 0x000000061d007c0c */ /* 0x000fe4000bf06270 */
[----:B------:R-:W-:Y:S01]  /*1af70*/  SGXT.U32 R200, R200, 0x1 ;  /* 0x00000001c8c8781a */ /* 0x000fe20000000000 */
[----:B-1----:R-:W-:Y:S01]  /*1af80*/  @!P1 IMAD.MOV.U32 R2, RZ, RZ, R32 ;  /* 0x000000ffff029224 */ /* 0x002fe200078e0020 */
[----:B------:R-:W-:Y:S01]  /*1af90*/  SHF.R.U32.HI R199, RZ, 0x6, R199 ;  /* 0x00000006ffc77819 */ /* 0x000fe200000116c7 */
[----:B------:R-:W-:Y:S01]  /*1afa0*/  @!P1 IMAD.MOV.U32 R3, RZ, RZ, R33 ;  /* 0x000000ffff039224 */ /* 0x000fe200078e0021 */
[----:B------:R-:W-:Y:S01]  /*1afb0*/  LOP3.LUT R29, R200, 0x3a, RZ, 0xfc, !PT ;  /* 0x0000003ac81d7812 */ /* 0x000fe200078efcff */
[----:B------:R-:W4:Y:S01]  /*1afc0*/  LDL R32, [R1+0x6dc] ;  /* 0x0006dc0001207983 */ /* 0x000f220000100800 */
[----:B------:R-:W-:-:S03]  /*1afd0*/  SGXT.U32 R199, R199, 0x1 ;  /* 0x00000001c7c7781a */ /* 0x000fc60000000000 */
[----:B------:R2:W4:Y:S01]  /*1afe0*/  @!P1 LDG.E.U8 R11, desc[UR28][R2.64] ;  /* 0x0000001c020b9981 */ /* 0x000522000c1e1100 */
[----:B------:R-:W-:Y:S02]  /*1aff0*/  ISETP.GE.AND P1, PT, R29, UR6, PT ;  /* 0x000000061d007c0c */ /* 0x000fe4000bf26270 */
[----:B------:R-:W-:Y:S01]  /*1b000*/  LOP3.LUT R29, R199, 0x3c, RZ, 0xfc, !PT ;  /* 0x0000003cc71d7812 */ /* 0x000fe200078efcff */
[----:B--2---:R-:W-:Y:S02]  /*1b010*/  @!P0 IMAD.MOV.U32 R2, RZ, RZ, R30 ;  /* 0x000000ffff028224 */ /* 0x004fe400078e001e */
[----:B------:R-:W-:Y:S01]  /*1b020*/  @!P0 IMAD.MOV.U32 R3, RZ, RZ, R31 ;  /* 0x000000ffff038224 */ /* 0x000fe200078e001f */
[----:B------:R-:W-:Y:S01]  /*1b030*/  PRMT R9, RZ, 0x7610, R9 ;  /* 0x00007610ff097816 */ /* 0x000fe20000000009 */
[----:B------:R-:W2:Y:S04]  /*1b040*/  LDL R31, [R1+0xaf4] ;  /* 0x000af400011f7983 */ /* 0x000ea80000100800 */
[----:B------:R0:W2:Y:S01]  /*1b050*/  @!P0 LDG.E.U8 R10, desc[UR28][R2.64] ;  /* 0x0000001c020a8981 */ /* 0x0000a2000c1e1100 */
[----:B------:R-:W-:Y:S01]  /*1b060*/  ISETP.GE.AND P0, PT, R29, UR6, PT ;  /* 0x000000061d007c0c */ /* 0x000fe2000bf06270 */
[----:B0-----:R-:W-:-:S02]  /*1b070*/  @!P1 IMAD.MOV.U32 R2, RZ, RZ, R27 ;  /* 0x000000ffff029224 */ /* 0x001fc400078e001b */
[----:B------:R-:W2:Y:S01]  /*1b080*/  LDL R27, [R1+0x6ec] ;  /* 0x0006ec00011b7983 */ /* 0x000ea20000100800 */
[----:B---3--:R-:W-:-:S05]  /*1b090*/  @!P1 IMAD.MOV.U32 R3, RZ, RZ, R28 ;  /* 0x000000ffff039224 */ /* 0x008fca00078e001c */
[----:B------:R4:W3:Y:S04]  /*1b0a0*/  @!P1 LDG.E.U8 R9, desc[UR28][R2.64] ;  /* 0x0000001c02099981 */ /* 0x0008e8000c1e1100 */
[----:B----4-:R-:W-:Y:S02]  /*1b0b0*/  @!P0 IMAD.MOV.U32 R2, RZ, RZ, R24 ;  /* 0x000000ffff028224 */ /* 0x010fe400078e0018 */
[----:B------:R-:W4:Y:S04]  /*1b0c0*/  LDL R24, [R1+0xb00] ;  /* 0x000b000001187983 */ /* 0x000f280000100800 */
[----:B------:R-:W2:Y:S04]  /*1b0d0*/  LDL.LU R151, [R1+0x6f0] ;  /* 0x0006f00001977983 */ /* 0x000ea80000300800 */
[----:B------:R-:W3:Y:S01]  /*1b0e0*/  LDL.LU R143, [R1+0x6d8] ;  /* 0x0006d800018f7983 */ /* 0x000ee20000300800 */
[----:B------:R-:W0:Y:S01]  /*1b0f0*/  S2R R199, SR_TID.X ;  /* 0x0000000000c77919 */ /* 0x000e220000002100 */
[----:B------:R-:W1:Y:S01]  /*1b100*/  S2R R4, SR_TID.X ;  /* 0x0000000000047919 */ /* 0x000e620000002100 */
[----:B------:R-:W-:Y:S01]  /*1b110*/  PRMT R8, RZ, 0x7610, R8 ;  /* 0x00007610ff087816 */ /* 0x000fe20000000008 */
[----:B------:R-:W4:Y:S04]  /*1b120*/  LDL R30, [R1+0xad8] ;  /* 0x000ad800011e7983 */ /* 0x000f280000100800 */
[----:B------:R-:W4:Y:S04]  /*1b130*/  LDL R29, [R1+0xadc] ;  /* 0x000adc00011d7983 */ /* 0x000f280000100800 */
[----:B------:R-:W4:Y:S01]  /*1b140*/  LDL R28, [R1+0xab8] ;  /* 0x000ab800011c7983 */ /* 0x000f220000100800 */
[----:B------:R-:W-:-:S03]  /*1b150*/  PRMT R7, RZ, 0x7610, R7 ;  /* 0x00007610ff077816 */ /* 0x000fc60000000007 */
[----:B------:R-:W4:Y:S01]  /*1b160*/  LDL R33, [R1+0xa98] ;  /* 0x000a980001217983 */ /* 0x000f220000100800 */
[----:B------:R-:W-:Y:S01]  /*1b170*/  @!P0 IMAD.MOV.U32 R3, RZ, RZ, R26 ;  /* 0x000000ffff038224 */ /* 0x000fe200078e001a */
[----:B0-----:R-:W-:-:S04]  /*1b180*/  LEA.HI R26, R199, 0x3e, RZ, 0x1a ;  /* 0x0000003ec71a7811 */ /* 0x001fc800078fd0ff */
[----:B------:R-:W-:Y:S01]  /*1b190*/  ISETP.GE.AND P1, PT, R26, UR6, PT ;  /* 0x000000061a007c0c */ /* 0x000fe2000bf26270 */
[----:B------:R1:W4:Y:S04]  /*1b1a0*/  @!P0 LDG.E.U8 R8, desc[UR28][R2.64] ;  /* 0x0000001c02088981 */ /* 0x000328000c1e1100 */
[----:B------:R-:W4:Y:S01]  /*1b1b0*/  LDL R26, [R1+0xabc] ;  /* 0x000abc00011a7983 */ /* 0x000f220000100800 */
[----:B-1----:R-:W-:-:S04]  /*1b1c0*/  SHF.R.U32.HI R2, RZ, 0x6, R4 ;  /* 0x00000006ff027819 */ /* 0x002fc80000011604 */
[----:B------:R-:W-:-:S04]  /*1b1d0*/  SGXT.U32 R2, R2, 0x1 ;  /* 0x000000010202781a */ /* 0x000fc80000000000 */
[----:B------:R-:W-:Y:S02]  /*1b1e0*/  ISETP.GE.AND P0, PT, R2, UR6, PT ;  /* 0x0000000602007c0c */ /* 0x000fe4000bf06270 */
[----:B------:R-:W-:Y:S01]  /*1b1f0*/  PRMT R4, RZ, 0x7610, R4 ;  /* 0x00007610ff047816 */ /* 0x000fe20000000004 */
[----:B------:R-:W-:Y:S02]  /*1b200*/  @!P1 IMAD.MOV.U32 R3, RZ, RZ, R25 ;  /* 0x000000ffff039224 */ /* 0x000fe400078e0019 */
[----:B------:R-:W4:Y:S04]  /*1b210*/  LDL R25, [R1+0xa9c] ;  /* 0x000a9c0001197983 */ /* 0x000f280000100800 */
[----:B------:R-:W4:Y:S01]  /*1b220*/  LDL.LU R129, [R1+0x89c] ;  /* 0x00089c0001817983 */ /* 0x000f220000300800 */
[----:B------:R-:W-:Y:S01]  /*1b230*/  @!P1 IMAD.MOV.U32 R2, RZ, RZ, R0 ;  /* 0x000000ffff029224 */ /* 0x000fe200078e0000 */
[----:B------:R-:W-:-:S02]  /*1b240*/  LOP3.LUT R0, R199, 0x3f, RZ, 0xc0, !PT ;  /* 0x0000003fc7007812 */ /* 0x000fc400078ec0ff */
[----:B------:R-:W4:Y:S04]  /*1b250*/  LDL.LU R132, [R1+0x8b8] ;  /* 0x0008b80001847983 */ /* 0x000f280000300800 */
[----:B------:R2:W4:Y:S01]  /*1b260*/  @!P1 LDG.E.U8 R7, desc[UR28][R2.64] ;  /* 0x0000001c02079981 */ /* 0x000522000c1e1100 */
[----:B------:R-:W-:-:S03]  /*1b270*/  ISETP.GE.AND P1, PT, R0, UR6, PT ;  /* 0x0000000600007c0c */ /* 0x000fc6000bf26270 */
[----:B------:R-:W4:Y:S04]  /*1b280*/  LDL.LU R137, [R1+0x87c] ;  /* 0x00087c0001897983 */ /* 0x000f280000300800 */
[----:B------:R-:W4:Y:S04]  /*1b290*/  LDL.LU R140, [R1+0x898] ;  /* 0x00089800018c7983 */ /* 0x000f280000300800 */
[----:B------:R-:W4:Y:S04]  /*1b2a0*/  LDL.LU R145, [R1+0x85c] ;  /* 0x00085c0001917983 */ /* 0x000f280000300800 */
[----:B------:R-:W4:Y:S04]  /*1b2b0*/  LDL.LU R148, [R1+0x878] ;  /* 0x0008780001947983 */ /* 0x000f280000300800 */
[----:B------:R-:W4:Y:S01]  /*1b2c0*/  LDL.LU R0, [R1+0x294] ;  /* 0x0002940001007983 */ /* 0x000f220000300800 */
[----:B------:R-:W-:-:S02]  /*1b2d0*/  PRMT R6, RZ, 0x7610, R6 ;  /* 0x00007610ff067816 */ /* 0x000fc40000000006 */
[----:B------:R-:W-:Y:S01]  /*1b2e0*/  PRMT R5, RZ, 0x7610, R5 ;  /* 0x00007610ff057816 */ /* 0x000fe20000000005 */
[----:B------:R-:W4:Y:S01]  /*1b2f0*/  LDL R126, [R1+0x858] ;  /* 0x00085800017e7983 */ /* 0x000f220000100800 */
[----:B------:R-:W-:Y:S02]  /*1b300*/  PRMT R166, RZ, 0x7610, R166 ;  /* 0x00007610ffa67816 */ /* 0x000fe400000000a6 */
[----:B------:R-:W-:Y:S01]  /*1b310*/  PRMT R171, RZ, 0x7610, R171 ;  /* 0x00007610ffab7816 */ /* 0x000fe200000000ab */
[----:B------:R-:W4:Y:S01]  /*1b320*/  LDL R127, [R1+0x378] ;  /* 0x00037800017f7983 */ /* 0x000f220000100800 */
[----:B--2---:R-:W-:Y:S02]  /*1b330*/  @!P0 IMAD.MOV.U32 R2, RZ, RZ, R151 ;  /* 0x000000ffff028224 */ /* 0x004fe400078e0097 */
[----:B---3--:R-:W-:-:S05]  /*1b340*/  @!P0 IMAD.MOV.U32 R3, RZ, RZ, R143 ;  /* 0x000000ffff038224 */ /* 0x008fca00078e008f */
[----:B------:R4:W2:Y:S01]  /*1b350*/  @!P0 LDG.E.U8 R4, desc[UR28][R2.64] ;  /* 0x0000001c02048981 */ /* 0x0008a2000c1e1100 */
[----:B------:R-:W-:Y:S01]  /*1b360*/  BAR.SYNC.DEFER_BLOCKING 0x0 ;  /* 0x0000000000007b1d */ /* 0x000fe20000010000 */
[----:B----4-:R-:W-:Y:S02]  /*1b370*/  @!P1 IMAD.MOV.U32 R2, RZ, RZ, R24 ;  /* 0x000000ffff029224 */ /* 0x010fe400078e0018 */
[----:B------:R-:W-:-:S03]  /*1b380*/  @!P1 IMAD.MOV.U32 R3, RZ, RZ, R27 ;  /* 0x000000ffff039224 */ /* 0x000fc600078e001b */
[----:B------:R-:W3:Y:S04]  /*1b390*/  LDL R24, [R1+0xa7c] ;  /* 0x000a7c0001187983 */ /* 0x000ee80000100800 */
[----:B------:R-:W4:Y:S04]  /*1b3a0*/  LDL R27, [R1+0xa78] ;  /* 0x000a7800011b7983 */ /* 0x000f280000100800 */
[----:B------:R0:W2:Y:S02]  /*1b3b0*/  @!P1 LDG.E.U8 R6, desc[UR28][R2.64] ;  /* 0x0000001c02069981 */ /* 0x0000a4000c1e1100 */
[----:B0-----:R-:W-:-:S02]  /*1b3c0*/  @!P1 IMAD.MOV.U32 R2, RZ, RZ, R31 ;  /* 0x000000ffff029224 */ /* 0x001fc400078e001f */
[----:B------:R-:W-:Y:S01]  /*1b3d0*/  @!P1 IMAD.MOV.U32 R3, RZ, RZ, R32 ;  /* 0x000000ffff039224 */ /* 0x000fe200078e0020 */
[----:B------:R-:W2:Y:S04]  /*1b3e0*/  LDL R31, [R1+0xa5c] ;  /* 0x000a5c00011f7983 */ /* 0x000ea80000100800 */
[----:B------:R-:W2:Y:S04]  /*1b3f0*/  LDL R32, [R1+0xa58] ;  /* 0x000a580001207983 */ /* 0x000ea80000100800 */
        /* <DEDUP_REMOVED lines=12> */
[----:B------:R-:W2:Y:S01]  /*1b4c0*/  LDL R25, [R1+0x9fc] ;  /* 0x0009fc0001197983 */ /* 0x000ea20000100800 */
[----:B------:R-:W-:Y:S01]  /*1b4d0*/  PRMT R172, RZ, 0x7610, R172 ;  /* 0x00007610ffac7816 */ /* 0x000fe200000000ac */
[----:B------:R-:W-:Y:S02]  /*1b4e0*/  @!P1 IMAD.MOV.U32 R3, RZ, RZ, R33 ;  /* 0x000000ffff039224 */ /* 0x000fe400078e0021 */
[----:B------:R-:W2:Y:S04]  /*1b4f0*/  LDL R33, [R1+0x9f8] ;  /* 0x0009f80001217983 */ /* 0x000ea80000100800 */
[----:B------:R3:W2:Y:S02]  /*1b500*/  @!P1 LDG.E.U8 R172, desc[UR28][R2.64] ;  /* 0x0000001c02ac9981 */ /* 0x0006a4000c1e1100 */
[----:B---3--:R-:W-:-:S02]  /*1b510*/  @!P1 IMAD.MOV.U32 R2, RZ, RZ, R24 ;  /* 0x000000ffff029224 */ /* 0x008fc400078e0018 */
[----:B------:R-:W3:Y:S01]  /*1b520*/  LDL R24, [R1+0x9dc] ;  /* 0x0009dc0001187983 */ /* 0x000ee20000100800 */
[----:B----4-:R-:W-:-:S03]  /*1b530*/  @!P1 IMAD.MOV.U32 R3, RZ, RZ, R27 ;  /* 0x000000ffff039224 */ /* 0x010fc600078e001b */
[----:B------:R-:W4:Y:S01]  /*1b540*/  LDL R27, [R1+0x9d8] ;  /* 0x0009d800011b7983 */ /* 0x000f220000100800 */
[----:B------:R-:W-:Y:S02]  /*1b550*/  PRMT R173, RZ, 0x7610, R173 ;  /* 0x00007610ffad7816 */ /* 0x000fe400000000ad */
[----:B------:R-:W-:-:S04]  /*1b560*/  PRMT R174, RZ, 0x7610, R174 ;  /* 0x00007610ffae7816 */ /* 0x000fc800000000ae */
[----:B------:R2:W4:Y:S01]  /*1b570*/  @!P1 LDG.E.U8 R173, desc[UR28][R2.64] ;  /* 0x0000001c02ad9981 */ /* 0x000522000c1e1100 */
[----:B------:R-:W-:Y:S02]  /*1b580*/  PRMT R175, RZ, 0x7610, R175 ;  /* 0x00007610ffaf7816 */ /* 0x000fe400000000af */
        /* <DEDUP_REMOVED lines=18> */
[----:B------:R-:W-:Y:S01]  /*1b6b0*/  PRMT R177, RZ, 0x7610, R177 ;  /* 0x00007610ffb17816 */ /* 0x000fe200000000b1 */
[----:B------:R-:W-:-:S02]  /*1b6c0*/  @!P1 IMAD.MOV.U32 R3, RZ, RZ, R33 ;  /* 0x000000ffff039224 */ /* 0x000fc400078e0021 */
[----:B------:R-:W2:Y:S04]  /*1b6d0*/  LDL R33, [R1+0x958] ;  /* 0x0009580001217983 */ /* 0x000ea80000100800 */
[----:B------:R3:W2:Y:S02]  /*1b6e0*/  @!P1 LDG.E.U8 R177, desc[UR28][R2.64] ;  /* 0x0000001c02b19981 */ /* 0x0006a4000c1e1100 */
[----:B---3--:R-:W-:Y:S02]  /*1b6f0*/  @!P1 IMAD.MOV.U32 R2, RZ, RZ, R24 ;  /* 0x000000ffff029224 */ /* 0x008fe400078e0018 */
        /* <DEDUP_REMOVED lines=26> */
[----:B------:R-:W-:Y:S01]  /*1b8a0*/  @!P1 IMAD.MOV.U32 R3, RZ, RZ, R33 ;  /* 0x000000ffff039224 */ /* 0x000fe200078e0021 */
[----:B------:R-:W-:Y:S01]  /*1b8b0*/  PRMT R183, RZ, 0x7610, R183 ;  /* 0x00007610ffb77816 */ /* 0x000fe200000000b7 */
[----:B------:R-:W2:Y:S04]  /*1b8c0*/  LDL R33, [R1+0x7b8] ;  /* 0x0007b80001217983 */ /* 0x000ea80000100800 */
[----:B------:R3:W2:Y:S02]  /*1b8d0*/  @!P1 LDG.E.U8 R182, desc[UR28][R2.64] ;  /* 0x0000001c02b69981 */ /* 0x0006a4000c1e1100 */
[----:B---3--:R-:W-:-:S02]  /*1b8e0*/  @!P1 IMAD.MOV.U32 R2, RZ, RZ, R24 ;  /* 0x000000ffff029224 */ /* 0x008fc400078e0018 */
[----:B------:R-:W3:Y:S01]  /*1b8f0*/  LDL R24, [R1+0x83c] ;  /* 0x00083c0001187983 */ /* 0x000ee20000100800 */
[----:B----4-:R-:W-:-:S03]  /*1b900*/  @!P1 IMAD.MOV.U32 R3, RZ, RZ, R27 ;  /* 0x000000ffff039224 */ /* 0x010fc600078e001b */
[----:B------:R-:W4:Y:S01]  /*1b910*/  LDL R27, [R1+0x838] ;  /* 0x00083800011b7983 */ /* 0x000f220000100800 */
[----:B------:R-:W-:-:S03]  /*1b920*/  PRMT R184, RZ, 0x7610, R184 ;  /* 0x00007610ffb87816 */ /* 0x000fc600000000b8 */
[----:B------:R2:W4:Y:S01]  /*1b930*/  @!P1 LDG.E.U8 R183, desc[UR28][R2.64] ;  /* 0x0000001c02b79981 */ /* 0x000522000c1e1100 */
[----:B------:R-:W-:Y:S02]  /*1b940*/  PRMT R185, RZ, 0x7610, R185 ;  /* 0x00007610ffb97816 */ /* 0x000fe400000000b9 */
[----:B------:R-:W-:Y:S01]  /*1b950*/  PRMT R186, RZ, 0x7610, R186 ;  /* 0x00007610ffba7816 */ /* 0x000fe200000000ba */
[----:B--2---:R-:W-:Y:S01]  /*1b960*/  @!P1 IMAD.MOV.U32 R2, RZ, RZ, R31 ;  /* 0x000000ffff029224 */ /* 0x004fe200078e001f */
[----:B------:R-:W-:Y:S01]  /*1b970*/  PRMT R187, RZ, 0x7610, R187 ;  /* 0x00007610ffbb7816 */ /* 0x000fe200000000bb */
[----:B------:R-:W2:Y:S01]  /*1b980*/  LDL R31, [R1+0x81c] ;  /* 0x00081c00011f7983 */ /* 0x000ea20000100800 */
[----:B------:R-:W-:-:S03]  /*1b990*/  @!P1 IMAD.MOV.U32 R3, RZ, RZ, R32 ;  /* 0x000000ffff039224 */ /* 0x000fc600078e0020 */
[----:B------:R-:W2:Y:S04]  /*1b9a0*/  LDL R32, [R1+0x818] ;  /* 0x0008180001207983 */ /* 0x000ea80000100800 */
[----:B------:R0:W2:Y:S02]  /*1b9b0*/  @!P1 LDG.E.U8 R184, desc[UR28][R2.64] ;  /* 0x0000001c02b89981 */ /* 0x0000a4000c1e1100 */
[----:B0-----:R-:W-:Y:S01]  /*1b9c0*/  @!P1 IMAD.MOV.U32 R2, RZ, RZ, R29 ;  /* 0x000000ffff029224 */ /* 0x001fe200078e001d */
        /* <DEDUP_REMOVED lines=11> */
[----:B0-----:R-:W-:Y:S02]  /*1ba80*/  @!P1 IMAD.MOV.U32 R3, RZ, RZ, R132 ;  /* 0x000000ffff039224 */ /* 0x001fe400078e0084 */
[----:B------:R-:W-:Y:S01]  /*1ba90*/  @!P1 IMAD.MOV.U32 R2, RZ, RZ, R25 ;  /* 0x000000ffff029224 */ /* 0x000fe200078e0019 */
[----:B------:R-:W-:Y:S01]  /*1baa0*/  PRMT R223, RZ, 0x7610, R223 ;  /* 0x00007610ffdf7816 */ /* 0x000fe200000000df */
[----:B------:R-:W2:Y:S04]  /*1bab0*/  LDL R25, [R1+0x7bc] ;  /* 0x0007bc0001197983 */ /* 0x000ea80000100800 */
[----:B------:R0:W2:Y:S02]  /*1bac0*/  @!P1 LDG.E.U8 R187, desc[UR28][R2.64] ;  /* 0x0000001c02bb9981 */ /* 0x0000a4000c1e1100 */
[----:B0-----:R-:W-:-:S02]  /*1bad0*/  @!P1 IMAD.MOV.U32 R2, RZ, RZ, R129 ;  /* 0x000000ffff029224 */ /* 0x001fc400078e0081 */
[----:B------:R-:W-:-:S05]  /*1bae0*/  @!P1 IMAD.MOV.U32 R3, RZ, RZ, R140 ;  /* 0x000000ffff039224 */ /* 0x000fca00078e008c */
[----:B------:R0:W2:Y:S02]  /*1baf0*/  @!P1 LDG.E.U8 R220, desc[UR28][R2.64] ;  /* 0x0000001c02dc9981 */ /* 0x0000a4000c1e1100 */
[----:B0-----:R-:W-:Y:S02]  /*1bb00*/  @!P1 IMAD.MOV.U32 R2, RZ, RZ, R137 ;  /* 0x000000ffff029224 */ /* 0x001fe400078e0089 */
[----:B------:R-:W-:-:S05]  /*1bb10*/  @!P1 IMAD.MOV.U32 R3, RZ, RZ, R148 ;  /* 0x000000ffff039224 */ /* 0x000fca00078e0094 */
[----:B------:R0:W2:Y:S02]  /*1bb20*/  @!P1 LDG.E.U8 R222, desc[UR28][R2.64] ;  /* 0x0000001c02de9981 */ /* 0x0000a4000c1e1100 */
[----:B0-----:R-:W-:Y:S02]  /*1bb30*/  @!P1 IMAD.MOV.U32 R2, RZ, RZ, R145 ;  /* 0x000000ffff029224 */ /* 0x001fe400078e0091 */
        /* <DEDUP_REMOVED lines=21> */
[----:B------:R0:W2:Y:S01]  /*1bc90*/  @!P1 LDG.E.U8 R227, desc[UR28][R2.64] ;  /* 0x0000001c02e39981 */ /* 0x0000a2000c1e1100 */
[----:B------:R-:W-:Y:S01]  /*1bca0*/  PRMT R229, RZ, 0x7610, R229 ;  /* 0x00007610ffe57816 */ /* 0x000fe200000000e5 */
        /* <DEDUP_REMOVED lines=156> */
[----:B------:R-:W-:Y:S02]  /*1c670*/  @!P1 IMAD.MOV.U32 R2, RZ, RZ, R25 ;  /* 0x000000ffff029224 */ /* 0x000fe400078e0019 */
[----:B------:R-:W2:Y:S04]  /*1c680*/  LDL R25, [R1+0x2bc] ;  /* 0x0002bc0001197983 */ /* 0x000ea80000100800 */
[----:B------:R3:W2:Y:S02]  /*1c690*/  @!P1 LDG.E.U8 R56, desc[UR28][R2.64] ;  /* 0x0000001c02389981 */ /* 0x0006a4000c1e1100 */
[----:B---3--:R-:W-:-:S02]  /*1c6a0*/  @!P1 IMAD.MOV.U32 R2, RZ, RZ, R24 ;  /* 0x000000ffff029224 */ /* 0x008fc400078e0018 */
[----:B------:R-:W3:Y:S01]  /*1c6b0*/  LDL R24, [R1+0x29c] ;  /* 0x00029c0001187983 */ /* 0x000ee20000100800 */
[----:B----4-:R-:W-:-:S03]  /*1c6c0*/  @!P1 IMAD.MOV.U32 R3, RZ, RZ, R27 ;  /* 0x000000ffff039224 */ /* 0x010fc600078e001b */
[----:B------:R-:W4:Y:S01]  /*1c6d0*/  LDL.LU R27, [R1+0x2b8] ;  /* 0x0002b800011b7983 */ /* 0x000f220000300800 */
[----:B------:R-:W-:Y:S02]  /*1c6e0*/  PRMT R57, RZ, 0x7610, R57 ;  /* 0x00007610ff397816 */ /* 0x000fe40000000039 */
[----:B------:R-:W-:Y:S01]  /*1c6f0*/  PRMT R54, RZ, 0x7610, R54 ;  /* 0x00007610ff367816 */ /* 0x000fe20000000036 */
[----:B------:R-:W3:Y:S04]  /*1c700*/  LDL.LU R199, [R1+0x298] ;  /* 0x0002980001c77983 */ /* 0x000ee80000300800 */
[----:B------:R0:W3:Y:S01]  /*1c710*/  @!P1 LDG.E.U8 R57, desc[UR28][R2.64] ;  /* 0x0000001c02399981 */ /* 0x0000e2000c1e1100 */
[----:B------:R-:W-:Y:S01]  /*1c720*/  PRMT R55, RZ, 0x7610, R55 ;  /* 0x00007610ff377816 */ /* 0x000fe20000000037 */
[----:B0-----:R-:W-:-:S02]  /*1c730*/  @!P1 IMAD.MOV.U32 R2, RZ, RZ, R33 ;  /* 0x000000ffff029224 */ /* 0x001fc400078e0021 */
[----:B------:R-:W-:-:S05]  /*1c740*/  @!P1 IMAD.MOV.U32 R3, RZ, RZ, R126 ;  /* 0x000000ffff039224 */ /* 0x000fca00078e007e */
[----:B------:R2:W3:Y:S01]  /*1c750*/  @!P1 LDG.E.U8 R54, desc[UR28][R2.64] ;  /* 0x0000001c02369981 */ /* 0x0004e2000c1e1100 */
[----:B------:R-:W-:Y:S01]  /*1c760*/  PRMT R52, RZ, 0x7610, R52 ;  /* 0x00007610ff347816 */ /* 0x000fe20000000034 */
[----:B--2---:R-:W-:Y:S02]  /*1c770*/  @!P1 IMAD.MOV.U32 R2, RZ, RZ, R31 ;  /* 0x000000ffff029224 */ /* 0x004fe400078e001f */
[----:B------:R-:W-:Y:S01]  /*1c780*/  @!P1 IMAD.MOV.U32 R3, RZ, RZ, R32 ;  /* 0x000000ffff039224 */ /* 0x000fe200078e0020 */
[----:B------:R-:W-:Y:S01]  /*1c790*/  PRMT R53, RZ, 0x7610, R53 ;  /* 0x00007610ff357816 */ /* 0x000fe20000000035 */
[----:B------:R-:W2:Y:S04]  /*1c7a0*/  LDL.LU R32, [R1+0x27c] ;  /* 0x00027c0001207983 */ /* 0x000ea80000300800 */
[----:B------:R0:W2:Y:S01]  /*1c7b0*/  @!P1 LDG.E.U8 R55, desc[UR28][R2.64] ;  /* 0x0000001c02379981 */ /* 0x0000a2000c1e1100 */
[----:B------:R-:W-:-:S03]  /*1c7c0*/  PRMT R50, RZ, 0x7610, R50 ;  /* 0x00007610ff327816 */ /* 0x000fc60000000032 */
[----:B------:R-:W2:Y:S04]  /*1c7d0*/  LDL.LU R31, [R1+0x278] ;  /* 0x00027800011f7983 */ /* 0x000ea80000300800 */
[----:B------:R-:W2:Y:S01]  /*1c7e0*/  LDL.LU R138, [R1+0x258] ;  /* 0x00025800018a7983 */ /* 0x000ea20000300800 */
[----:B0-----:R-:W-:Y:S02]  /*1c7f0*/  @!P1 IMAD.MOV.U32 R2, RZ, RZ, R29 ;  /* 0x000000ffff029224 */ /* 0x001fe400078e001d */
[----:B------:R-:W-:Y:S02]  /*1c800*/  @!P1 IMAD.MOV.U32 R3, RZ, RZ, R30 ;  /* 0x000000ffff039224 */ /* 0x000fe400078e001e */
[----:B------:R-:W2:Y:S04]  /*1c810*/  LDL.LU R30, [R1+0x25c] ;  /* 0x00025c00011e7983 */ /* 0x000ea80000300800 */
[----:B------:R0:W2:Y:S04]  /*1c820*/  @!P1 LDG.E.U8 R52, desc[UR28][R2.64] ;  /* 0x0000001c02349981 */ /* 0x0000a8000c1e1100 */
[----:B------:R-:W2:Y:S04]  /*1c830*/  LDL R29, [R1+0x5dc] ;  /* 0x0005dc00011d7983 */ /* 0x000ea80000100800 */
[----:B------:R-:W2:Y:S01]  /*1c840*/  LDL R33, [R1+0xad0] ;  /* 0x000ad00001217983 */ /* 0x000ea20000100800 */
[----:B0-----:R-:W-:-:S02]  /*1c850*/  @!P1 IMAD.MOV.U32 R2, RZ, RZ, R26 ;  /* 0x000000ffff029224 */ /* 0x001fc400078e001a */
[----:B------:R-:W-:Y:S01]  /*1c860*/  @!P1 IMAD.MOV.U32 R3, RZ, RZ, R28 ;  /* 0x000000ffff039224 */ /* 0x000fe200078e001c */
[----:B------:R-:W2:Y:S04]  /*1c870*/  LDL R26, [R1+0x5d8] ;  /* 0x0005d800011a7983 */ /* 0x000ea80000100800 */
[----:B------:R0:W2:Y:S04]  /*1c880*/  @!P1 LDG.E.U8 R53, desc[UR28][R2.64] ;  /* 0x0000001c02359981 */ /* 0x0000a8000c1e1100 */
[----:B------:R-:W2:Y:S01]  /*1c890*/  LDL R28, [R1+0x6e8] ;  /* 0x0006e800011c7983 */ /* 0x000ea20000100800 */
[----:B0-----:R-:W-:-:S03]  /*1c8a0*/  @!P1 IMAD.MOV.U32 R2, RZ, RZ, R25 ;  /* 0x000000ffff029224 */ /* 0x001fc600078e0019 */
[----:B------:R-:W2:Y:S01]  /*1c8b0*/  LDL R25, [R1+0xaf0] ;  /* 0x000af00001197983 */ /* 0x000ea20000100800 */
[----:B----4-:R-:W-:-:S05]  /*1c8c0*/  @!P1 IMAD.MOV.U32 R3, RZ, RZ, R27 ;  /* 0x000000ffff039224 */ /* 0x010fca00078e001b */
[----:B------:R3:W4:Y:S02]  /*1c8d0*/  @!P1 LDG.E.U8 R50, desc[UR28][R2.64] ;  /* 0x0000001c02329981 */ /* 0x000724000c1e1100 */
[----:B---3--:R-:W-:Y:S02]  /*1c8e0*/  @!P1 IMAD.MOV.U32 R2, RZ, RZ, R24 ;  /* 0x000000ffff029224 */ /* 0x008fe400078e0018 */
[----:B------:R-:W3:Y:S04]  /*1c8f0*/  LDL R24, [R1+0xad4] ;  /* 0x000ad40001187983 */ /* 0x000ee80000100800 */
[----:B------:R-:W4:Y:S04]  /*1c900*/  LDL.LU R133, [R1+0x218] ;  /* 0x0002180001857983 */ /* 0x000f280000300800 */
[----:B------:R-:W3:Y:S04]  /*1c910*/  LDL.LU R146, [R1+0x238] ;  /* 0x0002380001927983 */ /* 0x000ee80000300800 */
[----:B------:R-:W4:Y:S04]  /*1c920*/  LDL.LU R130, [R1+0x21c] ;  /* 0x00021c0001827983 */ /* 0x000f280000300800 */
[----:B------:R-:W4:Y:S01]  /*1c930*/  LDL.LU R127, [R1+0x23c] ;  /* 0x00023c00017f7983 */ /* 0x000f220000300800 */
[----:B------:R-:W-:Y:S01]  /*1c940*/  PRMT R51, RZ, 0x7610, R51 ;  /* 0x00007610ff337816 */ /* 0x000fe20000000033 */
[----:B------:R-:W-:Y:S01]  /*1c950*/  @!P1 IMAD.MOV.U32 R3, RZ, RZ, R199 ;  /* 0x000000ffff039224 */ /* 0x000fe200078e00c7 */
[----:B------:R-:W-:Y:S01]  /*1c960*/  PRMT R48, RZ, 0x7610, R48 ;  /* 0x00007610ff307816 */ /* 0x000fe20000000030 */
[----:B------:R-:W4:Y:S04]  /*1c970*/  LDL.LU R126, [R1+0x8d0] ;  /* 0x0008d000017e7983 */ /* 0x000f280000300800 */
[----:B------:R2:W4:Y:S01]  /*1c980*/  @!P1 LDG.E.U8 R51, desc[UR28][R2.64] ;  /* 0x0000001c02339981 */ /* 0x000522000c1e1100 */
[----:B------:R-:W-:-:S02]  /*1c990*/  PRMT R49, RZ, 0x7610, R49 ;  /* 0x00007610ff317816 */ /* 0x000fc40000000031 */
[----:B------:R-:W-:Y:S01]  /*1c9a0*/  PRMT R46, RZ, 0x7610, R46 ;  /* 0x00007610ff2e7816 */ /* 0x000fe2000000002e */
[----:B------:R-:W4:Y:S01]  /*1c9b0*/  LDL.LU R131, [R1+0x894] ;  /* 0x0008940001837983 */ /* 0x000f220000300800 */
[----:B------:R-:W-:-:S03]  /*1c9c0*/  PRMT R201, RZ, 0x7610, R201 ;  /* 0x00007610ffc97816 */ /* 0x000fc600000000c9 */
[----:B------:R-:W4:Y:S01]  /*1c9d0*/  LDL.LU R134, [R1+0x8b0] ;  /* 0x0008b00001867983 */ /* 0x000f220000300800 */
[----:B--2---:R-:W-:Y:S02]  /*1c9e0*/  @!P1 IMAD.MOV.U32 R2, RZ, RZ, R32 ;  /* 0x000000ffff029224 */ /* 0x004fe400078e0020 */
[----:B------:R-:W-:Y:S01]  /*1c9f0*/  @!P1 IMAD.MOV.U32 R3, RZ, RZ, R31 ;  /* 0x000000ffff039224 */ /* 0x000fe200078e001f */
[----:B------:R-:W2:Y:S04]  /*1ca00*/  LDL.LU R139, [R1+0x874] ;  /* 0x00087400018b7983 */ /* 0x000ea80000300800 */
[----:B------:R0:W2:Y:S04]  /*1ca10*/  @!P1 LDG.E.U8 R48, desc[UR28][R2.64] ;  /* 0x0000001c02309981 */ /* 0x0000a8000c1e1100 */
[----:B------:R-:W2:Y:S04]  /*1ca20*/  LDL.LU R142, [R1+0x890] ;  /* 0x00089000018e7983 */ /* 0x000ea80000300800 */
[----:B------:R-:W2:Y:S01]  /*1ca30*/  LDL.LU R147, [R1+0x854] ;  /* 0x0008540001937983 */ /* 0x000ea20000300800 */
[----:B0-----:R-:W-:-:S02]  /*1ca40*/  @!P1 IMAD.MOV.U32 R2, RZ, RZ, R30 ;  /* 0x000000ffff029224 */ /* 0x001fc400078e001e */
[----:B------:R-:W-:Y:S01]  /*1ca50*/  @!P1 IMAD.MOV.U32 R3, RZ, RZ, R138 ;  /* 0x000000ffff039224 */ /* 0x000fe200078e008a */
[----:B------:R-:W2:Y:S04]  /*1ca60*/  LDL.LU R150, [R1+0x870] ;  /* 0x0008700001967983 */ /* 0x000ea80000300800 */
[----:B------:R3:W2:Y:S04]  /*1ca70*/  @!P1 LDG.E.U8 R49, desc[UR28][R2.64] ;  /* 0x0000001c02319981 */ /* 0x0006a8000c1e1100 */
[----:B------:R-:W2:Y:S04]  /*1ca80*/  LDL R136, [R1+0xab0] ;  /* 0x000ab00001887983 */ /* 0x000ea80000100800 */
[----:B------:R-:W2:Y:S01]  /*1ca90*/  LDL R135, [R1+0xab4] ;  /* 0x000ab40001877983 */ /* 0x000ea20000100800 */
[----:B------:R-:W-:Y:S01]  /*1caa0*/  PRMT R47, RZ, 0x7610, R47 ;  /* 0x00007610ff2f7816 */ /* 0x000fe2000000002f */
[----:B---3--:R-:W-:-:S02]  /*1cab0*/  @!P1 IMAD.MOV.U32 R3, RZ, RZ, R146 ;  /* 0x000000ffff039224 */ /* 0x008fc400078e0092 */
[----:B----4-:R-:W-:-:S05]  /*1cac0*/  @!P1 IMAD.MOV.U32 R2, RZ, RZ, R127 ;  /* 0x000000ffff029224 */ /* 0x010fca00078e007f */
[----:B------:R0:W3:Y:S02]  /*1cad0*/  @!P1 LDG.E.U8 R46, desc[UR28][R2.64] ;  /* 0x0000001c022e9981 */ /* 0x0000e4000c1e1100 */
[----:B0-----:R-:W-:Y:S02]  /*1cae0*/  @!P1 IMAD.MOV.U32 R2, RZ, RZ, R130 ;  /* 0x000000ffff029224 */ /* 0x001fe400078e0082 */
[----:B------:R-:W-:-:S05]  /*1caf0*/  @!P1 IMAD.MOV.U32 R3, RZ, RZ, R133 ;  /* 0x000000ffff039224 */ /* 0x000fca00078e0085 */
[----:B------:R0:W4:Y:S02]  /*1cb00*/  @!P1 LDG.E.U8 R201, desc[UR28][R2.64] ;  /* 0x0000001c02c99981 */ /* 0x000124000c1e1100 */
[----:B0-----:R-:W-:Y:S02]  /*1cb10*/  @!P1 IMAD.MOV.U32 R2, RZ, RZ, R28 ;  /* 0x000000ffff029224 */ /* 0x001fe400078e001c */
[----:B------:R-:W-:Y:S01]  /*1cb20*/  @!P1 IMAD.MOV.U32 R3, RZ, RZ, R29 ;  /* 0x000000ffff039224 */ /* 0x000fe200078e001d */
[----:B------:R-:W3:Y:S04]  /*1cb30*/  LDL R28, [R1+0xa94] ;  /* 0x000a9400011c7983 */ /* 0x000ee80000100800 */
[----:B------:R-:W4:Y:S04]  /*1cb40*/  LDL R29, [R1+0xa90] ;  /* 0x000a9000011d7983 */ /* 0x000f280000100800 */
[----:B------:R0:W4:Y:S02]  /*1cb50*/  @!P1 LDG.E.U8 R47, desc[UR28][R2.64] ;  /* 0x0000001c022f9981 */ /* 0x000124000c1e1100 */
[----:B0-----:R-:W-:-:S02]  /*1cb60*/  @!P1 IMAD.MOV.U32 R2, RZ, RZ, R25 ;  /* 0x000000ffff029224 */ /* 0x001fc400078e0019 */
[----:B------:R-:W4:Y:S01]  /*1cb70*/  LDL R25, [R1+0xa74] ;  /* 0x000a740001197983 */ /* 0x000f220000100800 */
[----:B------:R-:W-:-:S03]  /*1cb80*/  @!P1 IMAD.MOV.U32 R3, RZ, RZ, R26 ;  /* 0x000000ffff039224 */ /* 0x000fc600078e001a */
[----:B------:R-:W4:Y:S01]  /*1cb90*/  LDL R26, [R1+0xa70] ;  /* 0x000a7000011a7983 */ /* 0x000f220000100800 */
[----:B------:R-:W-:Y:S02]  /*1cba0*/  PRMT R44, RZ, 0x7610, R44 ;  /* 0x00007610ff2c7816 */ /* 0x000fe4000000002c */
[----:B------:R-:W-:-:S04]  /*1cbb0*/  PRMT R45, RZ, 0x7610, R45 ;  /* 0x00007610ff2d7816 */ /* 0x000fc8000000002d */
[----:B------:R0:W4:Y:S01]  /*1cbc0*/  @!P1 LDG.E.U8 R44, desc[UR28][R2.64] ;  /* 0x0000001c022c9981 */ /* 0x000122000c1e1100 */
[----:B------:R-:W-:Y:S01]  /*1cbd0*/  PRMT R42, RZ, 0x7610, R42 ;  /* 0x00007610ff2a7816 */ /* 0x000fe2000000002a */
[----:B0-----:R-:W-:Y:S02]  /*1cbe0*/  @!P1 IMAD.MOV.U32 R2, RZ, RZ, R24 ;  /* 0x000000ffff029224 */ /* 0x001fe400078e0018 */
[----:B------:R-:W-:Y:S01]  /*1cbf0*/  @!P1 IMAD.MOV.U32 R3, RZ, RZ, R33 ;  /* 0x000000ffff039224 */ /* 0x000fe200078e0021 */
[----:B------:R-:W4:Y:S04]  /*1cc00*/  LDL R24, [R1+0xa54] ;  /* 0x000a540001187983 */ /* 0x000f280000100800 */
[----:B------:R2:W4:Y:S04]  /*1cc10*/  @!P1 LDG.E.U8 R45, desc[UR28][R2.64] ;  /* 0x0000001c022d9981 */ /* 0x000528000c1e1100 */
[----:B------:R-:W4:Y:S01]  /*1cc20*/  LDL R33, [R1+0xa50] ;  /* 0x000a500001217983 */ /* 0x000f220000100800 */
[----:B------:R-:W-:Y:S01]  /*1cc30*/  PRMT R43, RZ, 0x7610, R43 ;  /* 0x00007610ff2b7816 */ /* 0x000fe2000000002b */
[----:B--2---:R-:W-:-:S02]  /*1cc40*/  @!P1 IMAD.MOV.U32 R2, RZ, RZ, R135 ;  /* 0x000000ffff029224 */ /* 0x004fc400078e0087 */
[----:B------:R-:W-:Y:S01]  /*1cc50*/  @!P1 IMAD.MOV.U32 R3, RZ, RZ, R136 ;  /* 0x000000ffff039224 */ /* 0x000fe200078e0088 */
[----:B------:R-:W-:Y:S01]  /*1cc60*/  PRMT R40, RZ, 0x7610, R40 ;  /* 0x00007610ff287816 */ /* 0x000fe20000000028 */
[----:B------:R-:W2:Y:S04]  /*1cc70*/  LDL R136, [R1+0x9f0] ;  /* 0x0009f00001887983 */ /* 0x000ea80000100800 */
[----:B------:R3:W2:Y:S04]  /*1cc80*/  @!P1 LDG.E.U8 R42, desc[UR28][R2.64] ;  /* 0x0000001c022a9981 */ /* 0x0006a8000c1e1100 */
[----:B------:R-:W2:Y:S01]  /*1cc90*/  LDL R135, [R1+0x9f4] ;  /* 0x0009f40001877983 */ /* 0x000ea20000100800 */
[----:B---3--:R-:W-:-:S03]  /*1cca0*/  @!P1 IMAD.MOV.U32 R2, RZ, RZ, R28 ;  /* 0x000000ffff029224 */ /* 0x008fc600078e001c */
[----:B------:R-:W3:Y:S01]  /*1ccb0*/  LDL R28, [R1+0xa34] ;  /* 0x000a3400011c7983 */ /* 0x000ee20000100800 */
[----:B----4-:R-:W-:-:S03]  /*1ccc0*/  @!P1 IMAD.MOV.U32 R3, RZ, RZ, R29 ;  /* 0x000000ffff039224 */ /* 0x010fc600078e001d */
[----:B------:R-:W4:Y:S04]  /*1ccd0*/  LDL R29, [R1+0xa30] ;  /* 0x000a3000011d7983 */ /* 0x000f280000100800 */
[----:B------:R0:W2:Y:S02]  /*1cce0*/  @!P1 LDG.E.U8 R43, desc[UR28][R2.64] ;  /* 0x0000001c022b9981 */ /* 0x0000a4000c1e1100 */
[----:B0-----:R-:W-:Y:S02]  /*1ccf0*/  @!P1 IMAD.MOV.U32 R2, RZ, RZ, R25 ;  /* 0x000000ffff029224 */ /* 0x001fe400078e0019 */
[----:B------:R-:W2:Y:S01]  /*1cd00*/  LDL R25, [R1+0xa14] ;  /* 0x000a140001197983 */ /* 0x000ea20000100800 */
[----:B------:R-:W-:-:S03]  /*1cd10*/  @!P1 IMAD.MOV.U32 R3, RZ, RZ, R26 ;  /* 0x000000ffff039224 */ /* 0x000fc600078e001a */
[----:B------:R-:W2:Y:S04]  /*1cd20*/  LDL R26, [R1+0xa10] ;  /* 0x000a1000011a7983 */ /* 0x000ea80000100800 */
[----:B------:R0:W2:Y:S04]  /*1cd30*/  @!P1 LDG.E.U8 R40, desc[UR28][R2.64] ;  /* 0x0000001c02289981 */ /* 0x0000a8000c1e1100 */
[----:B------:R1:W-:Y:S01]  /*1cd40*/  STS.U8 [R23+UR24+0x8000], R4 ;  /* 0x0080000417007988 */ /* 0x0003e20008000018 */
[----:B0-----:R-:W-:-:S03]  /*1cd50*/  @!P1 IMAD.MOV.U32 R2, RZ, RZ, R24 ;  /* 0x000000ffff029224 */ /* 0x001fc600078e0018 */
[----:B------:R-:W2:Y:S01]  /*1cd60*/  LDL R24, [R1+0x9d4] ;  /* 0x0009d40001187983 */ /* 0x000ea20000100800 */
[----:B-1----:R-:W-:Y:S01]  /*1cd70*/  PRMT R4, RZ, 0x7610, R4 ;  /* 0x00007610ff047816 */ /* 0x002fe20000000004 */
[----:B------:R-:W-:Y:S02]  /*1cd80*/  @!P1 IMAD.MOV.U32 R3, RZ, RZ, R33 ;  /* 0x000000ffff039224 */ /* 0x000fe400078e0021 */
[----:B------:R-:W2:Y:S01]  /*1cd90*/  LDL R33, [R1+0x9d0] ;  /* 0x0009d00001217983 */ /* 0x000ea20000100800 */
[----:B------:R-:W-:-:S03]  /*1cda0*/  PRMT R41, RZ, 0x7610, R41 ;  /* 0x00007610ff297816 */ /* 0x000fc60000000029 */
[----:B------:R3:W2:Y:S04]  /*1cdb0*/  @!P1 LDG.E.U8 R4, desc[UR28][R2.64] ;  /* 0x0000001c02049981 */ /* 0x0006a8000c1e1100 */
[----:B------:R-:W-:Y:S04]  /*1cdc0*/  STL [R1+0xf7c], R23 ;  /* 0x000f7c1701007387 */ /* 0x000fe80000100800 */
[----:B------:R-:W-:Y:S04]  /*1cdd0*/  STS.U8 [R23+UR24+0x8002], R154 ;  /* 0x0080029a17007988 */ /* 0x000fe80008000018 */
[----:B------:R-:W-:Y:S04]  /*1cde0*/  STS.U8 [R23+UR24+0x8004], R165 ;  /* 0x008004a517007988 */ /* 0x000fe80008000018 */
[----:B------:R-:W-:Y:S04]  /*1cdf0*/  STS.U8 [R23+UR24+0x8006], R170 ;  /* 0x008006aa17007988 */ /* 0x000fe80008000018 */
[----:B------:R-:W-:Y:S04]  /*1ce00*/  STS.U8 [R23+UR24+0x8008], R153 ;  /* 0x0080089917007988 */ /* 0x000fe80008000018 */
[----:B------:R-:W-:Y:S04]  /*1ce10*/  STS.U8 [R23+UR24+0x800a], R164 ;  /* 0x00800aa417007988 */ /* 0x000fe80008000018 */
[----:B------:R-:W-:Y:S04]  /*1ce20*/  STS.U8 [R23+UR24+0x800c], R152 ;  /* 0x00800c9817007988 */ /* 0x000fe80008000018 */
[----:B------:R0:W-:Y:S04]  /*1ce30*/  STS.U8 [R23+UR24+0x800e], R163 ;  /* 0x00800ea317007988 */ /* 0x0001e80008000018 */
[----:B0-----:R-:W2:Y:S01]  /*1ce40*/  LDL R23, [R1+0x974] ;  /* 0x0009740001177983 */ /* 0x001ea20000100800 */
[----:B---3--:R-:W-:-:S03]  /*1ce50*/  @!P1 IMAD.MOV.U32 R2, RZ, RZ, R28 ;  /* 0x000000ffff029224 */ /* 0x008fc600078e001c */
[----:B------:R-:W3:Y:S01]  /*1ce60*/  LDL R28, [R1+0x9b4] ;  /* 0x0009b400011c7983 */ /* 0x000ee20000100800 */
[----:B----4-:R-:W-:-:S03]  /*1ce70*/  @!P1 IMAD.MOV.U32 R3, RZ, RZ, R29 ;  /* 0x000000ffff039224 */ /* 0x010fc600078e001d */
[----:B------:R-:W4:Y:S04]  /*1ce80*/  LDL R29, [R1+0x9b0] ;  /* 0x0009b000011d7983 */ /* 0x000f280000100800 */
[----:B------:R2:W4:Y:S02]  /*1ce90*/  @!P1 LDG.E.U8 R41, desc[UR28][R2.64] ;  /* 0x0000001c02299981 */ /* 0x000524000c1e1100 */
[----:B--2---:R-:W-:Y:S02]  /*1cea0*/  @!P1 IMAD.MOV.U32 R2, RZ, RZ, R25 ;  /* 0x000000ffff029224 */ /* 0x004fe400078e0019 */
[----:B------:R-:W2:Y:S01]  /*1ceb0*/  LDL R25, [R1+0x994] ;  /* 0x0009940001197983 */ /* 0x000ea20000100800 */
[----:B------:R-:W-:-:S03]  /*1cec0*/  @!P1 IMAD.MOV.U32 R3, RZ, RZ, R26 ;  /* 0x000000ffff039224 */ /* 0x000fc600078e001a */
[----:B------:R-:W2:Y:S01]  /*1ced0*/  LDL R26, [R1+0x990] ;  /* 0x00099000011a7983 */ /* 0x000ea20000100800 */
[----:B------:R-:W-:Y:S02]  /*1cee0*/  PRMT R38, RZ, 0x7610, R38 ;  /* 0x00007610ff267816 */ /* 0x000fe40000000026 */
[----:B------:R-:W-:-:S04]  /*1cef0*/  PRMT R39, RZ, 0x7610, R39 ;  /* 0x00007610ff277816 */ /* 0x000fc80000000027 */
[----:B------:R0:W2:Y:S02]  /*1cf00*/  @!P1 LDG.E.U8 R38, desc[UR28][R2.64] ;  /* 0x0000001c02269981 */ /* 0x0000a4000c1e1100 */
[----:B0-----:R-:W-:Y:S02]  /*1cf10*/  @!P1 IMAD.MOV.U32 R2, RZ, RZ, R135 ;  /* 0x000000ffff029224 */ /* 0x001fe400078e0087 */
[----:B------:R-:W-:Y:S01]  /*1cf20*/  @!P1 IMAD.MOV.U32 R3, RZ, RZ, R136 ;  /* 0x000000ffff039224 */ /* 0x000fe200078e0088 */
[----:B------:R-:W-:Y:S01]  /*1cf30*/  PRMT R36, RZ, 0x7610, R36 ;  /* 0x00007610ff247816 */ /* 0x000fe20000000024 */
[----:B------:R-:W2:Y:S04]  /*1cf40*/  LDL R135, [R1+0x950] ;  /* 0x0009500001877983 */ /* 0x000ea80000100800 */
[----:B------:R0:W2:Y:S02]  /*1cf50*/  @!P1 LDG.E.U8 R39, desc[UR28][R2.64] ;  /* 0x0000001c02279981 */ /* 0x0000a4000c1e1100 */
[----:B0-----:R-:W-:-:S02]  /*1cf60*/  @!P1 IMAD.MOV.U32 R2, RZ, RZ, R24 ;  /* 0x000000ffff029224 */ /* 0x001fc400078e0018 */
[----:B------:R-:W2:Y:S01]  /*1cf70*/  LDL R24, [R1+0x970] ;  /* 0x0009700001187983 */ /* 0x000ea20000100800 */
[----:B------:R-:W-:-:S03]  /*1cf80*/  @!P1 IMAD.MOV.U32 R3, RZ, RZ, R33 ;  /* 0x000000ffff039224 */ /* 0x000fc600078e0021 */
[----:B------:R-:W2:Y:S01]  /*1cf90*/  LDL R33, [R1+0x954] ;  /* 0x0009540001217983 */ /* 0x000ea20000100800 */
[----:B------:R-:W-:-:S03]  /*1cfa0*/  PRMT R37, RZ, 0x7610, R37 ;  /* 0x00007610ff257816 */ /* 0x000fc60000000025 */
[----:B------:R3:W2:Y:S01]  /*1cfb0*/  @!P1 LDG.E.U8 R36, desc[UR28][R2.64] ;  /* 0x0000001c02249981 */ /* 0x0006a2000c1e1100 */
[----:B------:R-:W-:Y:S01]  /*1cfc0*/  PRMT R34, RZ, 0x7610, R34 ;  /* 0x00007610ff227816 */ /* 0x000fe20000000022 */
[----:B---3--:R-:W-:Y:S02]  /*1cfd0*/  @!P1 IMAD.MOV.U32 R2, RZ, RZ, R28 ;  /* 0x000000ffff029224 */ /* 0x008fe400078e001c */
[----:B------:R-:W3:Y:S01]  /*1cfe0*/  LDL R28, [R1+0x934] ;  /* 0x00093400011c7983 */ /* 0x000ee20000100800 */
[----:B----4-:R-:W-:-:S03]  /*1cff0*/  @!P1 IMAD.MOV.U32 R3, RZ, RZ, R29 ;  /* 0x000000ffff039224 */ /* 0x010fc600078e001d */
[----:B------:R-:W4:Y:S04]  /*1d000*/  LDL R29, [R1+0x930] ;  /* 0x00093000011d7983 */ /* 0x000f280000100800 */
[----:B------:R2:W4:Y:S02]  /*1d010*/  @!P1 LDG.E.U8 R37, desc[UR28][R2.64] ;  /* 0x0000001c02259981 */ /* 0x000524000c1e1100 */
[----:B--2---:R-:W-:Y:S02]  /*1d020*/  @!P1 IMAD.MOV.U32 R2, RZ, RZ, R25 ;  /* 0x000000ffff029224 */ /* 0x004fe400078e0019 */
[----:B------:R-:W2:Y:S01]  /*1d030*/  LDL R25, [R1+0x914] ;  /* 0x0009140001197983 */ /* 0x000ea20000100800 */
[----:B------:R-:W-:-:S03]  /*1d040*/  @!P1 IMAD.MOV.U32 R3, RZ, RZ, R26 ;  /* 0x000000ffff039224 */ /* 0x000fc600078e001a */
[----:B------:R-:W2:Y:S04]  /*1d050*/  LDL R26, [R1+0x910] ;  /* 0x00091000011a7983 */ /* 0x000ea80000100800 */
[----:B------:R0:W2:Y:S02]  /*1d060*/  @!P1 LDG.E.U8 R34, desc[UR28][R2.64] ;  /* 0x0000001c02229981 */ /* 0x0000a4000c1e1100 */
[----:B0-----:R-:W-:Y:S02]  /*1d070*/  @!P1 IMAD.MOV.U32 R2, RZ, RZ, R23 ;  /* 0x000000ffff029224 */ /* 0x001fe400078e0017 */
[----:B------:R-:W2:Y:S01]  /*1d080*/  LDL R23, [R1+0x8f4] ;  /* 0x0008f40001177983 */ /* 0x000ea20000100800 */
[----:B------:R-:W-:Y:S02]  /*1d090*/  PRMT R35, RZ, 0x7610, R35 ;  /* 0x00007610ff237816 */ /* 0x000fe40000000023 */
[----:B------:R-:W-:-:S02]  /*1d0a0*/  PRMT R250, RZ, 0x7610, R250 ;  /* 0x00007610fffa7816 */ /* 0x000fc400000000fa */
[----:B------:R-:W-:Y:S01]  /*1d0b0*/  PRMT R246, RZ, 0x7610, R246 ;  /* 0x00007610fff67816 */ /* 0x000fe200000000f6 */
[----:B------:R-:W-:Y:S02]  /*1d0c0*/  @!P1 IMAD.MOV.U32 R3, RZ, RZ, R24 ;  /* 0x000000ffff039224 */ /* 0x000fe400078e0018 */
[----:B------:R-:W2:Y:S04]  /*1d0d0*/  LDL R24, [R1+0x8f0] ;  /* 0x0008f00001187983 */ /* 0x000ea80000100800 */
[----:B------:R0:W2:Y:S04]  /*1d0e0*/  @!P1 LDG.E.U8 R35, desc[UR28][R2.64] ;  /* 0x0000001c02239981 */ /* 0x0000a8000c1e1100 */
[----:B------:R-:W-:Y:S01]  /*1d0f0*/  STL [R1+0xf80], R157 ;  /* 0x000f809d01007387 */ /* 0x000fe20000100800 */
[----:B0-----:R-:W-:-:S02]  /*1d100*/  @!P1 IMAD.MOV.U32 R2, RZ, RZ, R33 ;  /* 0x000000ffff029224 */ /* 0x001fc400078e0021 */
[----:B------:R-:W-:Y:S01]  /*1d110*/  @!P1 IMAD.MOV.U32 R3, RZ, RZ, R135 ;  /* 0x000000ffff039224 */ /* 0x000fe200078e0087 */
[----:B------:R-:W2:Y:S04]  /*1d120*/  LDL R33, [R1+0x8d4] ;  /* 0x0008d40001217983 */ /* 0x000ea80000100800 */
[----:B------:R3:W2:Y:S01]  /*1d130*/  @!P1 LDG.E.U8 R250, desc[UR28][R2.64] ;  /* 0x0000001c02fa9981 */ /* 0x0006a2000c1e1100 */
[----:B------:R-:W-:Y:S01]  /*1d140*/  PRMT R242, RZ, 0x7610, R242 ;  /* 0x00007610fff27816 */ /* 0x000fe200000000f2 */
[----:B---3--:R-:W-:Y:S02]  /*1d150*/  @!P1 IMAD.MOV.U32 R2, RZ, RZ, R28 ;  /* 0x000000ffff029224 */ /* 0x008fe400078e001c */
[----:B------:R-:W3:Y:S01]  /*1d160*/  LDL R28, [R1+0x850] ;  /* 0x00085000011c7983 */ /* 0x000ee20000100800 */
[----:B----4-:R-:W-:Y:S01]  /*1d170*/  @!P1 IMAD.MOV.U32 R3, RZ, RZ, R29 ;  /* 0x000000ffff039224 */ /* 0x010fe200078e001d */
[----:B------:R-:W-:-:S02]  /*1d180*/  PRMT R238, RZ, 0x7610, R238 ;  /* 0x00007610ffee7816 */ /* 0x000fc400000000ee */
[----:B------:R-:W4:Y:S04]  /*1d190*/  LDL R29, [R1+0x810] ;  /* 0x00081000011d7983 */ /* 0x000f280000100800 */
[----:B------:R2:W4:Y:S02]  /*1d1a0*/  @!P1 LDG.E.U8 R246, desc[UR28][R2.64] ;  /* 0x0000001c02f69981 */ /* 0x000524000c1e1100 */
[----:B--2---:R-:W-:Y:S02]  /*1d1b0*/  @!P1 IMAD.MOV.U32 R2, RZ, RZ, R25 ;  /* 0x000000ffff029224 */ /* 0x004fe400078e0019 */
[----:B------:R-:W2:Y:S01]  /*1d1c0*/  LDL R25, [R1+0x8b4] ;  /* 0x0008b40001197983 */ /* 0x000ea20000100800 */
[----:B------:R-:W-:Y:S01]  /*1d1d0*/  @!P1 IMAD.MOV.U32 R3, RZ, RZ, R26 ;  /* 0x000000ffff039224 */ /* 0x000fe200078e001a */
[----:B------:R-:W-:-:S02]  /*1d1e0*/  PRMT R234, RZ, 0x7610, R234 ;  /* 0x00007610ffea7816 */ /* 0x000fc400000000ea */
[----:B------:R-:W4:Y:S04]  /*1d1f0*/  LDL R26, [R1+0x830] ;  /* 0x00083000011a7983 */ /* 0x000f280000100800 */
[----:B------:R0:W4:Y:S02]  /*1d200*/  @!P1 LDG.E.U8 R242, desc[UR28][R2.64] ;  /* 0x0000001c02f29981 */ /* 0x000124000c1e1100 */
[----:B0-----:R-:W-:Y:S02]  /*1d210*/  @!P1 IMAD.MOV.U32 R2, RZ, RZ, R23 ;  /* 0x000000ffff029224 */ /* 0x001fe400078e0017 */
[----:B------:R-:W4:Y:S01]  /*1d220*/  LDL R23, [R1+0x834] ;  /* 0x0008340001177983 */ /* 0x000f220000100800 */
[----:B------:R-:W-:Y:S01]  /*1d230*/  PRMT R230, RZ, 0x7610, R230 ;  /* 0x00007610ffe67816 */ /* 0x000fe200000000e6 */
[----:B------:R-:W-:Y:S01]  /*1d240*/  @!P1 IMAD.MOV.U32 R3, RZ, RZ, R24 ;  /* 0x000000ffff039224 */ /* 0x000fe200078e0018 */
[----:B------:R-:W-:Y:S01]  /*1d250*/  PRMT R226, RZ, 0x7610, R226 ;  /* 0x00007610ffe27816 */ /* 0x000fe200000000e2 */
[----:B------:R-:W4:Y:S04]  /*1d260*/  LDL R24, [R1+0x814] ;  /* 0x0008140001187983 */ /* 0x000f280000100800 */
[----:B------:R0:W4:Y:S02]  /*1d270*/  @!P1 LDG.E.U8 R238, desc[UR28][R2.64] ;  /* 0x0000001c02ee9981 */ /* 0x000124000c1e1100 */
[----:B0-----:R-:W-:-:S02]  /*1d280*/  @!P1 IMAD.MOV.U32 R3, RZ, RZ, R126 ;  /* 0x000000ffff039224 */ /* 0x001fc400078e007e */
[----:B------:R-:W-:-:S05]  /*1d290*/  @!P1 IMAD.MOV.U32 R2, RZ, RZ, R33 ;  /* 0x000000ffff029224 */ /* 0x000fca00078e0021 */
[----:B------:R0:W4:Y:S02]  /*1d2a0*/  @!P1 LDG.E.U8 R234, desc[UR28][R2.64] ;  /* 0x0000001c02ea9981 */ /* 0x000124000c1e1100 */
[----:B0-----:R-:W-:Y:S01]  /*1d2b0*/  @!P1 IMAD.MOV.U32 R3, RZ, RZ, R134 ;  /* 0x000000ffff039224 */ /* 0x001fe200078e0086 */
[----:B------:R-:W-:Y:S02]  /*1d2c0*/  PRMT R221, RZ, 0x7610, R221 ;  /* 0x00007610ffdd7816 */ /* 0x000fe400000000dd */
[----:B------:R-:W-:Y:S01]  /*1d2d0*/  PRMT R219, RZ, 0x7610, R219 ;  /* 0x00007610ffdb7816 */ /* 0x000fe200000000db */
[----:B------:R-:W-:Y:S04]  /*1d2e0*/  STS.U8 [R157+UR24+0x8000], R169 ;  /* 0x008000a99d007988 */ /* 0x000fe80008000018 */
        /* <DEDUP_REMOVED lines=14> */
[----:B------:R-:W-:Y:S01]  /*1d3d0*/  STS.U8 [R156+UR24+0x800e], R15 ;  /* 0x00800e0f9c007988 */ /* 0x000fe20008000018 */
[----:B--2---:R-:W-:-:S03]  /*1d3e0*/  @!P1 IMAD.MOV.U32 R2, RZ, RZ, R25 ;  /* 0x000000ffff029224 */ /* 0x004fc600078e0019 */
[----:B------:R-:W2:Y:S04]  /*1d3f0*/  LDL R25, [R1+0x7f4] ;  /* 0x0007f40001197983 */ /* 0x000ea80000100800 */
[----:B------:R0:W2:Y:S02]  /*1d400*/  @!P1 LDG.E.U8 R230, desc[UR28][R2.64] ;  /* 0x0000001c02e69981 */ /* 0x0000a4000c1e1100 */
[----:B0-----:R-:W-:Y:S02]  /*1d410*/  @!P1 IMAD.MOV.U32 R2, RZ, RZ, R131 ;  /* 0x000000ffff029224 */ /* 0x001fe400078e0083 */
[----:B------:R-:W-:-:S05]  /*1d420*/  @!P1 IMAD.MOV.U32 R3, RZ, RZ, R142 ;  /* 0x000000ffff039224 */ /* 0x000fca00078e008e */
[----:B------:R0:W2:Y:S02]  /*1d430*/  @!P1 LDG.E.U8 R226, desc[UR28][R2.64] ;  /* 0x0000001c02e29981 */ /* 0x0000a4000c1e1100 */
[----:B0-----:R-:W-:Y:S02]  /*1d440*/  @!P1 IMAD.MOV.U32 R2, RZ, RZ, R139 ;  /* 0x000000ffff029224 */ /* 0x001fe400078e008b */
[----:B------:R-:W-:-:S05]  /*1d450*/  @!P1 IMAD.MOV.U32 R3, RZ, RZ, R150 ;  /* 0x000000ffff039224 */ /* 0x000fca00078e0096 */
[----:B------:R3:W2:Y:S02]  /*1d460*/  @!P1 LDG.E.U8 R221, desc[UR28][R2.64] ;  /* 0x0000001c02dd9981 */ /* 0x0006a4000c1e1100 */
[----:B---3--:R-:W-:Y:S02]  /*1d470*/  @!P1 IMAD.MOV.U32 R3, RZ, RZ, R28 ;  /* 0x000000ffff039224 */ /* 0x008fe400078e001c */
[----:B------:R-:W3:Y:S01]  /*1d480*/  LDL R28, [R1+0x7f0] ;  /* 0x0007f000011c7983 */ /* 0x000ee20000100800 */
[----:B------:R-:W-:-:S03]  /*1d490*/  @!P1 IMAD.MOV.U32 R2, RZ, RZ, R147 ;  /* 0x000000ffff029224 */ /* 0x000fc600078e0093 */
[----:B------:R0:W-:Y:S04]  /*1d4a0*/  STL [R1+0xf84], R156 ;  /* 0x000f849c01007387 */ /* 0x0001e80000100800 */
[----:B------:R4:W3:Y:S04]  /*1d4b0*/  @!P1 LDG.E.U8 R219, desc[UR28][R2.64] ;  /* 0x0000001c02db9981 */ /* 0x0008e8000c1e1100 */
[----:B0-----:R-:W3:Y:S01]  /*1d4c0*/  LDL.LU R156, [R1+0x2d0] ;  /* 0x0002d000019c7983 */ /* 0x001ee20000300800 */
[----:B----4-:R-:W-:Y:S01]  /*1d4d0*/  @!P1 IMAD.MOV.U32 R2, RZ, RZ, R23 ;  /* 0x000000ffff029224 */ /* 0x010fe200078e0017 */
[----:B------:R-:W-:-:S02]  /*1d4e0*/  PRMT R218, RZ, 0x7610, R218 ;  /* 0x00007610ffda7816 */ /* 0x000fc400000000da */
[----:B------:R-:W4:Y:S01]  /*1d4f0*/  LDL R23, [R1+0x7d4] ;  /* 0x0007d40001177983 */ /* 0x000f220000100800 */
[----:B------:R-:W-:-:S03]  /*1d500*/  @!P1 IMAD.MOV.U32 R3, RZ, RZ, R26 ;  /* 0x000000ffff039224 */ /* 0x000fc600078e001a */
[----:B------:R-:W4:Y:S04]  /*1d510*/  LDL R26, [R1+0x7d0] ;  /* 0x0007d000011a7983 */ /* 0x000f280000100800 */
[----:B------:R-:W4:Y:S04]  /*1d520*/  LDL R135, [R1+0x7b0] ;  /* 0x0007b00001877983 */ /* 0x000f280000100800 */
[----:B------:R-:W4:Y:S04]  /*1d530*/  LDL R33, [R1+0x7b4] ;  /* 0x0007b40001217983 */ /* 0x000f280000100800 */
[----:B------:R0:W4:Y:S01]  /*1d540*/  @!P1 LDG.E.U8 R218, desc[UR28][R2.64] ;  /* 0x0000001c02da9981 */ /* 0x000122000c1e1100 */
[----:B------:R-:W-:Y:S01]  /*1d550*/  PRMT R217, RZ, 0x7610, R217 ;  /* 0x00007610ffd97816 */ /* 0x000fe200000000d9 */
[----:B0-----:R-:W-:-:S02]  /*1d560*/  @!P1 IMAD.MOV.U32 R2, RZ, RZ, R24 ;  /* 0x000000ffff029224 */ /* 0x001fc400078e0018 */
[----:B------:R-:W-:Y:S01]  /*1d570*/  @!P1 IMAD.MOV.U32 R3, RZ, RZ, R29 ;  /* 0x000000ffff039224 */ /* 0x000fe200078e001d */
[----:B------:R-:W4:Y:S04]  /*1d580*/  LDL R24, [R1+0x794] ;  /* 0x0007940001187983 */ /* 0x000f280000100800 */
[----:B------:R-:W4:Y:S04]  /*1d590*/  LDL R29, [R1+0x790] ;  /* 0x00079000011d7983 */ /* 0x000f280000100800 */
[----:B------:R2:W4:Y:S01]  /*1d5a0*/  @!P1 LDG.E.U8 R217, desc[UR28][R2.64] ;  /* 0x0000001c02d99981 */ /* 0x000522000c1e1100 */
[----:B------:R-:W-:Y:S01]  /*1d5b0*/  PRMT R216, RZ, 0x7610, R216 ;  /* 0x00007610ffd87816 */ /* 0x000fe200000000d8 */
[----:B--2---:R-:W-:-:S02]  /*1d5c0*/  @!P1 IMAD.MOV.U32 R2, RZ, RZ, R25 ;  /* 0x000000ffff029224 */ /* 0x004fc400078e0019 */
[----:B------:R-:W2:Y:S01]  /*1d5d0*/  LDL R25, [R1+0x774] ;  /* 0x0007740001197983 */ /* 0x000ea20000100800 */
[----:B---3--:R-:W-:-:S03]  /*1d5e0*/  @!P1 IMAD.MOV.U32 R3, RZ, RZ, R28 ;  /* 0x000000ffff039224 */ /* 0x008fc600078e001c */
[----:B------:R-:W3:Y:S04]  /*1d5f0*/  LDL R28, [R1+0x770] ;  /* 0x00077000011c7983 */ /* 0x000ee80000100800 */
[----:B------:R4:W3:Y:S02]  /*1d600*/  @!P1 LDG.E.U8 R216, desc[UR28][R2.64] ;  /* 0x0000001c02d89981 */ /* 0x0008e4000c1e1100 */
[----:B----4-:R-:W-:Y:S02]  /*1d610*/  @!P1 IMAD.MOV.U32 R2, RZ, RZ, R23 ;  /* 0x000000ffff029224 */ /* 0x010fe400078e0017 */
[----:B------:R-:W4:Y:S01]  /*1d620*/  LDL R23, [R1+0x754] ;  /* 0x0007540001177983 */ /* 0x000f220000100800 */
[----:B------:R-:W-:Y:S01]  /*1d630*/  PRMT R215, RZ, 0x7610, R215 ;  /* 0x00007610ffd77816 */ /* 0x000fe200000000d7 */
[----:B------:R-:W-:-:S02]  /*1d640*/  @!P1 IMAD.MOV.U32 R3, RZ, RZ, R26 ;  /* 0x000000ffff039224 */ /* 0x000fc400078e001a */
[----:B------:R-:W4:Y:S01]  /*1d650*/  LDL R26, [R1+0x750] ;  /* 0x00075000011a7983 */ /* 0x000f220000100800 */
[----:B------:R-:W-:-:S03]  /*1d660*/  PRMT R214, RZ, 0x7610, R214 ;  /* 0x00007610ffd67816 */ /* 0x000fc600000000d6 */
[----:B------:R0:W4:Y:S02]  /*1d670*/  @!P1 LDG.E.U8 R215, desc[UR28][R2.64] ;  /* 0x0000001c02d79981 */ /* 0x000124000c1e1100 */
[----:B0-----:R-:W-:Y:S02]  /*1d680*/  @!P1 IMAD.MOV.U32 R2, RZ, RZ, R33 ;  /* 0x000000ffff029224 */ /* 0x001fe400078e0021 */
[----:B------:R-:W-:-:S05]  /*1d690*/  @!P1 IMAD.MOV.U32 R3, RZ, RZ, R135 ;  /* 0x000000ffff039224 */ /* 0x000fca00078e0087 */
[----:B------:R0:W4:Y:S01]  /*1d6a0*/  @!P1 LDG.E.U8 R214, desc[UR28][R2.64] ;  /* 0x0000001c02d69981 */ /* 0x000122000c1e1100 */
[----:B------:R-:W-:Y:S01]  /*1d6b0*/  PRMT R213, RZ, 0x7610, R213 ;  /* 0x00007610ffd57816 */ /* 0x000fe200000000d5 */
[----:B0-----:R-:W-:Y:S02]  /*1d6c0*/  @!P1 IMAD.MOV.U32 R2, RZ, RZ, R24 ;  /* 0x000000ffff029224 */ /* 0x001fe400078e0018 */
        /* <DEDUP_REMOVED lines=12> */
[----:B------:R-:W-:-:S03]  /*1d790*/  @!P1 IMAD.MOV.U32 R3, RZ, RZ, R26 ;  /* 0x000000ffff039224 */ /* 0x000fc600078e001a */
[----:B------:R-:W4:Y:S01]  /*1d7a0*/  LDL R26, [R1+0x5d4] ;  /* 0x0005d400011a7983 */ /* 0x000f220000100800 */
[----:B------:R-:W-:-:S03]  /*1d7b0*/  PRMT R211, RZ, 0x7610, R211 ;  /* 0x00007610ffd37816 */ /* 0x000fc600000000d3 */
[----:B------:R-:W-:Y:S04]  /*1d7c0*/  STL [R1+0xf88], R155 ;  /* 0x000f889b01007387 */ /* 0x000fe80000100800 */
[----:B------:R0:W4:Y:S01]  /*1d7d0*/  @!P1 LDG.E.U8 R211, desc[UR28][R2.64] ;  /* 0x0000001c02d39981 */ /* 0x000122000c1e1100 */
[----:B------:R-:W-:-:S03]  /*1d7e0*/  PRMT R210, RZ, 0x7610, R210 ;  /* 0x00007610ffd27816 */ /* 0x000fc600000000d2 */
[----:B------:R-:W4:Y:S04]  /*1d7f0*/  LDL R136, [R1+0x594] ;  /* 0x0005940001887983 */ /* 0x000f280000100800 */
[----:B------:R-:W4:Y:S01]  /*1d800*/  LDL R33, [R1+0x598] ;  /* 0x0005980001217983 */ /* 0x000f220000100800 */
[----:B0-----:R-:W-:-:S03]  /*1d810*/  @!P1 IMAD.MOV.U32 R2, RZ, RZ, R24 ;  /* 0x000000ffff029224 */ /* 0x001fc600078e0018 */
[----:B------:R-:W4:Y:S01]  /*1d820*/  LDL R24, [R1+0x5b8] ;  /* 0x0005b80001187983 */ /* 0x000f220000100800 */
[----:B------:R-:W-:-:S03]  /*1d830*/  @!P1 IMAD.MOV.U32 R3, RZ, RZ, R29 ;  /* 0x000000ffff039224 */ /* 0x000fc600078e001d */
[----:B------:R-:W4:Y:S04]  /*1d840*/  LDL R29, [R1+0x5b4] ;  /* 0x0005b400011d7983 */ /* 0x000f280000100800 */
[----:B------:R2:W4:Y:S01]  /*1d850*/  @!P1 LDG.E.U8 R210, desc[UR28][R2.64] ;  /* 0x0000001c02d29981 */ /* 0x000522000c1e1100 */
[----:B------:R-:W-:Y:S01]  /*1d860*/  PRMT R209, RZ, 0x7610, R209 ;  /* 0x00007610ffd17816 */ /* 0x000fe200000000d1 */
[----:B--2---:R-:W-:Y:S02]  /*1d870*/  @!P1 IMAD.MOV.U32 R2, RZ, RZ, R25 ;  /* 0x000000ffff029224 */ /* 0x004fe400078e0019 */
        /* <DEDUP_REMOVED lines=8> */
[----:B------:R-:W-:Y:S02]  /*1d900*/  PRMT R208, RZ, 0x7610, R208 ;  /* 0x00007610ffd07816 */ /* 0x000fe400000000d0 */
[----:B------:R-:W-:-:S04]  /*1d910*/  PRMT R207, RZ, 0x7610, R207 ;  /* 0x00007610ffcf7816 */ /* 0x000fc800000000cf */
[----:B------:R0:W4:Y:S01]  /*1d920*/  @!P1 LDG.E.U8 R208, desc[UR28][R2.64] ;  /* 0x0000001c02d09981 */ /* 0x000122000c1e1100 */
[----:B------:R-:W-:Y:S02]  /*1d930*/  PRMT R206, RZ, 0x7610, R206 ;  /* 0x00007610ffce7816 */ /* 0x000fe400000000ce */
[----:B------:R-:W-:Y:S01]  /*1d940*/  PRMT R205, RZ, 0x7610, R205 ;  /* 0x00007610ffcd7816 */ /* 0x000fe200000000cd */
[----:B0-----:R-:W-:Y:S02]  /*1d950*/  @!P1 IMAD.MOV.U32 R2, RZ, RZ, R24 ;  /* 0x000000ffff029224 */ /* 0x001fe400078e0018 */
[----:B------:R-:W4:Y:S01]  /*1d960*/  LDL R24, [R1+0x538] ;  /* 0x0005380001187983 */ /* 0x000f220000100800 */
[----:B------:R-:W-:-:S03]  /*1d970*/  @!P1 IMAD.MOV.U32 R3, RZ, RZ, R29 ;  /* 0x000000ffff039224 */ /* 0x000fc600078e001d */
[----:B------:R-:W4:Y:S04]  /*1d980*/  LDL R29, [R1+0x534] ;  /* 0x00053400011d7983 */ /* 0x000f280000100800 */
[----:B------:R0:W4:Y:S02]  /*1d990*/  @!P1 LDG.E.U8 R207, desc[UR28][R2.64] ;  /* 0x0000001c02cf9981 */ /* 0x000124000c1e1100 */
[----:B0-----:R-:W-:Y:S02]  /*1d9a0*/  @!P1 IMAD.MOV.U32 R2, RZ, RZ, R33 ;  /* 0x000000ffff029224 */ /* 0x001fe400078e0021 */
[----:B------:R-:W-:Y:S01]  /*1d9b0*/  @!P1 IMAD.MOV.U32 R3, RZ, RZ, R136 ;  /* 0x000000ffff039224 */ /* 0x000fe200078e0088 */
[----:B------:R-:W-:Y:S01]  /*1d9c0*/  PRMT R204, RZ, 0x7610, R204 ;  /* 0x00007610ffcc7816 */ /* 0x000fe200000000cc */
[----:B------:R-:W4:Y:S04]  /*1d9d0*/  LDL R136, [R1+0x4d4] ;  /* 0x0004d40001887983 */ /* 0x000f280000100800 */
[----:B------:R2:W4:Y:S04]  /*1d9e0*/  @!P1 LDG.E.U8 R206, desc[UR28][R2.64] ;  /* 0x0000001c02ce9981 */ /* 0x000528000c1e1100 */
[----:B------:R-:W4:Y:S01]  /*1d9f0*/  LDL R33, [R1+0x4d8] ;  /* 0x0004d80001217983 */ /* 0x000f220000100800 */
[----:B--2---:R-:W-:-:S03]  /*1da00*/  @!P1 IMAD.MOV.U32 R2, RZ, RZ, R25 ;  /* 0x000000ffff029224 */ /* 0x004fc600078e0019 */
[----:B------:R-:W2:Y:S01]  /*1da10*/  LDL R25, [R1+0x518] ;  /* 0x0005180001197983 */ /* 0x000ea20000100800 */
[----:B---3--:R-:W-:-:S03]  /*1da20*/  @!P1 IMAD.MOV.U32 R3, RZ, RZ, R28 ;  /* 0x000000ffff039224 */ /* 0x008fc600078e001c */
[----:B------:R-:W3:Y:S04]  /*1da30*/  LDL R28, [R1+0x514] ;  /* 0x00051400011c7983 */ /* 0x000ee80000100800 */
[----:B------:R4:W3:Y:S02]  /*1da40*/  @!P1 LDG.E.U8 R205, desc[UR28][R2.64] ;  /* 0x0000001c02cd9981 */ /* 0x0008e4000c1e1100 */
[----:B----4-:R-:W-:Y:S02]  /*1da50*/  @!P1 IMAD.MOV.U32 R2, RZ, RZ, R23 ;  /* 0x000000ffff029224 */ /* 0x010fe400078e0017 */
[----:B------:R-:W4:Y:S01]  /*1da60*/  LDL R23, [R1+0x4f8] ;  /* 0x0004f80001177983 */ /* 0x000f220000100800 */
[----:B------:R-:W-:-:S03]  /*1da70*/  @!P1 IMAD.MOV.U32 R3, RZ, RZ, R26 ;  /* 0x000000ffff039224 */ /* 0x000fc600078e001a */
[----:B------:R-:W4:Y:S04]  /*1da80*/  LDL R26, [R1+0x4f4] ;  /* 0x0004f400011a7983 */ /* 0x000f280000100800 */
        /* <DEDUP_REMOVED lines=8> */
[----:B--2---:R-:W-:Y:S02]  /*1db10*/  @!P1 IMAD.MOV.U32 R2, RZ, RZ, R25 ;  /* 0x000000ffff029224 */ /* 0x004fe400078e0019 */
[----:B------:R-:W2:Y:S01]  /*1db20*/  LDL R25, [R1+0x498] ;  /* 0x0004980001197983 */ /* 0x000ea20000100800 */
[----:B---3--:R-:W-:-:S03]  /*1db30*/  @!P1 IMAD.MOV.U32 R3, RZ, RZ, R28 ;  /* 0x000000ffff039224 */ /* 0x008fc600078e001c */
[----:B------:R-:W3:Y:S04]  /*1db40*/  LDL R28, [R1+0x494] ;  /* 0x00049400011c7983 */ /* 0x000ee80000100800 */
[----:B------:R4:W3:Y:S02]  /*1db50*/  @!P1 LDG.E.U8 R202, desc[UR28][R2.64] ;  /* 0x0000001c02ca9981 */ /* 0x0008e4000c1e1100 */
[----:B----4-:R-:W-:Y:S02]  /*1db60*/  @!P1 IMAD.MOV.U32 R2, RZ, RZ, R23 ;  /* 0x000000ffff029224 */ /* 0x010fe400078e0017 */
[----:B------:R-:W4:Y:S01]  /*1db70*/  LDL R23, [R1+0x474] ;  /* 0x0004740001177983 */ /* 0x000f220000100800 */
[----:B------:R-:W-:Y:S01]  /*1db80*/  PRMT R198, RZ, 0x7610, R198 ;  /* 0x00007610ffc67816 */ /* 0x000fe200000000c6 */
[----:B------:R-:W-:Y:S01]  /*1db90*/  @!P1 IMAD.MOV.U32 R3, RZ, RZ, R26 ;  /* 0x000000ffff039224 */ /* 0x000fe200078e001a */
[----:B------:R-:W-:Y:S01]  /*1dba0*/  PRMT R197, RZ, 0x7610, R197 ;  /* 0x00007610ffc57816 */ /* 0x000fe200000000c5 */
[----:B------:R-:W4:Y:S04]  /*1dbb0*/  LDL.LU R26, [R1+0x478] ;  /* 0x00047800011a7983 */ /* 0x000f280000300800 */
[----:B------:R0:W4:Y:S01]  /*1dbc0*/  @!P1 LDG.E.U8 R198, desc[UR28][R2.64] ;  /* 0x0000001c02c69981 */ /* 0x000122000c1e1100 */
[----:B------:R-:W-:-:S02]  /*1dbd0*/  PRMT R196, RZ, 0x7610, R196 ;  /* 0x00007610ffc47816 */ /* 0x000fc400000000c4 */
[----:B------:R-:W-:Y:S01]  /*1dbe0*/  PRMT R195, RZ, 0x7610, R195 ;  /* 0x00007610ffc37816 */ /* 0x000fe200000000c3 */
[----:B------:R-:W4:Y:S01]  /*1dbf0*/  LDL R144, [R1+0x414] ;  /* 0x0004140001907983 */ /* 0x000f220000100800 */
[----:B0-----:R-:W-:Y:S02]  /*1dc00*/  @!P1 IMAD.MOV.U32 R2, RZ, RZ, R33 ;  /* 0x000000ffff029224 */ /* 0x001fe400078e0021 */
[----:B------:R-:W-:Y:S01]  /*1dc10*/  @!P1 IMAD.MOV.U32 R3, RZ, RZ, R136 ;  /* 0x000000ffff039224 */ /* 0x000fe200078e0088 */
[----:B------:R-:W-:Y:S01]  /*1dc20*/  PRMT R194, RZ, 0x7610, R194 ;  /* 0x00007610ffc27816 */ /* 0x000fe200000000c2 */
[----:B------:R-:W4:Y:S04]  /*1dc30*/  LDL R136, [R1+0x418] ;  /* 0x0004180001887983 */ /* 0x000f280000100800 */
[----:B------:R0:W4:Y:S04]  /*1dc40*/  @!P1 LDG.E.U8 R197, desc[UR28][R2.64] ;  /* 0x0000001c02c59981 */ /* 0x000128000c1e1100 */
[----:B------:R-:W4:Y:S01]  /*1dc50*/  LDL R33, [R1+0x3f4] ;  /* 0x0003f40001217983 */ /* 0x000f220000100800 */
[----:B0-----:R-:W-:-:S03]  /*1dc60*/  @!P1 IMAD.MOV.U32 R2, RZ, RZ, R24 ;  /* 0x000000ffff029224 */ /* 0x001fc600078e0018 */
        /* <DEDUP_REMOVED lines=11> */
[----:B------:R-:W-:-:S05]  /*1dd20*/  @!P1 IMAD.MOV.U32 R2, RZ, RZ, R26 ;  /* 0x000000ffff029224 */ /* 0x000fca00078e001a */
[----:B------:R0:W4:Y:S01]  /*1dd30*/  @!P1 LDG.E.U8 R194, desc[UR28][R2.64] ;  /* 0x0000001c02c29981 */ /* 0x000122000c1e1100 */
[----:B------:R-:W-:Y:S02]  /*1dd40*/  PRMT R193, RZ, 0x7610, R193 ;  /* 0x00007610ffc17816 */ /* 0x000fe400000000c1 */
        /* <DEDUP_REMOVED lines=12> */
[----:B0-----:R-:W-:Y:S02]  /*1de10*/  @!P1 IMAD.MOV.U32 R2, RZ, RZ, R136 ;  /* 0x000000ffff029224 */ /* 0x001fe400078e0088 */
[----:B------:R-:W-:Y:S01]  /*1de20*/  @!P1 IMAD.MOV.U32 R3, RZ, RZ, R144 ;  /* 0x000000ffff039224 */ /* 0x000fe200078e0090 */
[----:B------:R-:W-:Y:S01]  /*1de30*/  PRMT R190, RZ, 0x7610, R190 ;  /* 0x00007610ffbe7816 */ /* 0x000fe200000000be */
[----:B------:R-:W3:Y:S04]  /*1de40*/  LDL R144, [R1+0x350] ;  /* 0x0003500001907983 */ /* 0x000ee80000100800 */
[----:B------:R4:W3:Y:S01]  /*1de50*/  @!P1 LDG.E.U8 R191, desc[UR28][R2.64] ;  /* 0x0000001c02bf9981 */ /* 0x0008e2000c1e1100 */
[----:B------:R-:W-:-:S03]  /*1de60*/  PRMT R189, RZ, 0x7610, R189 ;  /* 0x00007610ffbd7816 */ /* 0x000fc600000000bd */
[----:B------:R-:W3:Y:S01]  /*1de70*/  LDL R136, [R1+0x354] ;  /* 0x0003540001887983 */ /* 0x000ee20000100800 */
[----:B----4-:R-:W-:-:S03]  /*1de80*/  @!P1 IMAD.MOV.U32 R2, RZ, RZ, R23 ;  /* 0x000000ffff029224 */ /* 0x010fc600078e0017 */
[----:B------:R-:W4:Y:S01]  /*1de90*/  LDL R23, [R1+0x398] ;  /* 0x0003980001177983 */ /* 0x000f220000100800 */
[----:B------:R-:W-:-:S03]  /*1dea0*/  @!P1 IMAD.MOV.U32 R3, RZ, RZ, R33 ;  /* 0x000000ffff039224 */ /* 0x000fc600078e0021 */
[----:B------:R-:W4:Y:S04]  /*1deb0*/  LDL R33, [R1+0x394] ;  /* 0x0003940001217983 */ /* 0x000f280000100800 */
[----:B------:R0:W4:Y:S02]  /*1dec0*/  @!P1 LDG.E.U8 R190, desc[UR28][R2.64] ;  /* 0x0000001c02be9981 */ /* 0x000124000c1e1100 */
[----:B0-----:R-:W-:Y:S02]  /*1ded0*/  @!P1 IMAD.MOV.U32 R2, RZ, RZ, R24 ;  /* 0x000000ffff029224 */ /* 0x001fe400078e0018 */
        /* <DEDUP_REMOVED lines=12> */
[----:B------:R-:W0:Y:S03]  /*1dfa0*/  S2R R200, SR_TID.X ;  /* 0x0000000000c87919 */ /* 0x000e260000002100 */
[----:B------:R-:W-:Y:S04]  /*1dfb0*/  STS.U8 [R155+UR24+0x8000], R14 ;  /* 0x0080000e9b007988 */ /* 0x000fe80008000018 */
[----:B------:R-:W-:Y:S04]  /*1dfc0*/  STS.U8 [R155+UR24+0x8002], R13 ;  /* 0x0080020d9b007988 */ /* 0x000fe80008000018 */
[----:B------:R-:W-:Y:S04]  /*1dfd0*/  STS.U8 [R155+UR24+0x8004], R12 ;  /* 0x0080040c9b007988 */ /* 0x000fe80008000018 */
[----:B------:R-:W-:Y:S04]  /*1dfe0*/  STS.U8 [R155+UR24+0x8006], R11 ;  /* 0x0080060b9b007988 */ /* 0x000fe80008000018 */
[----:B------:R-:W-:Y:S04]  /*1dff0*/  STS.U8 [R155+UR24+0x8008], R10 ;  /* 0x0080080a9b007988 */ /* 0x000fe80008000018 */
[----:B------:R-:W-:Y:S04]  /*1e000*/  STS.U8 [R155+UR24+0x800a], R9 ;  /* 0x00800a099b007988 */ /* 0x000fe80008000018 */
[----:B------:R-:W-:Y:S01]  /*1e010*/  STS.U8 [R155+UR24+0x800c], R8 ;  /* 0x00800c089b007988 */ /* 0x000fe20008000018 */
[----:B0-----:R-:W-:-:S03]  /*1e020*/  LOP3.LUT R135, R200, 0x7f, RZ, 0xc0, !PT ;  /* 0x0000007fc8877812 */ /* 0x001fc600078ec0ff */
[----:B------:R-:W-:Y:S04]  /*1e030*/  STS.U8 [R155+UR24+0x800e], R7 ;  /* 0x00800e079b007988 */ /* 0x000fe80008000018 */
[----:B------:R-:W-:Y:S04]  /*1e040*/  STS.U8 [R135+UR24], R6 ;  /* 0x0000000687007988 */ /* 0x000fe80008000018 */
        /* <DEDUP_REMOVED lines=17> */
[----:B------:R-:W-:-:S03]  /*1e160*/  @!P1 IMAD.MOV.U32 R3, RZ, RZ, R33 ;  /* 0x000000ffff039224 */ /* 0x000fc600078e0021 */
[----:B------:R-:W-:Y:S04]  /*1e170*/  STS.U8 [R135+UR24+0x2400], R186 ;  /* 0x002400ba87007988 */ /* 0x000fe80008000018 */
[----:B------:R0:W-:Y:S04]  /*1e180*/  STS.U8 [R135+UR24+0x2600], R187 ;  /* 0x002600bb87007988 */ /* 0x0001e80008000018 */
[----:B------:R-:W4:Y:S01]  /*1e190*/  LDL R33, [R1+0x310] ;  /* 0x0003100001217983 */ /* 0x000f220000100800 */
[----:B0-----:R-:W-:Y:S02]  /*1e1a0*/  PRMT R187, RZ, 0x7610, R187 ;  /* 0x00007610ffbb7816 */ /* 0x001fe400000000bb */
        /* <DEDUP_REMOVED lines=8> */
[----:B0-----:R-:W-:-:S02]  /*1e230*/  @!P1 IMAD.MOV.U32 R2, RZ, RZ, R136 ;  /* 0x000000ffff029224 */ /* 0x001fc400078e0088 */
[----:B------:R-:W-:-:S05]  /*1e240*/  @!P1 IMAD.MOV.U32 R3, RZ, RZ, R144 ;  /* 0x000000ffff039224 */ /* 0x000fca00078e0090 */
[----:B------:R2:W4:Y:S01]  /*1e250*/  @!P1 LDG.E.U8 R185, desc[UR28][R2.64] ;  /* 0x0000001c02b99981 */ /* 0x000522000c1e1100 */
[----:B------:R-:W-:Y:S01]  /*1e260*/  PRMT R184, RZ, 0x7610, R184 ;  /* 0x00007610ffb87816 */ /* 0x000fe200000000b8 */
[----:B--2---:R-:W-:Y:S02]  /*1e270*/  @!P1 IMAD.MOV.U32 R2, RZ, RZ, R25 ;  /* 0x000000ffff029224 */ /* 0x004fe400078e0019 */
[----:B---3--:R-:W-:Y:S02]  /*1e280*/  @!P1 IMAD.MOV.U32 R3, RZ, RZ, R28 ;  /* 0x000000ffff039224 */ /* 0x008fe400078e001c */
[----:B------:R-:W2:Y:S04]  /*1e290*/  LDL R28, [R1+0x2d4] ;  /* 0x0002d400011c7983 */ /* 0x000ea80000100800 */
[----:B------:R4:W3:Y:S04]  /*1e2a0*/  @!P1 LDG.E.U8 R184, desc[UR28][R2.64] ;  /* 0x0000001c02b89981 */ /* 0x0008e8000c1e1100 */
[----:B------:R-:W3:Y:S01]  /*1e2b0*/  LDL.LU R25, [R1+0x2b0] ;  /* 0x0002b00001197983 */ /* 0x000ee20000300800 */
[----:B----4-:R-:W-:-:S03]  /*1e2c0*/  @!P1 IMAD.MOV.U32 R2, RZ, RZ, R23 ;  /* 0x000000ffff029224 */ /* 0x010fc600078e0017 */
[----:B------:R-:W4:Y:S01]  /*1e2d0*/  LDL R23, [R1+0x2b4] ;  /* 0x0002b40001177983 */ /* 0x000f220000100800 */
[----:B------:R-:W-:Y:S02]  /*1e2e0*/  PRMT R183, RZ, 0x7610, R183 ;  /* 0x00007610ffb77816 */ /* 0x000fe400000000b7 */
[----:B------:R-:W-:Y:S01]  /*1e2f0*/  PRMT R182, RZ, 0x7610, R182 ;  /* 0x00007610ffb67816 */ /* 0x000fe200000000b6 */
[----:B------:R-:W-:Y:S04]  /*1e300*/  STS.U8 [R135+UR24+0x2800], R220 ;  /* 0x002800dc87007988 */ /* 0x000fe80008000018 */
[----:B------:R-:W-:Y:S04]  /*1e310*/  STS.U8 [R135+UR24+0x2a00], R222 ;  /* 0x002a00de87007988 */ /* 0x000fe80008000018 */
[----:B------:R-:W-:Y:S01]  /*1e320*/  STS.U8 [R135+UR24+0x2c00], R223 ;  /* 0x002c00df87007988 */ /* 0x000fe20008000018 */
[----:B------:R-:W-:-:S03]  /*1e330*/  PRMT R181, RZ, 0x7610, R181 ;  /* 0x00007610ffb57816 */ /* 0x000fc600000000b5 */
[----:B------:R-:W-:Y:S04]  /*1e340*/  STS.U8 [R135+UR24+0x2e00], R224 ;  /* 0x002e00e087007988 */ /* 0x000fe80008000018 */
[----:B------:R-:W-:Y:S04]  /*1e350*/  STS.U8 [R135+UR24+0x3000], R225 ;  /* 0x003000e187007988 */ /* 0x000fe80008000018 */
[----:B------:R-:W-:Y:S01]  /*1e360*/  STS.U8 [R135+UR24+0x3200], R227 ;  /* 0x003200e387007988 */ /* 0x000fe20008000018 */
[----:B------:R-:W-:Y:S01]  /*1e370*/  PRMT R180, RZ, 0x7610, R180 ;  /* 0x00007610ffb47816 */ /* 0x000fe200000000b4 */
[----:B------:R-:W-:-:S02]  /*1e380*/  @!P1 IMAD.MOV.U32 R3, RZ, RZ, R33 ;  /* 0x000000ffff039224 */ /* 0x000fc400078e0021 */
[----:B------:R-:W3:Y:S04]  /*1e390*/  LDL.LU R33, [R1+0x290] ;  /* 0x0002900001217983 */ /* 0x000ee80000300800 */
[----:B------:R0:W3:Y:S02]  /*1e3a0*/  @!P1 LDG.E.U8 R183, desc[UR28][R2.64] ;  /* 0x0000001c02b79981 */ /* 0x0000e4000c1e1100 */
[----:B0-----:R-:W-:Y:S02]  /*1e3b0*/  @!P1 IMAD.MOV.U32 R2, RZ, RZ, R24 ;  /* 0x000000ffff029224 */ /* 0x001fe400078e0018 */
[----:B------:R-:W-:Y:S02]  /*1e3c0*/  @!P1 IMAD.MOV.U32 R3, RZ, RZ, R29 ;  /* 0x000000ffff039224 */ /* 0x000fe400078e001d */
[----:B------:R-:W3:Y:S04]  /*1e3d0*/  LDL.LU R29, [R1+0x270] ;  /* 0x00027000011d7983 */ /* 0x000ee80000300800 */
[----:B------:R0:W3:Y:S04]  /*1e3e0*/  @!P1 LDG.E.U8 R182, desc[UR28][R2.64] ;  /* 0x0000001c02b69981 */ /* 0x0000e8000c1e1100 */
[----:B------:R-:W3:Y:S01]  /*1e3f0*/  LDL.LU R24, [R1+0x274] ;  /* 0x0002740001187983 */ /* 0x000ee20000300800 */
[----:B0-----:R-:W-:-:S02]  /*1e400*/  @!P1 IMAD.MOV.U32 R3, RZ, RZ, R156 ;  /* 0x000000ffff039224 */ /* 0x001fc400078e009c */
[----:B--2---:R-:W-:Y:S02]  /*1e410*/  @!P1 IMAD.MOV.U32 R2, RZ, RZ, R28 ;  /* 0x000000ffff029224 */ /* 0x004fe400078e001c */
[----:B------:R-:W2:Y:S04]  /*1e420*/  LDL.LU R28, [R1+0x254] ;  /* 0x00025400011c7983 */ /* 0x000ea80000300800 */
[----:B------:R0:W-:Y:S04]  /*1e430*/  STL [R1+0xf8c], R156 ;  /* 0x000f8c9c01007387 */ /* 0x0001e80000100800 */
[----:B------:R-:W2:Y:S04]  /*1e440*/  LDL R136, [R1+0xafc] ;  /* 0x000afc0001887983 */ /* 0x000ea80000100800 */
[----:B------:R-:W2:Y:S01]  /*1e450*/  LDL R144, [R1+0xaec] ;  /* 0x000aec0001907983 */ /* 0x000ea20000100800 */
[----:B0-----:R-:W-:-:S03]  /*1e460*/  LOP3.LUT R156, R200, 0x7f, RZ, 0xc0, !PT ;  /* 0x0000007fc89c7812 */ /* 0x001fc600078ec0ff */
[----:B------:R-:W2:Y:S04]  /*1e470*/  LDL R157, [R1+0xacc] ;  /* 0x000acc00019d7983 */ /* 0x000ea80000100800 */
[----:B------:R0:W-:Y:S04]  /*1e480*/  STS.U8 [R156+UR24+0x3400], R228 ;  /* 0x003400e49c007988 */ /* 0x0001e80008000018 */
[----:B------:R4:W2:Y:S04]  /*1e490*/  @!P1 LDG.E.U8 R181, desc[UR28][R2.64] ;  /* 0x0000001c02b59981 */ /* 0x0008a8000c1e1100 */
[----:B0-----:R-:W2:Y:S04]  /*1e4a0*/  LDL R228, [R1+0xac8] ;  /* 0x000ac80001e47983 */ /* 0x001ea80000100800 */
[----:B------:R-:W2:Y:S04]  /*1e4b0*/  LDL.LU R155, [R1+0x230] ;  /* 0x00023000019b7983 */ /* 0x000ea80000300800 */
[----:B------:R-:W2:Y:S01]  /*1e4c0*/  LDL.LU R135, [R1+0x250] ;  /* 0x0002500001877983 */ /* 0x000ea20000300800 */
[----:B----4-:R-:W-:-:S02]  /*1e4d0*/  @!P1 IMAD.MOV.U32 R2, RZ, RZ, R23 ;  /* 0x000000ffff029224 */ /* 0x010fc400078e0017 */
[----:B---3--:R-:W-:Y:S01]  /*1e4e0*/  @!P1 IMAD.MOV.U32 R3, RZ, RZ, R25 ;  /* 0x000000ffff039224 */ /* 0x008fe200078e0019 */
[----:B------:R-:W3:Y:S04]  /*1e4f0*/  LDL.LU R23, [R1+0x214] ;  /* 0x0002140001177983 */ /* 0x000ee80000300800 */
[----:B------:R-:W4:Y:S04]  /*1e500*/  LDL.LU R200, [R1+0x234] ;  /* 0x0002340001c87983 */ /* 0x000f280000300800 */
[----:B------:R0:W-:Y:S04]  /*1e510*/  STS.U8 [R156+UR24+0x3600], R229 ;  /* 0x003600e59c007988 */ /* 0x0001e80008000018 */
[----:B------:R1:W3:Y:S04]  /*1e520*/  @!P1 LDG.E.U8 R180, desc[UR28][R2.64] ;  /* 0x0000001c02b49981 */ /* 0x0002e8000c1e1100 */
[----:B------:R-:W-:Y:S04]  /*1e530*/  STS.U8 [R156+UR24+0x3800], R231 ;  /* 0x003800e79c007988 */ /* 0x000fe80008000018 */
[----:B0-----:R-:W3:Y:S01]  /*1e540*/  LDL R229, [R1+0xae8] ;  /* 0x000ae80001e57983 */ /* 0x001ee20000100800 */
[----:B-1----:R-:W-:-:S03]  /*1e550*/  @!P1 IMAD.MOV.U32 R2, RZ, RZ, R0 ;  /* 0x000000ffff029224 */ /* 0x002fc600078e0000 */
[----:B------:R0:W-:Y:S04]  /*1e560*/  STL [R1+0xf90], R0 ;  /* 0x000f900001007387 */ /* 0x0001e80000100800 */
[----:B------:R1:W-:Y:S04]  /*1e570*/  STS.U8 [R156+UR24+0x3a00], R232 ;  /* 0x003a00e89c007988 */ /* 0x0003e80008000018 */
[----:B0-----:R-:W3:Y:S04]  /*1e580*/  LDL R0, [R1+0x6e4] ;  /* 0x0006e40001007983 */ /* 0x001ee80000100800 */
[----:B-1----:R-:W3:Y:S01]  /*1e590*/  LDL.LU R232, [R1+0x210] ;  /* 0x0002100001e87983 */ /* 0x002ee20000300800 */
[----:B------:R-:W-:-:S02]  /*1e5a0*/  PRMT R179, RZ, 0x7610, R179 ;  /* 0x00007610ffb37816 */ /* 0x000fc400000000b3 */
[----:B------:R-:W-:Y:S02]  /*1e5b0*/  PRMT R178, RZ, 0x7610, R178 ;  /* 0x00007610ffb27816 */ /* 0x000fe400000000b2 */
[----:B------:R-:W-:Y:S02]  /*1e5c0*/  PRMT R177, RZ, 0x7610, R177 ;  /* 0x00007610ffb17816 */ /* 0x000fe400000000b1 */
[----:B------:R-:W-:Y:S02]  /*1e5d0*/  PRMT R176, RZ, 0x7610, R176 ;  /* 0x00007610ffb07816 */ /* 0x000fe400000000b0 */
[----:B------:R-:W-:Y:S01]  /*1e5e0*/  PRMT R175, RZ, 0x7610, R175 ;  /* 0x00007610ffaf7816 */ /* 0x000fe200000000af */
[----:B------:R-:W-:-:S05]  /*1e5f0*/  @!P1 IMAD.MOV.U32 R3, RZ, RZ, R33 ;  /* 0x000000ffff039224 */ /* 0x000fca00078e0021 */
[----:B------:R0:W3:Y:S02]  /*1e600*/  @!P1 LDG.E.U8 R179, desc[UR28][R2.64] ;  /* 0x0000001c02b39981 */ /* 0x0000e4000c1e1100 */
[----:B0-----:R-:W-:Y:S02]  /*1e610*/  @!P1 IMAD.MOV.U32 R3, RZ, RZ, R29 ;  /* 0x000000ffff039224 */ /* 0x001fe400078e001d */
[----:B------:R-:W-:-:S05]  /*1e620*/  @!P1 IMAD.MOV.U32 R2, RZ, RZ, R24 ;  /* 0x000000ffff029224 */ /* 0x000fca00078e0018 */
[----:B------:R2:W3:Y:S02]  /*1e630*/  @!P1 LDG.E.U8 R178, desc[UR28][R2.64] ;  /* 0x0000001c02b29981 */ /* 0x0004e4000c1e1100 */
[----:B--2---:R-:W-:Y:S02]  /*1e640*/  @!P1 IMAD.MOV.U32 R2, RZ, RZ, R28 ;  /* 0x000000ffff029224 */ /* 0x004fe400078e001c */
[----:B------:R-:W-:-:S05]  /*1e650*/  @!P1 IMAD.MOV.U32 R3, RZ, RZ, R135 ;  /* 0x000000ffff039224 */ /* 0x000fca00078e0087 */
[----:B------:R4:W2:Y:S02]  /*1e660*/  @!P1 LDG.E.U8 R177, desc[UR28][R2.64] ;  /* 0x0000001c02b19981 */ /* 0x0008a4000c1e1100 */
[----:B----4-:R-:W-:Y:S02]  /*1e670*/  @!P1 IMAD.MOV.U32 R2, RZ, RZ, R200 ;  /* 0x000000ffff029224 */ /* 0x010fe400078e00c8 */
[----:B------:R-:W-:-:S05]  /*1e680*/  @!P1 IMAD.MOV.U32 R3, RZ, RZ, R155 ;  /* 0x000000ffff039224 */ /* 0x000fca00078e009b */
[----:B------:R3:W4:Y:S02]  /*1e690*/  @!P1 LDG.E.U8 R176, desc[UR28][R2.64] ;  /* 0x0000001c02b09981 */ /* 0x000724000c1e1100 */
[----:B---3--:R-:W-:Y:S02]  /*1e6a0*/  @!P1 IMAD.MOV.U32 R2, RZ, RZ, R23 ;  /* 0x000000ffff029224 */ /* 0x008fe400078e0017 */
[----:B------:R-:W-:Y:S01]  /*1e6b0*/  @!P1 IMAD.MOV.U32 R3, RZ, RZ, R232 ;  /* 0x000000ffff039224 */ /* 0x000fe200078e00e8 */
[----:B------:R0:W-:Y:S04]  /*1e6c0*/  STL [R1+0xf94], R232 ;  /* 0x000f94e801007387 */ /* 0x0001e80000100800 */
[----:B------:R1:W3:Y:S01]  /*1e6d0*/  @!P1 LDG.E.U8 R175, desc[UR28][R2.64] ;  /* 0x0000001c02af9981 */ /* 0x0002e2000c1e1100 */
[----:B------:R-:W-:-:S03]  /*1e6e0*/  PRMT R174, RZ, 0x7610, R174 ;  /* 0x00007610ffae7816 */ /* 0x000fc600000000ae */
[----:B------:R-:W2:Y:S04]  /*1e6f0*/  LDL R231, [R1+0xa8c] ;  /* 0x000a8c0001e77983 */ /* 0x000ea80000100800 */
[----:B0-----:R-:W4:Y:S01]  /*1e700*/  LDL R232, [R1+0xa88] ;  /* 0x000a880001e87983 */ /* 0x001f220000100800 */
[----:B-1----:R-:W-:-:S03]  /*1e710*/  @!P1 IMAD.MOV.U32 R3, RZ, RZ, R0 ;  /* 0x000000ffff039224 */ /* 0x002fc600078e0000 */
[----:B------:R-:W3:Y:S01]  /*1e720*/  LDL R0, [R1+0xaac] ;  /* 0x000aac0001007983 */ /* 0x000ee20000100800 */
[----:B------:R-:W-:-:S03]  /*1e730*/  @!P1 IMAD.MOV.U32 R2, RZ, RZ, R136 ;  /* 0x000000ffff029224 */ /* 0x000fc600078e0088 */
[----:B------:R-:W2:Y:S01]  /*1e740*/  LDL R136, [R1+0xaa8] ;  /* 0x000aa80001887983 */ /* 0x000ea20000100800 */
[----:B------:R-:W-:-:S03]  /*1e750*/  PRMT R173, RZ, 0x7610, R173 ;  /* 0x00007610ffad7816 */ /* 0x000fc600000000ad */
[----:B------:R0:W4:Y:S02]  /*1e760*/  @!P1 LDG.E.U8 R174, desc[UR28][R2.64] ;  /* 0x0000001c02ae9981 */ /* 0x000124000c1e1100 */
[----:B0-----:R-:W-:Y:S02]  /*1e770*/  @!P1 IMAD.MOV.U32 R2, RZ, RZ, R144 ;  /* 0x000000ffff029224 */ /* 0x001fe400078e0090 */
[----:B------:R-:W-:Y:S01]  /*1e780*/  @!P1 IMAD.MOV.U32 R3, RZ, RZ, R229 ;  /* 0x000000ffff039224 */ /* 0x000fe200078e00e5 */
[----:B------:R-:W4:Y:S04]  /*1e790*/  LDL R144, [R1+0xa6c] ;  /* 0x000a6c0001907983 */ /* 0x000f280000100800 */
[----:B------:R-:W4:Y:S04]  /*1e7a0*/  LDL R229, [R1+0xa68] ;  /* 0x000a680001e57983 */ /* 0x000f280000100800 */
[----:B------:R0:W4:Y:S01]  /*1e7b0*/  @!P1 LDG.E.U8 R173, desc[UR28][R2.64] ;  /* 0x0000001c02ad9981 */ /* 0x000122000c1e1100 */
[----:B------:R-:W-:Y:S01]  /*1e7c0*/  PRMT R172, RZ, 0x7610, R172 ;  /* 0x00007610ffac7816 */ /* 0x000fe200000000ac */
[----:B0-----:R-:W-:-:S02]  /*1e7d0*/  @!P1 IMAD.MOV.U32 R2, RZ, RZ, R157 ;  /* 0x000000ffff029224 */ /* 0x001fc400078e009d */
[----:B------:R-:W4:Y:S01]  /*1e7e0*/  LDL R157, [R1+0xa4c] ;  /* 0x000a4c00019d7983 */ /* 0x000f220000100800 */
[----:B------:R-:W-:-:S03]  /*1e7f0*/  @!P1 IMAD.MOV.U32 R3, RZ, RZ, R228 ;  /* 0x000000ffff039224 */ /* 0x000fc600078e00e4 */
[----:B------:R-:W4:Y:S04]  /*1e800*/  LDL R228, [R1+0xa48] ;  /* 0x000a480001e47983 */ /* 0x000f280000100800 */
[----:B------:R3:W4:Y:S02]  /*1e810*/  @!P1 LDG.E.U8 R172, desc[UR28][R2.64] ;  /* 0x0000001c02ac9981 */ /* 0x000724000c1e1100 */
[----:B---3--:R-:W-:Y:S02]  /*1e820*/  @!P1 IMAD.MOV.U32 R2, RZ, RZ, R0 ;  /* 0x000000ffff029224 */ /* 0x008fe400078e0000 */
[----:B------:R-:W3:Y:S01]  /*1e830*/  LDL R0, [R1+0xa2c] ;  /* 0x000a2c0001007983 */ /* 0x000ee20000100800 */
[----:B------:R-:W-:Y:S01]  /*1e840*/  PRMT R171, RZ, 0x7610, R171 ;  /* 0x00007610ffab7816 */ /* 0x000fe200000000ab */
[----:B--2---:R-:W-:Y:S01]  /*1e850*/  @!P1 IMAD.MOV.U32 R3, RZ, RZ, R136 ;  /* 0x000000ffff039224 */ /* 0x004fe200078e0088 */
[----:B------:R-:W-:Y:S01]  /*1e860*/  PRMT R170, RZ, 0x7610, R170 ;  /* 0x00007610ffaa7816 */ /* 0x000fe200000000aa */
[----:B------:R-:W2:Y:S04]  /*1e870*/  LDL R136, [R1+0xa28] ;  /* 0x000a280001887983 */ /* 0x000ea80000100800 */
[----:B------:R0:W2:Y:S01]  /*1e880*/  @!P1 LDG.E.U8 R171, desc[UR28][R2.64] ;  /* 0x0000001c02ab9981 */ /* 0x0000a2000c1e1100 */
[----:B------:R-:W-:Y:S01]  /*1e890*/  PRMT R169, RZ, 0x7610, R169 ;  /* 0x00007610ffa97816 */ /* 0x000fe200000000a9 */
[----:B0-----:R-:W-:-:S02]  /*1e8a0*/  @!P1 IMAD.MOV.U32 R2, RZ, RZ, R231 ;  /* 0x000000ffff029224 */ /* 0x001fc400078e00e7 */
[----:B----4-:R-:W-:Y:S01]  /*1e8b0*/  @!P1 IMAD.MOV.U32 R3, RZ, RZ, R232 ;  /* 0x000000ffff039224 */ /* 0x010fe200078e00e8 */
[----:B------:R-:W4:Y:S04]  /*1e8c0*/  LDL R231, [R1+0xa08] ;  /* 0x000a080001e77983 */ /* 0x000f280000100800 */
[----:B------:R0:W4:Y:S01]  /*1e8d0*/  @!P1 LDG.E.U8 R170, desc[UR28][R2.64] ;  /* 0x0000001c02aa9981 */ /* 0x000122000c1e1100 */
[----:B------:R-:W-:Y:S02]  /*1e8e0*/  PRMT R168, RZ, 0x7610, R168 ;  /* 0x00007610ffa87816 */ /* 0x000fe400000000a8 */
[----:B------:R-:W-:Y:S01]  /*1e8f0*/  PRMT R167, RZ, 0x7610, R167 ;  /* 0x00007610ffa77816 */ /* 0x000fe200000000a7 */
[----:B------:R-:W4:Y:S01]  /*1e900*/  LDL R232, [R1+0x9a8] ;  /* 0x0009a80001e87983 */ /* 0x000f220000100800 */
[----:B0-----:R-:W-:-:S02]  /*1e910*/  @!P1 IMAD.MOV.U32 R2, RZ, RZ, R144 ;  /* 0x000000ffff029224 */ /* 0x001fc400078e0090 */
[----:B------:R-:W-:Y:S01]  /*1e920*/  @!P1 IMAD.MOV.U32 R3, RZ, RZ, R229 ;  /* 0x000000ffff039224 */ /* 0x000fe200078e00e5 */
        /* <DEDUP_REMOVED lines=8> */
[----:B---3--:R-:W-:Y:S02]  /*1e9b0*/  @!P1 IMAD.MOV.U32 R2, RZ, RZ, R0 ;  /* 0x000000ffff029224 */ /* 0x008fe400078e0000 */
[----:B------:R-:W3:Y:S01]  /*1e9c0*/  LDL R0, [R1+0x9cc] ;  /* 0x0009cc0001007983 */ /* 0x000ee20000100800 */
[----:B--2---:R-:W-:-:S03]  /*1e9d0*/  @!P1 IMAD.MOV.U32 R3, RZ, RZ, R136 ;  /* 0x000000ffff039224 */ /* 0x004fc600078e0088 */
[----:B------:R-:W2:Y:S01]  /*1e9e0*/  LDL R136, [R1+0x9ac] ;  /* 0x0009ac0001887983 */ /* 0x000ea20000100800 */
[----:B------:R-:W-:-:S03]  /*1e9f0*/  PRMT R166, RZ, 0x7610, R166 ;  /* 0x00007610ffa67816 */ /* 0x000fc600000000a6 */
[----:B------:R4:W2:Y:S02]  /*1ea00*/  @!P1 LDG.E.U8 R167, desc[UR28][R2.64] ;  /* 0x0000001c02a79981 */ /* 0x0008a4000c1e1100 */
[----:B----4-:R-:W-:Y:S02]  /*1ea10*/  @!P1 IMAD.MOV.U32 R3, RZ, RZ, R231 ;  /* 0x000000ffff039224 */ /* 0x010fe400078e00e7 */
[----:B------:R-:W4:Y:S01]  /*1ea20*/  LDL R231, [R1+0x988] ;  /* 0x0009880001e77983 */ /* 0x000f220000100800 */
[----:B------:R-:W-:Y:S01]  /*1ea30*/  PRMT R165, RZ, 0x7610, R165 ;  /* 0x00007610ffa57816 */ /* 0x000fe200000000a5 */
[----:B------:R-:W-:Y:S02]  /*1ea40*/  @!P1 IMAD.MOV.U32 R2, RZ, RZ, R144 ;  /* 0x000000ffff029224 */ /* 0x000fe400078e0090 */
[----:B------:R-:W4:Y:S04]  /*1ea50*/  LDL R144, [R1+0x98c] ;  /* 0x00098c0001907983 */ /* 0x000f280000100800 */
[----:B------:R0:W4:Y:S02]  /*1ea60*/  @!P1 LDG.E.U8 R166, desc[UR28][R2.64] ;  /* 0x0000001c02a69981 */ /* 0x000124000c1e1100 */
        /* <DEDUP_REMOVED lines=8> */
[----:B------:R-:W-:-:S02]  /*1eaf0*/  @!P1 IMAD.MOV.U32 R3, RZ, RZ, R228 ;  /* 0x000000ffff039224 */ /* 0x000fc400078e00e4 */
[----:B------:R-:W-:Y:S01]  /*1eb00*/  STS.U8 [R156+UR24+0x3c00], R233 ;  /* 0x003c00e99c007988 */ /* 0x000fe20008000018 */
[----:B------:R-:W-:-:S03]  /*1eb10*/  PRMT R163, RZ, 0x7610, R163 ;  /* 0x00007610ffa37816 */ /* 0x000fc600000000a3 */
[----:B------:R-:W-:Y:S04]  /*1eb20*/  STS.U8 [R156+UR24+0x3e00], R235 ;  /* 0x003e00eb9c007988 */ /* 0x000fe80008000018 */
[----:B------:R-:W-:Y:S04]  /*1eb30*/  STS.U8 [R156+UR24+0x4000], R236 ;  /* 0x004000ec9c007988 */ /* 0x000fe80008000018 */
[----:B------:R-:W-:Y:S04]  /*1eb40*/  STS.U8 [R156+UR24+0x4200], R237 ;  /* 0x004200ed9c007988 */ /* 0x000fe80008000018 */
[----:B------:R2:W3:Y:S04]  /*1eb50*/  @!P1 LDG.E.U8 R164, desc[UR28][R2.64] ;  /* 0x0000001c02a49981 */ /* 0x0004e8000c1e1100 */
[----:B------:R-:W-:Y:S04]  /*1eb60*/  STS.U8 [R156+UR24+0x4400], R239 ;  /* 0x004400ef9c007988 */ /* 0x000fe80008000018 */
[----:B------:R-:W-:Y:S01]  /*1eb70*/  STS.U8 [R156+UR24+0x4600], R240 ;  /* 0x004600f09c007988 */ /* 0x000fe20008000018 */
[----:B--2---:R-:W-:-:S02]  /*1eb80*/  @!P1 IMAD.MOV.U32 R2, RZ, RZ, R136 ;  /* 0x000000ffff029224 */ /* 0x004fc400078e0088 */
[----:B------:R-:W-:Y:S01]  /*1eb90*/  @!P1 IMAD.MOV.U32 R3, RZ, RZ, R232 ;  /* 0x000000ffff039224 */ /* 0x000fe200078e00e8 */
[----:B------:R-:W2:Y:S01]  /*1eba0*/  LDL R228, [R1+0x948] ;  /* 0x0009480001e47983 */ /* 0x000ea20000100800 */
[----:B------:R-:W-:-:S03]  /*1ebb0*/  PRMT R162, RZ, 0x7610, R162 ;  /* 0x00007610ffa27816 */ /* 0x000fc600000000a2 */
[----:B------:R-:W-:Y:S04]  /*1ebc0*/  STS.U8 [R156+UR24+0x4800], R241 ;  /* 0x004800f19c007988 */ /* 0x000fe80008000018 */
[----:B------:R-:W-:Y:S04]  /*1ebd0*/  STS.U8 [R156+UR24+0x4a00], R243 ;  /* 0x004a00f39c007988 */ /* 0x000fe80008000018 */
[----:B------:R-:W-:Y:S04]  /*1ebe0*/  STS.U8 [R156+UR24+0x4c00], R244 ;  /* 0x004c00f49c007988 */ /* 0x000fe80008000018 */
[----:B------:R-:W-:Y:S04]  /*1ebf0*/  STS.U8 [R156+UR24+0x4e00], R245 ;  /* 0x004e00f59c007988 */ /* 0x000fe80008000018 */
[----:B------:R4:W2:Y:S04]  /*1ec00*/  @!P1 LDG.E.U8 R163, desc[UR28][R2.64] ;  /* 0x0000001c02a39981 */ /* 0x0008a8000c1e1100 */
[----:B------:R-:W-:Y:S04]  /*1ec10*/  STS.U8 [R156+UR24+0x5000], R247 ;  /* 0x005000f79c007988 */ /* 0x000fe80008000018 */
[----:B------:R-:W-:Y:S01]  /*1ec20*/  STS.U8 [R156+UR24+0x5200], R248 ;  /* 0x005200f89c007988 */ /* 0x000fe20008000018 */
[----:B----4-:R-:W-:-:S02]  /*1ec30*/  @!P1 IMAD.MOV.U32 R2, RZ, RZ, R144 ;  /* 0x000000ffff029224 */ /* 0x010fc400078e0090 */
[----:B------:R-:W-:Y:S01]  /*1ec40*/  @!P1 IMAD.MOV.U32 R3, RZ, RZ, R231 ;  /* 0x000000ffff039224 */ /* 0x000fe200078e00e7 */
[----:B------:R-:W4:Y:S04]  /*1ec50*/  LDL R136, [R1+0x92c] ;  /* 0x00092c0001887983 */ /* 0x000f280000100800 */
[----:B------:R-:W4:Y:S04]  /*1ec60*/  LDL R144, [R1+0x928] ;  /* 0x0009280001907983 */ /* 0x000f280000100800 */
[----:B------:R-:W-:Y:S04]  /*1ec70*/  STS.U8 [R156+UR24+0x5400], R249 ;  /* 0x005400f99c007988 */ /* 0x000fe80008000018 */
[----:B------:R-:W-:Y:S04]  /*1ec80*/  STS.U8 [R156+UR24+0x5600], R251 ;  /* 0x005600fb9c007988 */ /* 0x000fe80008000018 */
[----:B------:R-:W-:Y:S04]  /*1ec90*/  STS.U8 [R156+UR24+0x5800], R252 ;  /* 0x005800fc9c007988 */ /* 0x000fe80008000018 */
[----:B------:R0:W4:Y:S04]  /*1eca0*/  @!P1 LDG.E.U8 R162, desc[UR28][R2.64] ;  /* 0x0000001c02a29981 */ /* 0x000128000c1e1100 */
[----:B------:R1:W-:Y:S01]  /*1ecb0*/  STS.U8 [R156+UR24+0x5a00], R61 ;  /* 0x005a003d9c007988 */ /* 0x0003e20008000018 */
[----:B------:R-:W-:Y:S01]  /*1ecc0*/  PRMT R161, RZ, 0x7610, R161 ;  /* 0x00007610ffa17816 */ /* 0x000fe200000000a1 */
[----:B0-----:R-:W-:-:S02]  /*1ecd0*/  @!P1 IMAD.MOV.U32 R2, RZ, RZ, R157 ;  /* 0x000000ffff029224 */ /* 0x001fc400078e009d */
[----:B-1----:R-:W4:Y:S04]  /*1ece0*/  LDL.LU R61, [R1+0x12a8] ;  /* 0x0012a800013d7983 */ /* 0x002f280000300800 */
[----:B------:R-:W4:Y:S01]  /*1ecf0*/  LDL R157, [R1+0x90c] ;  /* 0x00090c00019d7983 */ /* 0x000f220000100800 */
[----:B------:R-:W-:-:S03]  /*1ed00*/  @!P1 IMAD.MOV.U32 R3, RZ, RZ, R229 ;  /* 0x000000ffff039224 */ /* 0x000fc600078e00e5 */
[----:B------:R-:W4:Y:S04]  /*1ed10*/  LDL R231, [R1+0x908] ;  /* 0x0009080001e77983 */ /* 0x000f280000100800 */
[----:B------:R3:W4:Y:S04]  /*1ed20*/  @!P1 LDG.E.U8 R161, desc[UR28][R2.64] ;  /* 0x0000001c02a19981 */ /* 0x000728000c1e1100 */
[----:B------:R0:W-:Y:S04]  /*1ed30*/  STS.U8 [R156+UR24+0x5c00], R58 ;  /* 0x005c003a9c007988 */ /* 0x0001e80008000018 */
[----:B0-----:R-:W4:Y:S01]  /*1ed40*/  LDL.LU R58, [R1+0x12a4] ;  /* 0x0012a400013a7983 */ /* 0x001f220000300800 */
[----:B------:R-:W-:-:S03]  /*1ed50*/  PRMT R160, RZ, 0x7610, R160 ;  /* 0x00007610ffa07816 */ /* 0x000fc600000000a0 */
[----:B------:R-:W4:Y:S01]  /*1ed60*/  LDL R229, [R1+0x8e8] ;  /* 0x0008e80001e57983 */ /* 0x000f220000100800 */
[----:B---3--:R-:W-:-:S03]  /*1ed70*/  @!P1 IMAD.MOV.U32 R2, RZ, RZ, R0 ;  /* 0x000000ffff029224 */ /* 0x008fc600078e0000 */
[----:B------:R-:W3:Y:S04]  /*1ed80*/  LDL R0, [R1+0x8ec] ;  /* 0x0008ec0001007983 */ /* 0x000ee80000100800 */
[----:B------:R0:W-:Y:S01]  /*1ed90*/  STS.U8 [R156+UR24+0x5e00], R128 ;  /* 0x005e00809c007988 */ /* 0x0001e20008000018 */
[----:B------:R-:W-:-:S03]  /*1eda0*/  PRMT R159, RZ, 0x7610, R159 ;  /* 0x00007610ff9f7816 */ /* 0x000fc6000000009f */
[----:B------:R1:W-:Y:S04]  /*1edb0*/  STS.U8 [R156+UR24+0x6000], R125 ;  /* 0x0060007d9c007988 */ /* 0x0003e80008000018 */
[----:B0-----:R-:W3:Y:S01]  /*1edc0*/  LDL.LU R128, [R1+0x8c8] ;  /* 0x0008c80001807983 */ /* 0x001ee20000300800 */
[----:B--2---:R-:W-:-:S03]  /*1edd0*/  @!P1 IMAD.MOV.U32 R3, RZ, RZ, R228 ;  /* 0x000000ffff039224 */ /* 0x004fc600078e00e4 */
[----:B------:R-:W2:Y:S04]  /*1ede0*/  LDL R228, [R1+0x8cc] ;  /* 0x0008cc0001e47983 */ /* 0x000ea80000100800 */
[----:B------:R4:W2:Y:S04]  /*1edf0*/  @!P1 LDG.E.U8 R160, desc[UR28][R2.64] ;  /* 0x0000001c02a09981 */ /* 0x0008a8000c1e1100 */
[----:B-1----:R-:W2:Y:S01]  /*1ee00*/  LDL.LU R125, [R1+0x8ac] ;  /* 0x0008ac00017d7983 */ /* 0x002ea20000300800 */
[----:B------:R-:W-:-:S03]  /*1ee10*/  PRMT R158, RZ, 0x7610, R158 ;  /* 0x00007610ff9e7816 */ /* 0x000fc6000000009e */
[----:B------:R0:W-:Y:S01]  /*1ee20*/  STS.U8 [R156+UR24+0x6200], R141 ;  /* 0x0062008d9c007988 */ /* 0x0001e20008000018 */
[----:B----4-:R-:W-:-:S03]  /*1ee30*/  @!P1 IMAD.MOV.U32 R2, RZ, RZ, R136 ;  /* 0x000000ffff029224 */ /* 0x010fc600078e0088 */
[----:B------:R-:W4:Y:S01]  /*1ee40*/  LDL.LU R136, [R1+0x8a8] ;  /* 0x0008a80001887983 */ /* 0x000f220000300800 */
[----:B------:R-:W-:-:S03]  /*1ee50*/  @!P1 IMAD.MOV.U32 R3, RZ, RZ, R144 ;  /* 0x000000ffff039224 */ /* 0x000fc600078e0090 */
[----:B------:R-:W4:Y:S04]  /*1ee60*/  LDL.LU R144, [R1+0x888] ;  /* 0x0008880001907983 */ /* 0x000f280000300800 */
[----:B------:R1:W4:Y:S04]  /*1ee70*/  @!P1 LDG.E.U8 R159, desc[UR28][R2.64] ;  /* 0x0000001c029f9981 */ /* 0x000328000c1e1100 */
[----:B------:R3:W-:Y:S01]  /*1ee80*/  STS.U8 [R156+UR24+0x6400], R149 ;  /* 0x006400959c007988 */ /* 0x0007e20008000018 */
[----:B-1----:R-:W-:Y:S02]  /*1ee90*/  @!P1 IMAD.MOV.U32 R2, RZ, RZ, R157 ;  /* 0x000000ffff029224 */ /* 0x002fe400078e009d */
[----:B------:R-:W-:-:S02]  /*1eea0*/  IMAD.MOV.U32 R157, RZ, RZ, R133 ;  /* 0x000000ffff9d7224 */ /* 0x000fc400078e0085 */
[----:B------:R-:W4:Y:S01]  /*1eeb0*/  LDL.LU R133, [R1+0x88c] ;  /* 0x00088c0001857983 */ /* 0x000f220000300800 */
[----:B------:R-:W-:-:S03]  /*1eec0*/  @!P1 IMAD.MOV.U32 R3, RZ, RZ, R231 ;  /* 0x000000ffff039224 */ /* 0x000fc600078e00e7 */
[----:B0-----:R-:W4:Y:S04]  /*1eed0*/  LDL.LU R141, [R1+0x86c] ;  /* 0x00086c00018d7983 */ /* 0x001f280000300800 */
[----:B------:R-:W4:Y:S04]  /*1eee0*/  LDL R239, [R1+0x868] ;  /* 0x0008680001ef7983 */ /* 0x000f280000100800 */
[----:B------:R3:W4:Y:S04]  /*1eef0*/  @!P1 LDG.E.U8 R158, desc[UR28][R2.64] ;  /* 0x0000001c029e9981 */ /* 0x000728000c1e1100 */
[----:B------:R-:W4:Y:S04]  /*1ef00*/  LDL R237, [R1+0x848] ;  /* 0x0008480001ed7983 */ /* 0x000f280000100800 */
[----:B------:R-:W4:Y:S01]  /*1ef10*/  LDL R231, [R1+0x828] ;  /* 0x0008280001e77983 */ /* 0x000f220000100800 */
[----:B---3--:R-:W-:-:S03]  /*1ef20*/  @!P1 IMAD.MOV.U32 R2, RZ, RZ, R0 ;  /* 0x000000ffff029224 */ /* 0x008fc600078e0000 */
[----:B------:R-:W3:Y:S04]  /*1ef30*/  LDL R0, [R1+0x82c] ;  /* 0x00082c0001007983 */ /* 0x000ee80000100800 */
[----:B------:R-:W3:Y:S01]  /*1ef40*/  LDL.LU R149, [R1+0x84c] ;  /* 0x00084c0001957983 */ /* 0x000ee20000300800 */
[----:B------:R-:W-:Y:S01]  /*1ef50*/  PRMT R154, RZ, 0x7610, R154 ;  /* 0x00007610ff9a7816 */ /* 0x000fe2000000009a */
[----:B------:R-:W-:Y:S01]  /*1ef60*/  @!P1 IMAD.MOV.U32 R3, RZ, RZ, R229 ;  /* 0x000000ffff039224 */ /* 0x000fe200078e00e5 */
[----:B------:R-:W-:Y:S01]  /*1ef70*/  PRMT R153, RZ, 0x7610, R153 ;  /* 0x00007610ff997816 */ /* 0x000fe20000000099 */
[----:B------:R-:W3:Y:S04]  /*1ef80*/  LDL R236, [R1+0x808] ;  /* 0x0008080001ec7983 */ /* 0x000ee80000100800 */
[----:B------:R0:W3:Y:S01]  /*1ef90*/  @!P1 LDG.E.U8 R154, desc[UR28][R2.64] ;  /* 0x0000001c029a9981 */ /* 0x0000e2000c1e1100 */
[----:B------:R-:W-:-:S02]  /*1efa0*/  PRMT R152, RZ, 0x7610, R152 ;  /* 0x00007610ff987816 */ /* 0x000fc40000000098 */
[----:B------:R-:W-:Y:S01]  /*1efb0*/  PRMT R22, RZ, 0x7610, R22 ;  /* 0x00007610ff167816 */ /* 0x000fe20000000016 */
[----:B------:R-:W3:Y:S01]  /*1efc0*/  LDL R235, [R1+0x80c] ;  /* 0x00080c0001eb7983 */ /* 0x000ee20000100800 */
[----:B0-----:R-:W-:Y:S02]  /*1efd0*/  @!P1 IMAD.MOV.U32 R3, RZ, RZ, R128 ;  /* 0x000000ffff039224 */ /* 0x001fe400078e0080 */
[----:B--2---:R-:W-:-:S05]  /*1efe0*/  @!P1 IMAD.MOV.U32 R2, RZ, RZ, R228 ;  /* 0x000000ffff029224 */ /* 0x004fca00078e00e4 */
[----:B------:R0:W2:Y:S02]  /*1eff0*/  @!P1 LDG.E.U8 R153, desc[UR28][R2.64] ;  /* 0x0000001c02999981 */ /* 0x0000a4000c1e1100 */
[----:B0-----:R-:W-:Y:S02]  /*1f000*/  @!P1 IMAD.MOV.U32 R2, RZ, RZ, R125 ;  /* 0x000000ffff029224 */ /* 0x001fe400078e007d */
[----:B------:R0:W-:Y:S01]  /*1f010*/  STS.U8 [R156+UR24+0x6600], R59 ;  /* 0x0066003b9c007988 */ /* 0x0001e20008000018 */
[----:B------:R-:W-:Y:S01]  /*1f020*/  PRMT R21, RZ, 0x7610, R21 ;  /* 0x00007610ff157816 */ /* 0x000fe20000000015 */
[----:B----4-:R-:W-:Y:S02]  /*1f030*/  @!P1 IMAD.MOV.U32 R3, RZ, RZ, R136 ;  /* 0x000000ffff039224 */ /* 0x010fe400078e0088 */
[----:B0-----:R-:W4:Y:S04]  /*1f040*/  LDL.LU R59, [R1+0x12a0] ;  /* 0x0012a000013b7983 */ /* 0x001f280000300800 */
[----:B------:R0:W2:Y:S04]  /*1f050*/  @!P1 LDG.E.U8 R152, desc[UR28][R2.64] ;  /* 0x0000001c02989981 */ /* 0x0000a8000c1e1100 */
[----:B------:R-:W4:Y:S04]  /*1f060*/  LDL R229, [R1+0x7e8] ;  /* 0x0007e80001e57983 */ /* 0x000f280000100800 */
[----:B------:R-:W2:Y:S01]  /*1f070*/  LDL R228, [R1+0x7ec] ;  /* 0x0007ec0001e47983 */ /* 0x000ea20000100800 */
[----:B0-----:R-:W-:-:S03]  /*1f080*/  @!P1 IMAD.MOV.U32 R3, RZ, RZ, R144 ;  /* 0x000000ffff039224 */ /* 0x001fc600078e0090 */
[----:B------:R0:W-:Y:S01]  /*1f090*/  STS.U8 [R156+UR24+0x6800], R56 ;  /* 0x006800389c007988 */ /* 0x0001e20008000018 */
[----:B------:R-:W-:-:S03]  /*1f0a0*/  PRMT R20, RZ, 0x7610, R20 ;  /* 0x00007610ff147816 */ /* 0x000fc60000000014 */
[----:B------:R1:W-:Y:S04]  /*1f0b0*/  STS.U8 [R156+UR24+0x6a00], R57 ;  /* 0x006a00399c007988 */ /* 0x0003e80008000018 */
[----:B0-----:R-:W2:Y:S04]  /*1f0c0*/  LDL.LU R56, [R1+0x129c] ;  /* 0x00129c0001387983 */ /* 0x001ea80000300800 */
[----:B------:R-:W2:Y:S04]  /*1f0d0*/  LDL R232, [R1+0x7cc] ;  /* 0x0007cc0001e87983 */ /* 0x000ea80000100800 */
[----:B-1----:R-:W2:Y:S04]  /*1f0e0*/  LDL.LU R57, [R1+0x1298] ;  /* 0x0012980001397983 */ /* 0x002ea80000300800 */
[----:B------:R-:W2:Y:S01]  /*1f0f0*/  LDL R233, [R1+0x7c8] ;  /* 0x0007c80001e97983 */ /* 0x000ea20000100800 */
[----:B------:R-:W-:-:S05]  /*1f100*/  @!P1 IMAD.MOV.U32 R2, RZ, RZ, R133 ;  /* 0x000000ffff029224 */ /* 0x000fca00078e0085 */
[----:B------:R0:W2:Y:S02]  /*1f110*/  @!P1 LDG.E.U8 R22, desc[UR28][R2.64] ;  /* 0x0000001c02169981 */ /* 0x0000a4000c1e1100 */
[----:B0-----:R-:W-:Y:S02]  /*1f120*/  @!P1 IMAD.MOV.U32 R2, RZ, RZ, R141 ;  /* 0x000000ffff029224 */ /* 0x001fe400078e008d */
[----:B------:R-:W-:-:S05]  /*1f130*/  @!P1 IMAD.MOV.U32 R3, RZ, RZ, R239 ;  /* 0x000000ffff039224 */ /* 0x000fca00078e00ef */
[----:B------:R0:W2:Y:S04]  /*1f140*/  @!P1 LDG.E.U8 R21, desc[UR28][R2.64] ;  /* 0x0000001c02159981 */ /* 0x0000a8000c1e1100 */
[----:B------:R1:W-:Y:S01]  /*1f150*/  STS.U8 [R156+UR24+0x6c00], R54 ;  /* 0x006c00369c007988 */ /* 0x0003e20008000018 */
[----:B0-----:R-:W-:-:S03]  /*1f160*/  @!P1 IMAD.MOV.U32 R3, RZ, RZ, R237 ;  /* 0x000000ffff039224 */ /* 0x001fc600078e00ed */
[----:B------:R0:W-:Y:S04]  /*1f170*/  STS.U8 [R156+UR24+0x6e00], R55 ;  /* 0x006e00379c007988 */ /* 0x0001e80008000018 */
[----:B-1----:R-:W2:Y:S04]  /*1f180*/  LDL.LU R54, [R1+0x1294] ;  /* 0x0012940001367983 */ /* 0x002ea80000300800 */
[----:B0-----:R-:W2:Y:S01]  /*1f190*/  LDL.LU R55, [R1+0x1290] ;  /* 0x0012900001377983 */ /* 0x001ea20000300800 */
[----:B---3--:R-:W-:-:S05]  /*1f1a0*/  @!P1 IMAD.MOV.U32 R2, RZ, RZ, R149 ;  /* 0x000000ffff029224 */ /* 0x008fca00078e0095 */
[----:B------:R0:W3:Y:S02]  /*1f1b0*/  @!P1 LDG.E.U8 R20, desc[UR28][R2.64] ;  /* 0x0000001c02149981 */ /* 0x0000e4000c1e1100 */
[----:B0-----:R-:W-:Y:S02]  /*1f1c0*/  @!P1 IMAD.MOV.U32 R2, RZ, RZ, R0 ;  /* 0x000000ffff029224 */ /* 0x001fe400078e0000 */
[----:B------:R-:W3:Y:S01]  /*1f1d0*/  LDL R0, [R1+0x7ac] ;  /* 0x0007ac0001007983 */ /* 0x000ee20000100800 */
[----:B------:R-:W-:Y:S01]  /*1f1e0*/  PRMT R19, RZ, 0x7610, R19 ;  /* 0x00007610ff137816 */ /* 0x000fe20000000013 */
[----:B------:R-:W-:Y:S01]  /*1f1f0*/  @!P1 IMAD.MOV.U32 R3, RZ, RZ, R231 ;  /* 0x000000ffff039224 */ /* 0x000fe200078e00e7 */
[----:B------:R-:W-:Y:S01]  /*1f200*/  PRMT R18, RZ, 0x7610, R18 ;  /* 0x00007610ff127816 */ /* 0x000fe20000000012 */
[----:B------:R-:W3:Y:S04]  /*1f210*/  LDL R231, [R1+0x7a8] ;  /* 0x0007a80001e77983 */ /* 0x000ee80000100800 */
[----:B------:R0:W3:Y:S01]  /*1f220*/  @!P1 LDG.E.U8 R19, desc[UR28][R2.64] ;  /* 0x0000001c02139981 */ /* 0x0000e2000c1e1100 */
[----:B------:R-:W-:-:S03]  /*1f230*/  PRMT R17, RZ, 0x7610, R17 ;  /* 0x00007610ff117816 */ /* 0x000fc60000000011 */
[----:B------:R1:W-:Y:S01]  /*1f240*/  STS.U8 [R156+UR24+0x7000], R52 ;  /* 0x007000349c007988 */ /* 0x0003e20008000018 */
[----:B0-----:R-:W-:Y:S02]  /*1f250*/  @!P1 IMAD.MOV.U32 R2, RZ, RZ, R235 ;  /* 0x000000ffff029224 */ /* 0x001fe400078e00eb */
[----:B------:R-:W-:Y:S01]  /*1f260*/  @!P1 IMAD.MOV.U32 R3, RZ, RZ, R236 ;  /* 0x000000ffff039224 */ /* 0x000fe200078e00ec */
[----:B------:R0:W-:Y:S04]  /*1f270*/  STS.U8 [R156+UR24+0x7200], R53 ;  /* 0x007200359c007988 */ /* 0x0001e80008000018 */
[----:B-1----:R-:W3:Y:S04]  /*1f280*/  LDL.LU R52, [R1+0x128c] ;  /* 0x00128c0001347983 */ /* 0x002ee80000300800 */
[----:B------:R4:W3:Y:S04]  /*1f290*/  @!P1 LDG.E.U8 R18, desc[UR28][R2.64] ;  /* 0x0000001c02129981 */ /* 0x0008e8000c1e1100 */
[----:B0-----:R-:W3:Y:S01]  /*1f2a0*/  LDL.LU R53, [R1+0x1288] ;  /* 0x0012880001357983 */ /* 0x001ee20000300800 */
[----:B------:R-:W-:-:S03]  /*1f2b0*/  PRMT R16, RZ, 0x7610, R16 ;  /* 0x00007610ff107816 */ /* 0x000fc60000000010 */
[----:B------:R0:W-:Y:S04]  /*1f2c0*/  STS.U8 [R156+UR24+0x7400], R50 ;  /* 0x007400329c007988 */ /* 0x0001e80008000018 */
[----:B------:R1:W-:Y:S01]  /*1f2d0*/  STS.U8 [R156+UR24+0x7600], R51 ;  /* 0x007600339c007988 */ /* 0x0003e20008000018 */
[----:B----4-:R-:W-:-:S03]  /*1f2e0*/  @!P1 IMAD.MOV.U32 R3, RZ, RZ, R229 ;  /* 0x000000ffff039224 */ /* 0x010fc600078e00e5 */
[----:B------:R-:W4:Y:S01]  /*1f2f0*/  LDL R229, [R1+0x788] ;  /* 0x0007880001e57983 */ /* 0x000f220000100800 */
[----:B--2---:R-:W-:-:S03]  /*1f300*/  @!P1 IMAD.MOV.U32 R2, RZ, RZ, R228 ;  /* 0x000000ffff029224 */ /* 0x004fc600078e00e4 */
[----:B------:R-:W2:Y:S04]  /*1f310*/  LDL R228, [R1+0x78c] ;  /* 0x00078c0001e47983 */ /* 0x000ea80000100800 */
[----:B------:R1:W2:Y:S04]  /*1f320*/  @!P1 LDG.E.U8 R17, desc[UR28][R2.64] ;  /* 0x0000001c02119981 */ /* 0x0002a8000c1e1100 */
[----:B0-----:R-:W2:Y:S04]  /*1f330*/  LDL.LU R50, [R1+0x1284] ;  /* 0x0012840001327983 */ /* 0x001ea80000300800 */
[----:B------:R-:W2:Y:S01]  /*1f340*/  LDL R236, [R1+0x768] ;  /* 0x0007680001ec7983 */ /* 0x000ea20000100800 */
[----:B-1----:R-:W-:-:S03]  /*1f350*/  @!P1 IMAD.MOV.U32 R2, RZ, RZ, R232 ;  /* 0x000000ffff029224 */ /* 0x002fc600078e00e8 */
[----:B------:R-:W2:Y:S04]  /*1f360*/  LDL R235, [R1+0x76c] ;  /* 0x00076c0001eb7983 */ /* 0x000ea80000100800 */
[----:B------:R-:W2:Y:S01]  /*1f370*/  LDL.LU R51, [R1+0x1280] ;  /* 0x0012800001337983 */ /* 0x000ea20000300800 */
[----:B------:R-:W-:Y:S01]  /*1f380*/  @!P1 IMAD.MOV.U32 R3, RZ, RZ, R233 ;  /* 0x000000ffff039224 */ /* 0x000fe200078e00e9 */
[----:B------:R-:W-:Y:S02]  /*1f390*/  PRMT R15, RZ, 0x7610, R15 ;  /* 0x00007610ff0f7816 */ /* 0x000fe4000000000f */
[----:B------:R-:W2:Y:S04]  /*1f3a0*/  LDL R233, [R1+0x748] ;  /* 0x0007480001e97983 */ /* 0x000ea80000100800 */
[----:B------:R3:W2:Y:S01]  /*1f3b0*/  @!P1 LDG.E.U8 R16, desc[UR28][R2.64] ;  /* 0x0000001c02109981 */ /* 0x0006a2000c1e1100 */
[----:B------:R-:W-:-:S03]  /*1f3c0*/  PRMT R14, RZ, 0x7610, R14 ;  /* 0x00007610ff0e7816 */ /* 0x000fc6000000000e */
[----:B------:R-:W2:Y:S01]  /*1f3d0*/  LDL R232, [R1+0x728] ;  /* 0x0007280001e87983 */ /* 0x000ea20000100800 */
[----:B---3--:R-:W-:-:S03]  /*1f3e0*/  @!P1 IMAD.MOV.U32 R2, RZ, RZ, R0 ;  /* 0x000000ffff029224 */ /* 0x008fc600078e0000 */
[----:B------:R-:W3:Y:S01]  /*1f3f0*/  LDL R0, [R1+0x74c] ;  /* 0x00074c0001007983 */ /* 0x000ee20000100800 */
[----:B------:R-:W-:-:S03]  /*1f400*/  @!P1 IMAD.MOV.U32 R3, RZ, RZ, R231 ;  /* 0x000000ffff039224 */ /* 0x000fc600078e00e7 */
[----:B------:R-:W3:Y:S04]  /*1f410*/  LDL R231, [R1+0x72c] ;  /* 0x00072c0001e77983 */ /* 0x000ee80000100800 */
[----:B------:R4:W3:Y:S01]  /*1f420*/  @!P1 LDG.E.U8 R15, desc[UR28][R2.64] ;  /* 0x0000001c020f9981 */ /* 0x0008e2000c1e1100 */
[----:B------:R-:W-:-:S03]  /*1f430*/  PRMT R13, RZ, 0x7610, R13 ;  /* 0x00007610ff0d7816 */ /* 0x000fc6000000000d */
[----:B------:R0:W-:Y:S04]  /*1f440*/  STS.U8 [R156+UR24+0x7800], R48 ;  /* 0x007800309c007988 */ /* 0x0001e80008000018 */
[----:B------:R1:W-:Y:S04]  /*1f450*/  STS.U8 [R156+UR24+0x7a00], R49 ;  /* 0x007a00319c007988 */ /* 0x0003e80008000018 */
[----:B0-----:R-:W3:Y:S04]  /*1f460*/  LDL.LU R48, [R1+0x127c] ;  /* 0x00127c0001307983 */ /* 0x001ee80000300800 */
[----:B------:R0:W-:Y:S04]  /*1f470*/  STS.U8 [R156+UR24+0x7c00], R46 ;  /* 0x007c002e9c007988 */ /* 0x0001e80008000018 */
[----:B------:R0:W-:Y:S01]  /*1f480*/  STS.U8 [R156+UR24+0x7e00], R201 ;  /* 0x007e00c99c007988 */ /* 0x0001e20008000018 */
[----:B----4-:R-:W-:-:S03]  /*1f490*/  @!P1 IMAD.MOV.U32 R3, RZ, RZ, R229 ;  /* 0x000000ffff039224 */ /* 0x010fc600078e00e5 */
[----:B------:R-:W4:Y:S01]  /*1f4a0*/  LDL R229, [R1+0x708] ;  /* 0x0007080001e57983 */ /* 0x000f220000100800 */
[----:B--2---:R-:W-:-:S03]  /*1f4b0*/  @!P1 IMAD.MOV.U32 R2, RZ, RZ, R228 ;  /* 0x000000ffff029224 */ /* 0x004fc600078e00e4 */
[----:B------:R-:W2:Y:S04]  /*1f4c0*/  LDL R228, [R1+0x70c] ;  /* 0x00070c0001e47983 */ /* 0x000ea80000100800 */
[----:B------:R0:W4:Y:S04]  /*1f4d0*/  @!P1 LDG.E.U8 R14, desc[UR28][R2.64] ;  /* 0x0000001c020e9981 */ /* 0x000128000c1e1100 */
[----:B-1----:R-:W4:Y:S04]  /*1f4e0*/  LDL.LU R49, [R1+0x1278] ;  /* 0x0012780001317983 */ /* 0x002f280000300800 */
[----:B0-----:R-:W4:Y:S01]  /*1f4f0*/  LDL.LU R46, [R1+0x1274] ;  /* 0x00127400012e7983 */ /* 0x001f220000300800 */
[----:B------:R-:W-:-:S02]  /*1f500*/  @!P1 IMAD.MOV.U32 R3, RZ, RZ, R236 ;  /* 0x000000ffff039224 */ /* 0x000fc400078e00ec */
[----:B------:R-:W-:Y:S01]  /*1f510*/  @!P1 IMAD.MOV.U32 R2, RZ, RZ, R235 ;  /* 0x000000ffff029224 */ /* 0x000fe200078e00eb */
[----:B------:R-:W4:Y:S04]  /*1f520*/  LDL R156, [R1+0x5cc] ;  /* 0x0005cc00019c7983 */ /* 0x000f280000100800 */
[----:B------:R3:W4:Y:S02]  /*1f530*/  @!P1 LDG.E.U8 R13, desc[UR28][R2.64] ;  /* 0x0000001c020d9981 */ /* 0x000724000c1e1100 */
[----:B---3--:R-:W-:Y:S02]  /*1f540*/  @!P1 IMAD.MOV.U32 R2, RZ, RZ, R0 ;  /* 0x000000ffff029224 */ /* 0x008fe400078e0000 */
[----:B------:R-:W3:Y:S01]  /*1f550*/  LDL R0, [R1+0x5d0] ;  /* 0x0005d00001007983 */ /* 0x000ee20000100800 */
[----:B------:R-:W0:Y:S01]  /*1f560*/  S2R R201, SR_TID.X ;  /* 0x0000000000c97919 */ /* 0x000e220000002100 */
[----:B------:R-:W-:Y:S01]  /*1f570*/  PRMT R12, RZ, 0x7610, R12 ;  /* 0x00007610ff0c7816 */ /* 0x000fe2000000000c */
[----:B------:R-:W-:Y:S01]  /*1f580*/  @!P1 IMAD.MOV.U32 R3, RZ, RZ, R233 ;  /* 0x000000ffff039224 */ /* 0x000fe200078e00e9 */
[----:B------:R-:W-:-:S04]  /*1f590*/  PRMT R11, RZ, 0x7610, R11 ;  /* 0x00007610ff0b7816 */ /* 0x000fc8000000000b */
[----:B------:R1:W3:Y:S01]  /*1f5a0*/  @!P1 LDG.E.U8 R12, desc[UR28][R2.64] ;  /* 0x0000001c020c9981 */ /* 0x0002e2000c1e1100 */
[----:B0-----:R-:W-:-:S04]  /*1f5b0*/  LOP3.LUT R201, R201, 0x7f, RZ, 0xc0, !PT ;  /* 0x0000007fc9c97812 */ /* 0x001fc800078ec0ff */
[----:B------:R-:W-:-:S05]  /*1f5c0*/  LOP3.LUT R201, R201, 0x10, RZ, 0x3c, !PT ;  /* 0x00000010c9c97812 */ /* 0x000fca00078e3cff */
[----:B------:R0:W-:Y:S04]  /*1f5d0*/  STS.U8 [R201+UR24+0x80], R47 ;  /* 0x0000802fc9007988 */ /* 0x0001e80008000018 */
[----:B0-----:R-:W3:Y:S04]  /*1f5e0*/  LDL.LU R47, [R1+0x1270] ;  /* 0x00127000012f7983 */ /* 0x001ee80000300800 */
[----:B------:R-:W3:Y:S04]  /*1f5f0*/  LDL R237, [R1+0x5ac] ;  /* 0x0005ac0001ed7983 */ /* 0x000ee80000100800 */
[----:B------:R-:W3:Y:S04]  /*1f600*/  LDL R236, [R1+0x5b0] ;  /* 0x0005b00001ec7983 */ /* 0x000ee80000100800 */
[----:B------:R-:W3:Y:S04]  /*1f610*/  LDL R235, [R1+0x58c] ;  /* 0x00058c0001eb7983 */ /* 0x000ee80000100800 */
[----:B------:R-:W3:Y:S01]  /*1f620*/  LDL R233, [R1+0x590] ;  /* 0x0005900001e97983 */ /* 0x000ee20000100800 */
[----:B-1----:R-:W-:-:S02]  /*1f630*/  @!P1 IMAD.MOV.U32 R2, RZ, RZ, R231 ;  /* 0x000000ffff029224 */ /* 0x002fc400078e00e7 */
[----:B------:R-:W-:Y:S01]  /*1f640*/  @!P1 IMAD.MOV.U32 R3, RZ, RZ, R232 ;  /* 0x000000ffff039224 */ /* 0x000fe200078e00e8 */
[----:B------:R-:W3:Y:S04]  /*1f650*/  LDL R231, [R1+0x570] ;  /* 0x0005700001e77983 */ /* 0x000ee80000100800 */
[----:B------:R-:W3:Y:S01]  /*1f660*/  LDL R232, [R1+0x56c] ;  /* 0x00056c0001e87983 */ /* 0x000ee20000100800 */
[----:B------:R-:W-:-:S03]  /*1f670*/  PRMT R10, RZ, 0x7610, R10 ;  /* 0x00007610ff0a7816 */ /* 0x000fc6000000000a */
[----:B------:R2:W3:Y:S04]  /*1f680*/  @!P1 LDG.E.U8 R11, desc[UR28][R2.64] ;  /* 0x0000001c020b9981 */ /* 0x0004e8000c1e1100 */
[----:B------:R0:W-:Y:S01]  /*1f690*/  STS.U8 [R201+UR24+0x280], R44 ;  /* 0x0002802cc9007988 */ /* 0x0001e20008000018 */
[----:B--2---:R-:W-:Y:S02]  /*1f6a0*/  @!P1 IMAD.MOV.U32 R2, RZ, RZ, R228 ;  /* 0x000000ffff029224 */ /* 0x004fe400078e00e4 */
[----:B----4-:R-:W-:Y:S01]  /*1f6b0*/  @!P1 IMAD.MOV.U32 R3, RZ, RZ, R229 ;  /* 0x000000ffff039224 */ /* 0x010fe200078e00e5 */
[----:B0-----:R-:W2:Y:S04]  /*1f6c0*/  LDL.LU R44, [R1+0x126c] ;  /* 0x00126c00012c7983 */ /* 0x001ea80000300800 */
[----:B------:R-:W4:Y:S04]  /*1f6d0*/  LDL R229, [R1+0x54c] ;  /* 0x00054c0001e57983 */ /* 0x000f280000100800 */
[----:B------:R-:W2:Y:S04]  /*1f6e0*/  LDL R228, [R1+0x550] ;  /* 0x0005500001e47983 */ /* 0x000ea80000100800 */
[----:B------:R0:W4:Y:S02]  /*1f6f0*/  @!P1 LDG.E.U8 R10, desc[UR28][R2.64] ;  /* 0x0000001c020a9981 */ /* 0x000124000c1e1100 */
[----:B0-----:R-:W-:-:S02]  /*1f700*/  @!P1 IMAD.MOV.U32 R3, RZ, RZ, R156 ;  /* 0x000000ffff039224 */ /* 0x001fc400078e009c */
[----:B------:R-:W4:Y:S01]  /*1f710*/  LDL R156, [R1+0x52c] ;  /* 0x00052c00019c7983 */ /* 0x000f220000100800 */
[----:B---3--:R-:W-:-:S03]  /*1f720*/  @!P1 IMAD.MOV.U32 R2, RZ, RZ, R0 ;  /* 0x000000ffff029224 */ /* 0x008fc600078e0000 */
[----:B------:R-:W3:Y:S01]  /*1f730*/  LDL R0, [R1+0x530] ;  /* 0x0005300001007983 */ /* 0x000ee20000100800 */
[----:B------:R-:W-:Y:S02]  /*1f740*/  PRMT R9, RZ, 0x7610, R9 ;  /* 0x00007610ff097816 */ /* 0x000fe40000000009 */
[----:B------:R-:W-:-:S04]  /*1f750*/  PRMT R8, RZ, 0x7610, R8 ;  /* 0x00007610ff087816 */ /* 0x000fc80000000008 */
[----:B------:R0:W3:Y:S01]  /*1f760*/  @!P1 LDG.E.U8 R9, desc[UR28][R2.64] ;  /* 0x0000001c02099981 */ /* 0x0000e2000c1e1100 */
[----:B------:R-:W-:Y:S02]  /*1f770*/  PRMT R7, RZ, 0x7610, R7 ;  /* 0x00007610ff077816 */ /* 0x000fe40000000007 */
[----:B------:R-:W-:Y:S02]  /*1f780*/  PRMT R6, RZ, 0x7610, R6 ;  /* 0x00007610ff067816 */ /* 0x000fe40000000006 */
[----:B------:R-:W-:Y:S01]  /*1f790*/  PRMT R5, RZ, 0x7610, R5 ;  /* 0x00007610ff057816 */ /* 0x000fe20000000005 */
[----:B------:R1:W-:Y:S04]  /*1f7a0*/  STS.U8 [R201+UR24+0x480], R45 ;  /* 0x0004802dc9007988 */ /* 0x0003e80008000018 */
[----:B------:R0:W-:Y:S04]  /*1f7b0*/  STS.U8 [R201+UR24+0x680], R42 ;  /* 0x0006802ac9007988 */ /* 0x0001e80008000018 */
[----:B------:R0:W-:Y:S04]  /*1f7c0*/  STS.U8 [R201+UR24+0x880], R43 ;  /* 0x0008802bc9007988 */ /* 0x0001e80008000018 */
[----:B-1----:R-:W3:Y:S04]  /*1f7d0*/  LDL.LU R45, [R1+0x1268] ;  /* 0x00126800012d7983 */ /* 0x002ee80000300800 */
[----:B0-----:R-:W3:Y:S04]  /*1f7e0*/  LDL.LU R42, [R1+0x1264] ;  /* 0x00126400012a7983 */ /* 0x001ee80000300800 */
[----:B------:R-:W3:Y:S01]  /*1f7f0*/  LDL.LU R43, [R1+0x1260] ;  /* 0x00126000012b7983 */ /* 0x000ee20000300800 */
[----:B------:R-:W-:-:S02]  /*1f800*/  @!P1 IMAD.MOV.U32 R3, RZ, RZ, R237 ;  /* 0x000000ffff039224 */ /* 0x000fc400078e00ed */
[----:B------:R-:W-:-:S05]  /*1f810*/  @!P1 IMAD.MOV.U32 R2, RZ, RZ, R236 ;  /* 0x000000ffff029224 */ /* 0x000fca00078e00ec */
[----:B------:R0:W3:Y:S02]  /*1f820*/  @!P1 LDG.E.U8 R8, desc[UR28][R2.64] ;  /* 0x0000001c02089981 */ /* 0x0000e4000c1e1100 */
[----:B0-----:R-:W-:Y:S02]  /*1f830*/  @!P1 IMAD.MOV.U32 R2, RZ, RZ, R233 ;  /* 0x000000ffff029224 */ /* 0x001fe400078e00e9 */
[----:B------:R-:W-:-:S05]  /*1f840*/  @!P1 IMAD.MOV.U32 R3, RZ, RZ, R235 ;  /* 0x000000ffff039224 */ /* 0x000fca00078e00eb */
[----:B------:R0:W3:Y:S02]  /*1f850*/  @!P1 LDG.E.U8 R7, desc[UR28][R2.64] ;  /* 0x0000001c02079981 */ /* 0x0000e4000c1e1100 */
[----:B0-----:R-:W-:Y:S02]  /*1f860*/  @!P1 IMAD.MOV.U32 R2, RZ, RZ, R231 ;  /* 0x000000ffff029224 */ /* 0x001fe400078e00e7 */
[----:B------:R-:W-:-:S05]  /*1f870*/  @!P1 IMAD.MOV.U32 R3, RZ, RZ, R232 ;  /* 0x000000ffff039224 */ /* 0x000fca00078e00e8 */
[----:B------:R2:W3:Y:S04]  /*1f880*/  @!P1 LDG.E.U8 R6, desc[UR28][R2.64] ;  /* 0x0000001c02069981 */ /* 0x0004e8000c1e1100 */
[----:B------:R0:W-:Y:S01]  /*1f890*/  STS.U8 [R201+UR24+0xa80], R40 ;  /* 0x000a8028c9007988 */ /* 0x0001e20008000018 */
[----:B--2---:R-:W-:Y:S02]  /*1f8a0*/  @!P1 IMAD.MOV.U32 R2, RZ, RZ, R228 ;  /* 0x000000ffff029224 */ /* 0x004fe400078e00e4 */
[----:B----4-:R-:W-:Y:S01]  /*1f8b0*/  @!P1 IMAD.MOV.U32 R3, RZ, RZ, R229 ;  /* 0x000000ffff039224 */ /* 0x010fe200078e00e5 */
[----:B------:R1:W-:Y:S04]  /*1f8c0*/  STS.U8 [R201+UR24+0xc80], R4 ;  /* 0x000c8004c9007988 */ /* 0x0003e80008000018 */
[----:B0-----:R-:W2:Y:S04]  /*1f8d0*/  LDL.LU R40, [R1+0x125c] ;  /* 0x00125c0001287983 */ /* 0x001ea80000300800 */
[----:B------:R0:W4:Y:S01]  /*1f8e0*/  @!P1 LDG.E.U8 R5, desc[UR28][R2.64] ;  /* 0x0000001c02059981 */ /* 0x000122000c1e1100 */
[----:B-1----:R-:W-:-:S03]  /*1f8f0*/  PRMT R4, RZ, 0x7610, R4 ;  /* 0x00007610ff047816 */ /* 0x002fc60000000004 */
[----:B------:R1:W-:Y:S04]  /*1f900*/  STS.U8 [R201+UR24+0xe80], R41 ;  /* 0x000e8029c9007988 */ /* 0x0003e80008000018 */
[----:B------:R1:W-:Y:S01]  /*1f910*/  STS.U8 [R201+UR24+0x1080], R38 ;  /* 0x00108026c9007988 */ /* 0x0003e20008000018 */
[----:B0-----:R-:W-:-:S03]  /*1f920*/  @!P1 IMAD.MOV.U32 R3, RZ, RZ, R156 ;  /* 0x000000ffff039224 */ /* 0x001fc600078e009c */
[----:B------:R0:W-:Y:S04]  /*1f930*/  STS.U8 [R201+UR24+0x1280], R39 ;  /* 0x00128027c9007988 */ /* 0x0001e80008000018 */
[----:B-1----:R-:W2:Y:S04]  /*1f940*/  LDL.LU R41, [R1+0x1258] ;  /* 0x0012580001297983 */ /* 0x002ea80000300800 */
[----:B------:R-:W4:Y:S04]  /*1f950*/  LDL.LU R38, [R1+0x1254] ;  /* 0x0012540001267983 */ /* 0x000f280000300800 */
[----:B0-----:R-:W4:Y:S04]  /*1f960*/  LDL.LU R39, [R1+0x1250] ;  /* 0x0012500001277983 */ /* 0x001f280000300800 */
[----:B------:R0:W-:Y:S04]  /*1f970*/  STS.U8 [R201+UR24+0x1480], R36 ;  /* 0x00148024c9007988 */ /* 0x0001e80008000018 */
[----:B------:R1:W-:Y:S01]  /*1f980*/  STS.U8 [R201+UR24+0x1680], R37 ;  /* 0x00168025c9007988 */ /* 0x0003e20008000018 */
[----:B------:R-:W-:-:S03]  /*1f990*/  IMAD.MOV.U32 R247, RZ, RZ, R130 ;  /* 0x000000fffff77224 */ /* 0x000fc600078e0082 */
[----:B------:R1:W-:Y:S04]  /*1f9a0*/  STS.U8 [R201+UR24+0x1880], R34 ;  /* 0x00188022c9007988 */ /* 0x0003e80008000018 */
[----:B0-----:R-:W4:Y:S04]  /*1f9b0*/  LDL.LU R36, [R1+0x124c] ;  /* 0x00124c0001247983 */ /* 0x001f280000300800 */
[----:B-1----:R-:W4:Y:S01]  /*1f9c0*/  LDL.LU R37, [R1+0x1248] ;  /* 0x0012480001257983 */ /* 0x002f220000300800 */
[----:B------:R-:W-:-:S03]  /*1f9d0*/  IMAD.MOV.U32 R251, RZ, RZ, R135 ;  /* 0x000000fffffb7224 */ /* 0x000fc600078e0087 */
[----:B------:R-:W4:Y:S04]  /*1f9e0*/  LDL.LU R34, [R1+0x1244] ;  /* 0x0012440001227983 */ /* 0x000f280000300800 */
[----:B------:R0:W-:Y:S01]  /*1f9f0*/  STS.U8 [R201+UR24+0x1a80], R35 ;  /* 0x001a8023c9007988 */ /* 0x0001e20008000018 */
[----:B------:R-:W-:Y:S02]  /*1fa00*/  IMAD.MOV.U32 R228, RZ, RZ, R143 ;  /* 0x000000ffffe47224 */ /* 0x000fe400078e008f */
[----:B------:R-:W-:Y:S01]  /*1fa10*/  IMAD.MOV.U32 R243, RZ, RZ, R146 ;  /* 0x000000fffff37224 */ /* 0x000fe200078e0092 */
[----:B0-----:R-:W4:Y:S01]  /*1fa20*/  LDL.LU R35, [R1+0x1240] ;  /* 0x0012400001237983 */ /* 0x001f220000300800 */
[----:B------:R-:W-:Y:S02]  /*1fa30*/  IMAD.MOV.U32 R236, RZ, RZ, R151 ;  /* 0x000000ffffec7224 */ /* 0x000fe400078e0097 */
[----:B------:R-:W-:-:S02]  /*1fa40*/  IMAD.MOV.U32 R240, RZ, RZ, R155 ;  /* 0x000000fffff07224 */ /* 0x000fc400078e009b */
[----:B------:R-:W-:Y:S02]  /*1fa50*/  IMAD.MOV.U32 R233, RZ, RZ, R157 ;  /* 0x000000ffffe97224 */ /* 0x000fe400078e009d */
[----:B------:R-:W-:Y:S01]  /*1fa60*/  IMAD.MOV.U32 R244, RZ, RZ, R23 ;  /* 0x000000fffff47224 */ /* 0x000fe200078e0017 */
[----:B------:R0:W-:Y:S04]  /*1fa70*/  STS.U8 [R201+UR24+0x1c80], R250 ;  /* 0x001c80fac9007988 */ /* 0x0001e80008000018 */
[----:B------:R1:W-:Y:S01]  /*1fa80*/  STS.U8 [R201+UR24+0x1e80], R246 ;  /* 0x001e80f6c9007988 */ /* 0x0003e20008000018 */
[----:B0-----:R-:W-:-:S03]  /*1fa90*/  IMAD.MOV.U32 R250, RZ, RZ, R200 ;  /* 0x000000fffffa7224 */ /* 0x001fc600078e00c8 */
[----:B------:R-:W-:Y:S01]  /*1faa0*/  STS.U8 [R201+UR24+0x2080], R242 ;  /* 0x002080f2c9007988 */ /* 0x000fe20008000018 */
[----:B-1----:R-:W-:-:S03]  /*1fab0*/  IMAD.MOV.U32 R246, RZ, RZ, R250 ;  /* 0x000000fffff67224 */ /* 0x002fc600078e00fa */
[----:B------:R0:W-:Y:S01]  /*1fac0*/  STS.U8 [R201+UR24+0x2280], R238 ;  /* 0x002280eec9007988 */ /* 0x0001e20008000018 */
[----:B---3--:R-:W-:-:S05]  /*1fad0*/  @!P1 IMAD.MOV.U32 R2, RZ, RZ, R0 ;  /* 0x000000ffff029224 */ /* 0x008fca00078e0000 */
[----:B------:R1:W3:Y:S02]  /*1fae0*/  @!P1 LDG.E.U8 R4, desc[UR28][R2.64] ;  /* 0x0000001c02049981 */ /* 0x0002e4000c1e1100 */
[----:B-1----:R-:W-:Y:S02]  /*1faf0*/  IMAD.MOV.U32 R3, RZ, RZ, R127 ;  /* 0x000000ffff037224 */ /* 0x002fe400078e007f */
[----:B------:R-:W2:Y:S01]  /*1fb00*/  LDL.LU R127, [R1+0x8a4] ;  /* 0x0008a400017f7983 */ /* 0x000ea20000300800 */
[----:B------:R-:W-:-:S03]  /*1fb10*/  IMAD.MOV.U32 R2, RZ, RZ, R138 ;  /* 0x000000ffff027224 */ /* 0x000fc600078e008a */
[----:B------:R-:W4:Y:S04]  /*1fb20*/  LDL.LU R130, [R1+0x8c0] ;  /* 0x0008c00001827983 */ /* 0x000f280000300800 */
[----:B------:R-:W3:Y:S04]  /*1fb30*/  LDL.LU R135, [R1+0x884] ;  /* 0x0008840001877983 */ /* 0x000ee80000300800 */
        /* <DEDUP_REMOVED lines=16> */
[----:B------:R-:W3:Y:S01]  /*1fc40*/  LDL.LU R237, [R1+0x228] ;  /* 0x0002280001ed7983 */ /* 0x000ee20000300800 */
[----:B------:R-:W-:-:S03]  /*1fc50*/  IMAD.MOV.U32 R250, RZ, RZ, R2 ;  /* 0x000000fffffa7224 */ /* 0x000fc600078e0002 */
[----:B------:R-:W3:Y:S01]  /*1fc60*/  LDL.LU R235, [R1+0x220] ;  /* 0x0002200001eb7983 */ /* 0x000ee20000300800 */
[----:B0-----:R-:W-:-:S03]  /*1fc70*/  IMAD.MOV.U32 R238, RZ, RZ, R3 ;  /* 0x000000ffffee7224 */ /* 0x001fc600078e0003 */
[----:B------:R-:W3:Y:S04]  /*1fc80*/  LDL.LU R231, [R1+0x208] ;  /* 0x0002080001e77983 */ /* 0x000ee80000300800 */
[----:B------:R-:W3:Y:S04]  /*1fc90*/  LDL.LU R229, [R1+0x200] ;  /* 0x0002000001e57983 */ /* 0x000ee80000300800 */
[----:B------:R-:W3:Y:S04]  /*1fca0*/  LDL.LU R242, [R1+0x260] ;  /* 0x0002600001f27983 */ /* 0x000ee80000300800 */
[----:B------:R-:W2:Y:S04]  /*1fcb0*/  LDL R3, [R1+0x6e0] ;  /* 0x0006e00001037983 */ /* 0x000ea80000100800 */
[----:B------:R-:W2:Y:S01]  /*1fcc0*/  LDL R2, [R1+0xaf8] ;  /* 0x000af80001027983 */ /* 0x000ea20000100800 */
[----:B------:R-:W-:-:S03]  /*1fcd0*/  PRMT R227, RZ, 0x7610, R227 ;  /* 0x00007610ffe37816 */ /* 0x000fc600000000e3 */
[----:B------:R0:W-:Y:S04]  /*1fce0*/  STS.U8 [R201+UR24+0x2480], R234 ;  /* 0x002480eac9007988 */ /* 0x0001e80008000018 */
[----:B------:R1:W-:Y:S04]  /*1fcf0*/  STS.U8 [R201+UR24+0x2680], R230 ;  /* 0x002680e6c9007988 */ /* 0x0003e80008000018 */
[----:B------:R-:W-:Y:S04]  /*1fd00*/  STS.U8 [R201+UR24+0x2880], R226 ;  /* 0x002880e2c9007988 */ /* 0x000fe80008000018 */
[----:B0-----:R-:W3:Y:S04]  /*1fd10*/  LDL.LU R234, [R1+0x268] ;  /* 0x0002680001ea7983 */ /* 0x001ee80000300800 */
[----:B-1----:R-:W3:Y:S04]  /*1fd20*/  LDL.LU R230, [R1+0x244] ;  /* 0x0002440001e67983 */ /* 0x002ee80000300800 */
        /* <DEDUP_REMOVED lines=42> */
[----:B------:R0:W-:Y:S04]  /*1ffd0*/  STS.U8 [R201+UR24+0x7e80], R175 ;  /* 0x007e80afc9007988 */ /* 0x0001e80008000018 */
[----:B0-----:R-:W3:Y:S04]  /*1ffe0*/  LDL.LU R201, [R1+0x2c0] ;  /* 0x0002c00001c97983 */ /* 0x001ee80000300800 */
[----:B--2---:R0:W2:Y:S04]  /*1fff0*/  @!P1 LDG.E.U8 R227, desc[UR28][R2.64] ;  /* 0x0000001c02e39981 */ /* 0x0040a8000c1e1100 */
[----:B------:R-:W0:Y:S04]  /*20000*/  LDL R2, [R1+0xae0] ;  /* 0x000ae00001027983 */ /* 0x000e280000100800 */
[----:B------:R-:W0:Y:S01]  /*20010*/  LDL R3, [R1+0xae4] ;  /* 0x000ae40001037983 */ /* 0x000e220000100800 */
[----:B------:R-:W-:-:S02]  /*20020*/  PRMT R226, RZ, 0x7610, R226 ;  /* 0x00007610ffe27816 */ /* 0x000fc400000000e2 */
[----:B0-----:R-:W-:-:S04]  /*20030*/  @!P1 LOP3.LUT R3, R3, R2, RZ, 0x3c, !PT ;  /* 0x0000000203039212 */ /* 0x001fc800078e3cff */
[----:B------:R-:W-:-:S04]  /*20040*/  @!P1 LOP3.LUT R2, R3, R2, RZ, 0x3c, !PT ;  /* 0x0000000203029212 */ /* 0x000fc800078e3cff */
[----:B------:R-:W-:-:S05]  /*20050*/  @!P1 LOP3.LUT R3, R3, R2, RZ, 0x3c, !PT ;  /* 0x0000000203039212 */ /* 0x000fca00078e3cff */
[----:B------:R0:W2:Y:S04]  /*20060*/  @!P1 LDG.E.U8 R226, desc[UR28][R2.64] ;  /* 0x0000001c02e29981 */ /* 0x0000a8000c1e1100 */
[----:B------:R-:W0:Y:S04]  /*20070*/  LDL R2, [R1+0xac0] ;  /* 0x000ac00001027983 */ /* 0x000e280000100800 */
[----:B------:R-:W0:Y:S01]  /*20080*/  LDL R3, [R1+0xac4] ;  /* 0x000ac40001037983 */ /* 0x000e220000100800 */
[----:B------:R-:W-:Y:S02]  /*20090*/  PRMT R225, RZ, 0x7610, R225 ;  /* 0x00007610ffe17816 */ /* 0x000fe400000000e1 */
        /* <DEDUP_REMOVED lines=109> */
[----:B------:R-:W0:Y:S01]  /*20770*/  LDL R3, [R1+0x8c4] ;  /* 0x0008c40001037983 */ /* 0x000e220000100800 */
[----:B------:R-:W-:Y:S02]  /*20780*/  PRMT R209, RZ, 0x7610, R209 ;  /* 0x00007610ffd17816 */ /* 0x000fe400000000d1 */
[----:B------:R-:W-:Y:S02]  /*20790*/  PRMT R208, RZ, 0x7610, R208 ;  /* 0x00007610ffd07816 */ /* 0x000fe400000000d0 */
[----:B------:R-:W-:Y:S01]  /*207a0*/  PRMT R207, RZ, 0x7610, R207 ;  /* 0x00007610ffcf7816 */ /* 0x000fe200000000cf */
[----:B0-----:R-:W-:-:S02]  /*207b0*/  @!P1 IMAD.MOV.U32 R2, RZ, RZ, R3 ;  /* 0x000000ffff029224 */ /* 0x001fc400078e0003 */
[----:B----4-:R-:W-:-:S05]  /*207c0*/  @!P1 IMAD.MOV.U32 R3, RZ, RZ, R130 ;  /* 0x000000ffff039224 */ /* 0x010fca00078e0082 */
[----:B------:R0:W4:Y:S02]  /*207d0*/  @!P1 LDG.E.U8 R209, desc[UR28][R2.64] ;  /* 0x0000001c02d19981 */ /* 0x000124000c1e1100 */
[----:B0-----:R-:W-:Y:S02]  /*207e0*/  @!P1 IMAD.MOV.U32 R2, RZ, RZ, R127 ;  /* 0x000000ffff029224 */ /* 0x001fe400078e007f */
[----:B---3--:R-:W-:-:S05]  /*207f0*/  @!P1 IMAD.MOV.U32 R3, RZ, RZ, R138 ;  /* 0x000000ffff039224 */ /* 0x008fca00078e008a */
[----:B------:R0:W3:Y:S02]  /*20800*/  @!P1 LDG.E.U8 R208, desc[UR28][R2.64] ;  /* 0x0000001c02d09981 */ /* 0x0000e4000c1e1100 */
[----:B0-----:R-:W-:Y:S02]  /*20810*/  @!P1 IMAD.MOV.U32 R2, RZ, RZ, R135 ;  /* 0x000000ffff029224 */ /* 0x001fe400078e0087 */
[----:B------:R-:W-:-:S05]  /*20820*/  @!P1 IMAD.MOV.U32 R3, RZ, RZ, R146 ;  /* 0x000000ffff039224 */ /* 0x000fca00078e0092 */
[----:B------:R0:W3:Y:S04]  /*20830*/  @!P1 LDG.E.U8 R207, desc[UR28][R2.64] ;  /* 0x0000001c02cf9981 */ /* 0x0000e8000c1e1100 */
[----:B------:R-:W2:Y:S01]  /*20840*/  LDL R3, [R1+0x860] ;  /* 0x0008600001037983 */ /* 0x000ea20000100800 */
[----:B------:R-:W-:Y:S01]  /*20850*/  PRMT R206, RZ, 0x7610, R206 ;  /* 0x00007610ffce7816 */ /* 0x000fe200000000ce */
[----:B0-----:R-:W-:-:S05]  /*20860*/  @!P1 IMAD.MOV.U32 R2, RZ, RZ, R143 ;  /* 0x000000ffff029224 */ /* 0x001fca00078e008f */
[----:B--2---:R0:W2:Y:S04]  /*20870*/  @!P1 LDG.E.U8 R206, desc[UR28][R2.64] ;  /* 0x0000001c02ce9981 */ /* 0x0040a8000c1e1100 */
[----:B------:R-:W4:Y:S04]  /*20880*/  LDL R3, [R1+0x840] ;  /* 0x0008400001037983 */ /* 0x000f280000100800 */
[----:B------:R-:W-:Y:S04]  /*20890*/  STL.64 [R1+0x1210], R150 ;  /* 0x0012109601007387 */ /* 0x000fe80000100a00 */
[----:B------:R-:W-:Y:S04]  /*208a0*/  STL.64 [R1+0x1208], R148 ;  /* 0x0012089401007387 */ /* 0x000fe80000100a00 */
[----:B------:R1:W-:Y:S01]  /*208b0*/  STL.64 [R1+0x1200], R146 ;  /* 0x0012009201007387 */ /* 0x0003e20000100a00 */
[----:B0-----:R-:W-:-:S02]  /*208c0*/  @!P1 IMAD.MOV.U32 R2, RZ, RZ, R151 ;  /* 0x000000ffff029224 */ /* 0x001fc400078e0097 */
[----:B-1----:R-:W-:Y:S02]  /*208d0*/  IMAD.MOV.U32 R147, RZ, RZ, R32 ;  /* 0x000000ffff937224 */ /* 0x002fe400078e0020 */
[----:B------:R-:W3:Y:S04]  /*208e0*/  LDL.LU R32, [R1+0x123c] ;  /* 0x00123c0001207983 */ /* 0x000ee80000300800 */
[----:B------:R0:W-:Y:S01]  /*208f0*/  STL.64 [R1+0x11f8], R144 ;  /* 0x0011f89001007387 */ /* 0x0001e20000100a00 */
[----:B------:R-:W-:Y:S02]  /*20900*/  IMAD.MOV.U32 R151, RZ, RZ, R29 ;  /* 0x000000ffff977224 */ /* 0x000fe400078e001d */
[----:B------:R-:W-:Y:S02]  /*20910*/  IMAD.MOV.U32 R150, RZ, RZ, R26 ;  /* 0x000000ffff967224 */ /* 0x000fe400078e001a */
[----:B0-----:R-:W-:-:S02]  /*20920*/  IMAD.MOV.U32 R144, RZ, RZ, R33 ;  /* 0x000000ffff907224 */ /* 0x001fc400078e0021 */
[----:B------:R-:W3:Y:S04]  /*20930*/  LDL.LU R33, [R1+0x1238] ;  /* 0x0012380001217983 */ /* 0x000ee80000300800 */
[----:B------:R0:W-:Y:S01]  /*20940*/  STL.64 [R1+0x11f0], R142 ;  /* 0x0011f08e01007387 */ /* 0x0001e20000100a00 */
[----:B------:R-:W-:Y:S02]  /*20950*/  IMAD.MOV.U32 R149, RZ, RZ, R27 ;  /* 0x000000ffff957224 */ /* 0x000fe400078e001b */
[----:B------:R-:W-:Y:S02]  /*20960*/  IMAD.MOV.U32 R146, RZ, RZ, R24 ;  /* 0x000000ffff927224 */ /* 0x000fe400078e0018 */
[----:B0-----:R-:W-:Y:S02]  /*20970*/  IMAD.MOV.U32 R143, RZ, RZ, R30 ;  /* 0x000000ffff8f7224 */ /* 0x001fe400078e001e */
[----:B------:R-:W2:Y:S01]  /*20980*/  LDL.LU R30, [R1+0x1234] ;  /* 0x00123400011e7983 */ /* 0x000ea20000300800 */
[----:B------:R-:W-:-:S03]  /*20990*/  IMAD.MOV.U32 R142, RZ, RZ, R31 ;  /* 0x000000ffff8e7224 */ /* 0x000fc600078e001f */
[----:B------:R-:W2:Y:S04]  /*209a0*/  LDL.LU R31, [R1+0x1230] ;  /* 0x00123000011f7983 */ /* 0x000ea80000300800 */
[----:B------:R0:W-:Y:S01]  /*209b0*/  STL.64 [R1+0x11e8], R140 ;  /* 0x0011e88c01007387 */ /* 0x0001e20000100a00 */
[----:B------:R-:W-:Y:S02]  /*209c0*/  IMAD.MOV.U32 R148, RZ, RZ, R25 ;  /* 0x000000ffff947224 */ /* 0x000fe400078e0019 */
[----:B0-----:R-:W-:Y:S02]  /*209d0*/  IMAD.MOV.U32 R141, RZ, RZ, R28 ;  /* 0x000000ffff8d7224 */ /* 0x001fe400078e001c */
[----:B------:R-:W4:Y:S04]  /*209e0*/  LDL.LU R28, [R1+0x122c] ;  /* 0x00122c00011c7983 */ /* 0x000f280000300800 */
[----:B------:R-:W4:Y:S04]  /*209f0*/  LDL.LU R29, [R1+0x1228] ;  /* 0x00122800011d7983 */ /* 0x000f280000300800 */
[----:B------:R-:W4:Y:S04]  /*20a00*/  LDL.LU R26, [R1+0x1224] ;  /* 0x00122400011a7983 */ /* 0x000f280000300800 */
[----:B------:R-:W4:Y:S04]  /*20a10*/  LDL.LU R27, [R1+0x1220] ;  /* 0x00122000011b7983 */ /* 0x000f280000300800 */
[----:B------:R-:W4:Y:S04]  /*20a20*/  LDL.LU R24, [R1+0x121c] ;  /* 0x00121c0001187983 */ /* 0x000f280000300800 */
[----:B------:R-:W4:Y:S04]  /*20a30*/  LDL.LU R25, [R1+0x1218] ;  /* 0x0012180001197983 */ /* 0x000f280000300800 */
[----:B------:R-:W4:Y:S04]  /*20a40*/  LDL R140, [R1+0x7e4] ;  /* 0x0007e400018c7983 */ /* 0x000f280000100800 */
[----:B------:R0:W-:Y:S04]  /*20a50*/  STL.64 [R1+0x11e0], R138 ;  /* 0x0011e08a01007387 */ /* 0x0001e80000100a00 */
[----:B0-----:R-:W4:Y:S04]  /*20a60*/  LDL R138, [R1+0x804] ;  /* 0x00080400018a7983 */ /* 0x001f280000100800 */
[----:B------:R-:W4:Y:S04]  /*20a70*/  LDL R139, [R1+0x7e0] ;  /* 0x0007e000018b7983 */ /* 0x000f280000100800 */
[----:B------:R0:W-:Y:S04]  /*20a80*/  STL.64 [R1+0x11d8], R136 ;  /* 0x0011d88801007387 */ /* 0x0001e80000100a00 */
[----:B0-----:R-:W4:Y:S04]  /*20a90*/  LDL R136, [R1+0x824] ;  /* 0x0008240001887983 */ /* 0x001f280000100800 */
[----:B------:R-:W4:Y:S04]  /*20aa0*/  LDL R137, [R1+0x800] ;  /* 0x0008000001897983 */ /* 0x000f280000100800 */
[----:B------:R0:W-:Y:S04]  /*20ab0*/  STL.64 [R1+0x11d0], R134 ;  /* 0x0011d08601007387 */ /* 0x0001e80000100a00 */
[----:B0-----:R-:W4:Y:S04]  /*20ac0*/  LDL R135, [R1+0x820] ;  /* 0x0008200001877983 */ /* 0x001f280000100800 */
[----:B------:R-:W-:Y:S04]  /*20ad0*/  STL.64 [R1+0x11c8], R132 ;  /* 0x0011c88401007387 */ /* 0x000fe80000100a00 */
        /* <DEDUP_REMOVED lines=49> */
[----:B---3--:R-:W-:Y:S04]  /*20df0*/  STL.64 [R1+0x1038], R32 ;  /* 0x0010382001007387 */ /* 0x008fe80000100a00 */
[----:B--2---:R-:W-:Y:S04]  /*20e00*/  STL.64 [R1+0x1030], R30 ;  /* 0x0010301e01007387 */ /* 0x004fe80000100a00 */
[----:B----4-:R0:W-:Y:S04]  /*20e10*/  STL.64 [R1+0x1028], R28 ;  /* 0x0010281c01007387 */ /* 0x0101e80000100a00 */
[----:B------:R-:W-:Y:S04]  /*20e20*/  STL.64 [R1+0x1020], R26 ;  /* 0x0010201a01007387 */ /* 0x000fe80000100a00 */
[----:B------:R1:W-:Y:S01]  /*20e30*/  STL.64 [R1+0x1018], R24 ;  /* 0x0010181801007387 */ /* 0x0003e20000100a00 */
[----:B------:R-:W-:-:S02]  /*20e40*/  PRMT R205, RZ, 0x7610, R205 ;  /* 0x00007610ffcd7816 */ /* 0x000fc400000000cd */
[----:B------:R-:W-:Y:S01]  /*20e50*/  PRMT R204, RZ, 0x7610, R204 ;  /* 0x00007610ffcc7816 */ /* 0x000fe200000000cc */
[----:B0-----:R-:W2:Y:S04]  /*20e60*/  LDL R29, [R1+0x7a0] ;  /* 0x0007a000011d7983 */ /* 0x001ea80000100800 */
[----:B------:R0:W3:Y:S04]  /*20e70*/  @!P1 LDG.E.U8 R205, desc[UR28][R2.64] ;  /* 0x0000001c02cd9981 */ /* 0x0000e8000c1e1100 */
[----:B-1----:R-:W4:Y:S04]  /*20e80*/  LDL R25, [R1+0x7c0] ;  /* 0x0007c00001197983 */ /* 0x002f280000100800 */
[----:B------:R-:W2:Y:S04]  /*20e90*/  LDL R24, [R1+0x7c4] ;  /* 0x0007c40001187983 */ /* 0x000ea80000100800 */
[----:B------:R-:W3:Y:S01]  /*20ea0*/  LDL R28, [R1+0x7a4] ;  /* 0x0007a400011c7983 */ /* 0x000ee20000100800 */
[----:B------:R-:W-:-:S03]  /*20eb0*/  PRMT R203, RZ, 0x7610, R203 ;  /* 0x00007610ffcb7816 */ /* 0x000fc600000000cb */
[----:B------:R-:W3:Y:S04]  /*20ec0*/  LDL R27, [R1+0x780] ;  /* 0x00078000011b7983 */ /* 0x000ee80000100800 */
[----:B------:R-:W3:Y:S01]  /*20ed0*/  LDL R26, [R1+0x784] ;  /* 0x00078400011a7983 */ /* 0x000ee20000100800 */
[----:B------:R-:W-:Y:S01]  /*20ee0*/  PRMT R202, RZ, 0x7610, R202 ;  /* 0x00007610ffca7816 */ /* 0x000fe200000000ca */
[----:B0-----:R-:W-:Y:S02]  /*20ef0*/  @!P1 IMAD.MOV.U32 R2, RZ, RZ, R136 ;  /* 0x000000ffff029224 */ /* 0x001fe400078e0088 */
[----:B------:R-:W-:-:S05]  /*20f00*/  @!P1 IMAD.MOV.U32 R3, RZ, RZ, R135 ;  /* 0x000000ffff039224 */ /* 0x000fca00078e0087 */
[----:B------:R0:W3:Y:S02]  /*20f10*/  @!P1 LDG.E.U8 R204, desc[UR28][R2.64] ;  /* 0x0000001c02cc9981 */ /* 0x0000e4000c1e1100 */
[----:B0-----:R-:W-:Y:S02]  /*20f20*/  @!P1 IMAD.MOV.U32 R2, RZ, RZ, R138 ;  /* 0x000000ffff029224 */ /* 0x001fe400078e008a */
[----:B------:R-:W-:Y:S01]  /*20f30*/  @!P1 IMAD.MOV.U32 R3, RZ, RZ, R137 ;  /* 0x000000ffff039224 */ /* 0x000fe200078e0089 */
[----:B------:R-:W-:Y:S01]  /*20f40*/  PRMT R198, RZ, 0x7610, R198 ;  /* 0x00007610ffc67816 */ /* 0x000fe200000000c6 */
[----:B------:R-:W0:Y:S01]  /*20f50*/  S2R R200, SR_TID.X ;  /* 0x0000000000c87919 */ /* 0x000e220000002100 */
[----:B------:R-:W-:Y:S01]  /*20f60*/  PRMT R197, RZ, 0x7610, R197 ;  /* 0x00007610ffc57816 */ /* 0x000fe200000000c5 */
[----:B------:R-:W1:Y:S01]  /*20f70*/  LDC R137, c[0x0][0x230] ;  /* 0x00008c00ff897b82 */ /* 0x000e620000000800 */
[----:B------:R0:W3:Y:S02]  /*20f80*/  @!P1 LDG.E.U8 R203, desc[UR28][R2.64] ;  /* 0x0000001c02cb9981 */ /* 0x0000e4000c1e1100 */
[----:B0-----:R-:W-:-:S02]  /*20f90*/  @!P1 IMAD.MOV.U32 R2, RZ, RZ, R140 ;  /* 0x000000ffff029224 */ /* 0x001fc400078e008c */
[----:B------:R-:W-:-:S05]  /*20fa0*/  @!P1 IMAD.MOV.U32 R3, RZ, RZ, R139 ;  /* 0x000000ffff039224 */ /* 0x000fca00078e008b */
[----:B------:R4:W3:Y:S02]  /*20fb0*/  @!P1 LDG.E.U8 R202, desc[UR28][R2.64] ;  /* 0x0000001c02ca9981 */ /* 0x0008e4000c1e1100 */
[----:B----4-:R-:W-:Y:S02]  /*20fc0*/  @!P1 IMAD.MOV.U32 R3, RZ, RZ, R25 ;  /* 0x000000ffff039224 */ /* 0x010fe400078e0019 */
[----:B------:R-:W4:Y:S01]  /*20fd0*/  LDL R25, [R1+0x760] ;  /* 0x0007600001197983 */ /* 0x000f220000100800 */
[----:B--2---:R-:W-:-:S03]  /*20fe0*/  @!P1 IMAD.MOV.U32 R2, RZ, RZ, R24 ;  /* 0x000000ffff029224 */ /* 0x004fc600078e0018 */
[----:B------:R-:W2:Y:S04]  /*20ff0*/  LDL R24, [R1+0x764] ;  /* 0x0007640001187983 */ /* 0x000ea80000100800 */
[----:B------:R3:W2:Y:S02]  /*21000*/  @!P1 LDG.E.U8 R198, desc[UR28][R2.64] ;  /* 0x0000001c02c69981 */ /* 0x0006a4000c1e1100 */
[----:B---3--:R-:W-:Y:S02]  /*21010*/  @!P1 IMAD.MOV.U32 R2, RZ, RZ, R28 ;  /* 0x000000ffff029224 */ /* 0x008fe400078e001c */
[----:B------:R-:W-:Y:S01]  /*21020*/  @!P1 IMAD.MOV.U32 R3, RZ, RZ, R29 ;  /* 0x000000ffff039224 */ /* 0x000fe200078e001d */
[----:B------:R-:W-:Y:S01]  /*21030*/  PRMT R196, RZ, 0x7610, R196 ;  /* 0x00007610ffc47816 */ /* 0x000fe200000000c4 */
[----:B------:R-:W3:Y:S04]  /*21040*/  LDL R29, [R1+0x720] ;  /* 0x00072000011d7983 */ /* 0x000ee80000100800 */
[----:B------:R0:W3:Y:S04]  /*21050*/  @!P1 LDG.E.U8 R197, desc[UR28][R2.64] ;  /* 0x0000001c02c59981 */ /* 0x0000e8000c1e1100 */
[----:B------:R-:W3:Y:S01]  /*21060*/  LDL R28, [R1+0x724] ;  /* 0x00072400011c7983 */ /* 0x000ee20000100800 */
[----:B0-----:R-:W-:-:S02]  /*21070*/  @!P1 IMAD.MOV.U32 R2, RZ, RZ, R26 ;  /* 0x000000ffff029224 */ /* 0x001fc400078e001a */
[----:B------:R-:W-:Y:S01]  /*21080*/  @!P1 IMAD.MOV.U32 R3, RZ, RZ, R27 ;  /* 0x000000ffff039224 */ /* 0x000fe200078e001b */
[----:B------:R-:W3:Y:S04]  /*21090*/  LDL R26, [R1+0x744] ;  /* 0x00074400011a7983 */ /* 0x000ee80000100800 */
[----:B------:R-:W3:Y:S04]  /*210a0*/  LDL R27, [R1+0x740] ;  /* 0x00074000011b7983 */ /* 0x000ee80000100800 */
[----:B------:R4:W3:Y:S02]  /*210b0*/  @!P1 LDG.E.U8 R196, desc[UR28][R2.64] ;  /* 0x0000001c02c49981 */ /* 0x0008e4000c1e1100 */
[----:B----4-:R-:W-:-:S02]  /*210c0*/  @!P1 IMAD.MOV.U32 R3, RZ, RZ, R25 ;  /* 0x000000ffff039224 */ /* 0x010fc400078e0019 */
[----:B------:R-:W4:Y:S01]  /*210d0*/  LDL R25, [R1+0x700] ;  /* 0x0007000001197983 */ /* 0x000f220000100800 */
[----:B--2---:R-:W-:-:S03]  /*210e0*/  @!P1 IMAD.MOV.U32 R2, RZ, RZ, R24 ;  /* 0x000000ffff029224 */ /* 0x004fc600078e0018 */
[----:B------:R-:W2:Y:S01]  /*210f0*/  LDL R24, [R1+0x704] ;  /* 0x0007040001187983 */ /* 0x000ea20000100800 */
[----:B------:R-:W-:Y:S02]  /*21100*/  PRMT R195, RZ, 0x7610, R195 ;  /* 0x00007610ffc37816 */ /* 0x000fe400000000c3 */
[----:B------:R-:W-:-:S04]  /*21110*/  PRMT R194, RZ, 0x7610, R194 ;  /* 0x00007610ffc27816 */ /* 0x000fc800000000c2 */
[----:B------:R3:W2:Y:S01]  /*21120*/  @!P1 LDG.E.U8 R195, desc[UR28][R2.64] ;  /* 0x0000001c02c39981 */ /* 0x0006a2000c1e1100 */
[----:B------:R-:W-:Y:S01]  /*21130*/  PRMT R193, RZ, 0x7610, R193 ;  /* 0x00007610ffc17816 */ /* 0x000fe200000000c1 */
[----:B---3--:R-:W-:Y:S02]  /*21140*/  @!P1 IMAD.MOV.U32 R2, RZ, RZ, R26 ;  /* 0x000000ffff029224 */ /* 0x008fe400078e001a */
[----:B------:R-:W3:Y:S01]  /*21150*/  LDL R26, [R1+0x5c8] ;  /* 0x0005c800011a7983 */ /* 0x000ee20000100800 */
[----:B------:R-:W-:-:S03]  /*21160*/  @!P1 IMAD.MOV.U32 R3, RZ, RZ, R27 ;  /* 0x000000ffff039224 */ /* 0x000fc600078e001b */
[----:B------:R-:W3:Y:S04]  /*21170*/  LDL R27, [R1+0x5c4] ;  /* 0x0005c400011b7983 */ /* 0x000ee80000100800 */
[----:B------:R0:W3:Y:S02]  /*21180*/  @!P1 LDG.E.U8 R194, desc[UR28][R2.64] ;  /* 0x0000001c02c29981 */ /* 0x0000e4000c1e1100 */
[----:B0-----:R-:W-:Y:S02]  /*21190*/  @!P1 IMAD.MOV.U32 R2, RZ, RZ, R28 ;  /* 0x000000ffff029224 */ /* 0x001fe400078e001c */
[----:B------:R-:W-:Y:S01]  /*211a0*/  @!P1 IMAD.MOV.U32 R3, RZ, RZ, R29 ;  /* 0x000000ffff039224 */ /* 0x000fe200078e001d */
[----:B------:R-:W-:Y:S01]  /*211b0*/  PRMT R192, RZ, 0x7610, R192 ;  /* 0x00007610ffc07816 */ /* 0x000fe200000000c0 */
[----:B------:R-:W3:Y:S04]  /*211c0*/  LDL R29, [R1+0x584] ;  /* 0x00058400011d7983 */ /* 0x000ee80000100800 */
[----:B------:R4:W3:Y:S04]  /*211d0*/  @!P1 LDG.E.U8 R193, desc[UR28][R2.64] ;  /* 0x0000001c02c19981 */ /* 0x0008e8000c1e1100 */
[----:B------:R-:W3:Y:S01]  /*211e0*/  LDL R28, [R1+0x588] ;  /* 0x00058800011c7983 */ /* 0x000ee20000100800 */
[----:B----4-:R-:W-:-:S03]  /*211f0*/  @!P1 IMAD.MOV.U32 R3, RZ, RZ, R25 ;  /* 0x000000ffff039224 */ /* 0x010fc600078e0019 */
[----:B------:R-:W4:Y:S01]  /*21200*/  LDL R25, [R1+0x5a4] ;  /* 0x0005a40001197983 */ /* 0x000f220000100800 */
[----:B--2---:R-:W-:-:S03]  /*21210*/  @!P1 IMAD.MOV.U32 R2, RZ, RZ, R24 ;  /* 0x000000ffff029224 */ /* 0x004fc600078e0018 */
[----:B------:R-:W2:Y:S04]  /*21220*/  LDL R24, [R1+0x5a8] ;  /* 0x0005a80001187983 */ /* 0x000ea80000100800 */
[----:B------:R3:W2:Y:S01]  /*21230*/  @!P1 LDG.E.U8 R192, desc[UR28][R2.64] ;  /* 0x0000001c02c09981 */ /* 0x0006a2000c1e1100 */
[----:B------:R-:W-:Y:S01]  /*21240*/  PRMT R191, RZ, 0x7610, R191 ;  /* 0x00007610ffbf7816 */ /* 0x000fe200000000bf */
[----:B---3--:R-:W-:Y:S02]  /*21250*/  @!P1 IMAD.MOV.U32 R2, RZ, RZ, R26 ;  /* 0x000000ffff029224 */ /* 0x008fe400078e001a */
[----:B------:R-:W3:Y:S01]  /*21260*/  LDL R26, [R1+0x568] ;  /* 0x00056800011a7983 */ /* 0x000ee20000100800 */
[----:B------:R-:W-:-:S03]  /*21270*/  @!P1 IMAD.MOV.U32 R3, RZ, RZ, R27 ;  /* 0x000000ffff039224 */ /* 0x000fc600078e001b */
[----:B------:R-:W3:Y:S04]  /*21280*/  LDL R27, [R1+0x564] ;  /* 0x00056400011b7983 */ /* 0x000ee80000100800 */
[----:B------:R4:W3:Y:S02]  /*21290*/  @!P1 LDG.E.U8 R191, desc[UR28][R2.64] ;  /* 0x0000001c02bf9981 */ /* 0x0008e4000c1e1100 */
[----:B----4-:R-:W-:Y:S02]  /*212a0*/  @!P1 IMAD.MOV.U32 R3, RZ, RZ, R25 ;  /* 0x000000ffff039224 */ /* 0x010fe400078e0019 */
[----:B------:R-:W4:Y:S01]  /*212b0*/  LDL R25, [R1+0x544] ;  /* 0x0005440001197983 */ /* 0x000f220000100800 */
[----:B--2---:R-:W-:-:S03]  /*212c0*/  @!P1 IMAD.MOV.U32 R2, RZ, RZ, R24 ;  /* 0x000000ffff029224 */ /* 0x004fc600078e0018 */
        /* <DEDUP_REMOVED lines=8> */
[----:B------:R3:W2:Y:S04]  /*21350*/  @!P1 LDG.E.U8 R189, desc[UR28][R2.64] ;  /* 0x0000001c02bd9981 */ /* 0x0006a8000c1e1100 */
[----:B------:R-:W2:Y:S01]  /*21360*/  LDL R28, [R1+0x510] ;  /* 0x00051000011c7983 */ /* 0x000ea20000100800 */
[----:B---3--:R-:W-:-:S02]  /*21370*/  @!P1 IMAD.MOV.U32 R2, RZ, RZ, R26 ;  /* 0x000000ffff029224 */ /* 0x008fc400078e001a */
        /* <DEDUP_REMOVED lines=47> */
[----:B---3--:R-:W-:-:S03]  /*21670*/  @!P1 IMAD.MOV.U32 R2, RZ, RZ, R26 ;  /* 0x000000ffff029224 */ /* 0x008fc600078e001a */
        /* <DEDUP_REMOVED lines=38> */
[----:B------:R-:W-:-:S04]  /*218e0*/  LOP3.LUT R200, R200, 0x7f, RZ, 0xc0, !PT ;  /* 0x0000007fc8c87812 */ /* 0x000fc800078ec0ff */
[----:B------:R-:W-:-:S05]  /*218f0*/  LOP3.LUT R200, R200, 0x20, RZ, 0x3c, !PT ;  /* 0x00000020c8c87812 */ /* 0x000fca00078e3cff */
[----:B------:R0:W-:Y:S04]  /*21900*/  STS.U8 [R200+UR24+0x100], R174 ;  /* 0x000100aec8007988 */ /* 0x0001e80008000018 */
[----:B------:R1:W-:Y:S01]  /*21910*/  STS.U8 [R200+UR24+0x300], R173 ;  /* 0x000300adc8007988 */ /* 0x0003e20008000018 */
[----:B0-----:R-:W-:Y:S02]  /*21920*/  PRMT R174, RZ, 0x7610, R174 ;  /* 0x00007610ffae7816 */ /* 0x001fe400000000ae */
[----:B-1----:R-:W-:-:S04]  /*21930*/  PRMT R173, RZ, 0x7610, R173 ;  /* 0x00007610ffad7816 */ /* 0x002fc800000000ad */
[----:B------:R0:W2:Y:S02]  /*21940*/  @!P1 LDG.E.U8 R174, desc[UR28][R2.64] ;  /* 0x0000001c02ae9981 */ /* 0x0000a4000c1e1100 */
[----:B0-----:R-:W-:Y:S02]  /*21950*/  @!P1 IMAD.MOV.U32 R2, RZ, RZ, R28 ;  /* 0x000000ffff029224 */ /* 0x001fe400078e001c */
[----:B------:R-:W-:Y:S01]  /*21960*/  @!P1 IMAD.MOV.U32 R3, RZ, RZ, R29 ;  /* 0x000000ffff039224 */ /* 0x000fe200078e001d */
[----:B------:R0:W-:Y:S04]  /*21970*/  STS.U8 [R200+UR24+0x500], R172 ;  /* 0x000500acc8007988 */ /* 0x0001e80008000018 */
[----:B------:R3:W2:Y:S04]  /*21980*/  @!P1 LDG.E.U8 R173, desc[UR28][R2.64] ;  /* 0x0000001c02ad9981 */ /* 0x0006a8000c1e1100 */
[----:B------:R-:W2:Y:S04]  /*21990*/  LDL R29, [R1+0x40c] ;  /* 0x00040c00011d7983 */ /* 0x000ea80000100800 */
[----:B------:R-:W2:Y:S01]  /*219a0*/  LDL R28, [R1+0x410] ;  /* 0x00041000011c7983 */ /* 0x000ea20000100800 */
[----:B---3--:R-:W-:-:S02]  /*219b0*/  @!P1 IMAD.MOV.U32 R2, RZ, RZ, R26 ;  /* 0x000000ffff029224 */ /* 0x008fc400078e001a */
[----:B------:R-:W-:Y:S01]  /*219c0*/  @!P1 IMAD.MOV.U32 R3, RZ, RZ, R27 ;  /* 0x000000ffff039224 */ /* 0x000fe200078e001b */
[----:B------:R-:W3:Y:S04]  /*219d0*/  LDL R26, [R1+0x428] ;  /* 0x00042800011a7983 */ /* 0x000ee80000100800 */
[----:B------:R-:W3:Y:S01]  /*219e0*/  LDL R27, [R1+0x424] ;  /* 0x00042400011b7983 */ /* 0x000ee20000100800 */
[----:B0-----:R-:W-:-:S06]  /*219f0*/  PRMT R172, RZ, 0x7610, R172 ;  /* 0x00007610ffac7816 */ /* 0x001fcc00000000ac */
[----:B------:R4:W3:Y:S02]  /*21a00*/  @!P1 LDG.E.U8 R172, desc[UR28][R2.64] ;  /* 0x0000001c02ac9981 */ /* 0x0008e4000c1e1100 */
[----:B----4-:R-:W-:Y:S02]  /*21a10*/  @!P1 IMAD.MOV.U32 R3, RZ, RZ, R25 ;  /* 0x000000ffff039224 */ /* 0x010fe400078e0019 */
[----:B------:R-:W4:Y:S01]  /*21a20*/  LDL R25, [R1+0x404] ;  /* 0x0004040001197983 */ /* 0x000f220000100800 */
[----:B--2---:R-:W-:-:S03]  /*21a30*/  @!P1 IMAD.MOV.U32 R2, RZ, RZ, R24 ;  /* 0x000000ffff029224 */ /* 0x004fc600078e0018 */
[----:B------:R-:W2:Y:S04]  /*21a40*/  LDL R24, [R1+0x408] ;  /* 0x0004080001187983 */ /* 0x000ea80000100800 */
[----:B------:R0:W-:Y:S04]  /*21a50*/  STS.U8 [R200+UR24+0x700], R171 ;  /* 0x000700abc8007988 */ /* 0x0001e80008000018 */
[----:B------:R1:W-:Y:S01]  /*21a60*/  STS.U8 [R200+UR24+0x900], R170 ;  /* 0x000900aac8007988 */ /* 0x0003e20008000018 */
[----:B0-----:R-:W-:Y:S02]  /*21a70*/  PRMT R171, RZ, 0x7610, R171 ;  /* 0x00007610ffab7816 */ /* 0x001fe400000000ab */
[----:B-1----:R-:W-:-:S04]  /*21a80*/  PRMT R170, RZ, 0x7610, R170 ;  /* 0x00007610ffaa7816 */ /* 0x002fc800000000aa */
[----:B------:R3:W2:Y:S04]  /*21a90*/  @!P1 LDG.E.U8 R171, desc[UR28][R2.64] ;  /* 0x0000001c02ab9981 */ /* 0x0006a8000c1e1100 */
[----:B------:R0:W-:Y:S02]  /*21aa0*/  STS.U8 [R200+UR24+0xb00], R169 ;  /* 0x000b00a9c8007988 */ /* 0x0001e40008000018 */
[----:B0-----:R-:W-:Y:S01]  /*21ab0*/  PRMT R169, RZ, 0x7610, R169 ;  /* 0x00007610ffa97816 */ /* 0x001fe200000000a9 */
[----:B---3--:R-:W-:Y:S02]  /*21ac0*/  @!P1 IMAD.MOV.U32 R2, RZ, RZ, R26 ;  /* 0x000000ffff029224 */ /* 0x008fe400078e001a */
[----:B------:R-:W3:Y:S01]  /*21ad0*/  LDL R26, [R1+0x3f0] ;  /* 0x0003f000011a7983 */ /* 0x000ee20000100800 */
[----:B------:R-:W-:-:S03]  /*21ae0*/  @!P1 IMAD.MOV.U32 R3, RZ, RZ, R27 ;  /* 0x000000ffff039224 */ /* 0x000fc600078e001b */
[----:B------:R-:W3:Y:S04]  /*21af0*/  LDL R27, [R1+0x3ec] ;  /* 0x0003ec00011b7983 */ /* 0x000ee80000100800 */
[----:B------:R0:W3:Y:S02]  /*21b00*/  @!P1 LDG.E.U8 R170, desc[UR28][R2.64] ;  /* 0x0000001c02aa9981 */ /* 0x0000e4000c1e1100 */
[----:B0-----:R-:W-:Y:S02]  /*21b10*/  @!P1 IMAD.MOV.U32 R2, RZ, RZ, R28 ;  /* 0x000000ffff029224 */ /* 0x001fe400078e001c */
[----:B------:R-:W-:Y:S01]  /*21b20*/  @!P1 IMAD.MOV.U32 R3, RZ, RZ, R29 ;  /* 0x000000ffff039224 */ /* 0x000fe200078e001d */
[----:B------:R0:W-:Y:S04]  /*21b30*/  STS.U8 [R200+UR24+0xd00], R168 ;  /* 0x000d00a8c8007988 */ /* 0x0001e80008000018 */
[----:B------:R4:W3:Y:S04]  /*21b40*/  @!P1 LDG.E.U8 R169, desc[UR28][R2.64] ;  /* 0x0000001c02a99981 */ /* 0x0008e8000c1e1100 */
[----:B------:R-:W3:Y:S04]  /*21b50*/  LDL R29, [R1+0x3cc] ;  /* 0x0003cc00011d7983 */ /* 0x000ee80000100800 */
[----:B------:R-:W3:Y:S01]  /*21b60*/  LDL R28, [R1+0x3d0] ;  /* 0x0003d000011c7983 */ /* 0x000ee20000100800 */
[----:B----4-:R-:W-:-:S03]  /*21b70*/  @!P1 IMAD.MOV.U32 R3, RZ, RZ, R25 ;  /* 0x000000ffff039224 */ /* 0x010fc600078e0019 */
[----:B------:R-:W4:Y:S01]  /*21b80*/  LDL R25, [R1+0x3e4] ;  /* 0x0003e40001197983 */ /* 0x000f220000100800 */
[----:B--2---:R-:W-:-:S03]  /*21b90*/  @!P1 IMAD.MOV.U32 R2, RZ, RZ, R24 ;  /* 0x000000ffff029224 */ /* 0x004fc600078e0018 */
[----:B------:R-:W2:Y:S01]  /*21ba0*/  LDL R24, [R1+0x3e8] ;  /* 0x0003e80001187983 */ /* 0x000ea20000100800 */
[----:B0-----:R-:W-:-:S06]  /*21bb0*/  PRMT R168, RZ, 0x7610, R168 ;  /* 0x00007610ffa87816 */ /* 0x001fcc00000000a8 */
        /* <DEDUP_REMOVED lines=21> */
[----:B------:R-:W2:Y:S01]  /*21d10*/  LDL R29, [R1+0x38c] ;  /* 0x00038c00011d7983 */ /* 0x000ea20000100800 */
[----:B0-----:R-:W-:-:S03]  /*21d20*/  PRMT R164, RZ, 0x7610, R164 ;  /* 0x00007610ffa47816 */ /* 0x001fc600000000a4 */
        /* <DEDUP_REMOVED lines=32> */
[----:B0-----:R-:W-:-:S03]  /*21f30*/  PRMT R160, RZ, 0x7610, R160 ;  /* 0x00007610ffa07816 */ /* 0x001fc600000000a0 */
[----:B------:R0:W-:Y:S04]  /*21f40*/  STS.U8 [R200+UR24+0x1f00], R159 ;  /* 0x001f009fc8007988 */ /* 0x0001e80008000018 */
[----:B------:R3:W2:Y:S01]  /*21f50*/  @!P1 LDG.E.U8 R160, desc[UR28][R2.64] ;  /* 0x0000001c02a09981 */ /* 0x0006a2000c1e1100 */
        /* <DEDUP_REMOVED lines=15> */
[----:B------:R1:W-:Y:S01]  /*22050*/  STS.U8 [R200+UR24+0x2500], R153 ;  /* 0x00250099c8007988 */ /* 0x0003e20008000018 */
[----:B0-----:R-:W-:Y:S02]  /*22060*/  @!P1 IMAD.MOV.U32 R2, RZ, RZ, R28 ;  /* 0x000000ffff029224 */ /* 0x001fe400078e001c */
[----:B------:R-:W-:Y:S01]  /*22070*/  @!P1 IMAD.MOV.U32 R3, RZ, RZ, R29 ;  /* 0x000000ffff039224 */ /* 0x000fe200078e001d */
[----:B-1----:R-:W-:-:S04]  /*22080*/  PRMT R153, RZ, 0x7610, R153 ;  /* 0x00007610ff997816 */ /* 0x002fc80000000099 */
[----:B------:R3:W2:Y:S02]  /*22090*/  @!P1 LDG.E.U8 R154, desc[UR28][R2.64] ;  /* 0x0000001c029a9981 */ /* 0x0006a4000c1e1100 */
[----:B---3--:R-:W-:Y:S02]  /*220a0*/  @!P1 IMAD.MOV.U32 R2, RZ, RZ, R26 ;  /* 0x000000ffff029224 */ /* 0x008fe400078e001a */
[----:B------:R-:W-:Y:S02]  /*220b0*/  @!P1 IMAD.MOV.U32 R3, RZ, RZ, R27 ;  /* 0x000000ffff039224 */ /* 0x000fe400078e001b */
[----:B------:R-:W3:Y:S04]  /*220c0*/  LDL R27, [R1+0x2ec] ;  /* 0x0002ec00011b7983 */ /* 0x000ee80000100800 */
[----:B------:R4:W3:Y:S04]  /*220d0*/  @!P1 LDG.E.U8 R153, desc[UR28][R2.64] ;  /* 0x0000001c02999981 */ /* 0x0008e8000c1e1100 */
[----:B------:R-:W3:Y:S01]  /*220e0*/  LDL.LU R26, [R1+0x2a8] ;  /* 0x0002a800011a7983 */ /* 0x000ee20000300800 */
[----:B----4-:R-:W-:-:S03]  /*220f0*/  @!P1 IMAD.MOV.U32 R3, RZ, RZ, R25 ;  /* 0x000000ffff039224 */ /* 0x010fc600078e0019 */
[----:B------:R-:W4:Y:S01]  /*22100*/  LDL R25, [R1+0x2cc] ;  /* 0x0002cc0001197983 */ /* 0x000f220000100800 */
[----:B--2---:R-:W-:-:S03]  /*22110*/  @!P1 IMAD.MOV.U32 R2, RZ, RZ, R24 ;  /* 0x000000ffff029224 */ /* 0x004fc600078e0018 */
[----:B------:R-:W2:Y:S04]  /*22120*/  LDL.LU R30, [R1+0x288] ;  /* 0x00028800011e7983 */ /* 0x000ea80000300800 */
[----:B------:R-:W2:Y:S04]  /*22130*/  LDL.LU R28, [R1+0x26c] ;  /* 0x00026c00011c7983 */ /* 0x000ea80000300800 */
[----:B------:R-:W2:Y:S04]  /*22140*/  LDL.LU R24, [R1+0x28c] ;  /* 0x00028c0001187983 */ /* 0x000ea80000300800 */
[----:B------:R-:W-:Y:S04]  /*22150*/  STL [R1+0xf98], R0 ;  /* 0x000f980001007387 */ /* 0x000fe80000100800 */
[----:B------:R-:W2:Y:S04]  /*22160*/  LDL R29, [R1+0x24c] ;  /* 0x00024c00011d7983 */ /* 0x000ea80000100800 */
[----:B------:R0:W-:Y:S04]  /*22170*/  STS.U8 [R200+UR24+0x2700], R152 ;  /* 0x00270098c8007988 */ /* 0x0001e80008000018 */
[----:B------:R1:W-:Y:S01]  /*22180*/  STS.U8 [R200+UR24+0x2900], R22 ;  /* 0x00290016c8007988 */ /* 0x0003e20008000018 */
[----:B0-----:R-:W-:-:S02]  /*22190*/  PRMT R152, RZ, 0x7610, R152 ;  /* 0x00007610ff987816 */ /* 0x001fc40000000098 */
[----:B-1----:R-:W-:-:S04]  /*221a0*/  PRMT R22, RZ, 0x7610, R22 ;  /* 0x00007610ff167816 */ /* 0x002fc80000000016 */
[----:B------:R0:W2:Y:S04]  /*221b0*/  @!P1 LDG.E.U8 R152, desc[UR28][R2.64] ;  /* 0x0000001c02989981 */ /* 0x0000a8000c1e1100 */
[----:B------:R1:W-:Y:S01]  /*221c0*/  STS.U8 [R200+UR24+0x2b00], R21 ;  /* 0x002b0015c8007988 */ /* 0x0003e20008000018 */
[----:B0-----:R-:W-:Y:S01]  /*221d0*/  @!P1 IMAD.MOV.U32 R3, RZ, RZ, R0 ;  /* 0x000000ffff039224 */ /* 0x001fe200078e0000 */
[----:B-1----:R-:W-:Y:S01]  /*221e0*/  PRMT R21, RZ, 0x7610, R21 ;  /* 0x00007610ff157816 */ /* 0x002fe20000000015 */
[----:B---3--:R-:W-:Y:S01]  /*221f0*/  @!P1 IMAD.MOV.U32 R2, RZ, RZ, R27 ;  /* 0x000000ffff029224 */ /* 0x008fe200078e001b */
[----:B------:R0:W-:Y:S04]  /*22200*/  STS.U8 [R200+UR24+0x2d00], R20 ;  /* 0x002d0014c8007988 */ /* 0x0001e80008000018 */
[----:B------:R1:W3:Y:S04]  /*22210*/  @!P1 LDG.E.U8 R22, desc[UR28][R2.64] ;  /* 0x0000001c02169981 */ /* 0x0002e8000c1e1100 */
[----:B------:R0:W-:Y:S04]  /*22220*/  STS.U8 [R200+UR24+0x2f00], R19 ;  /* 0x002f0013c8007988 */ /* 0x0001e80008000018 */
[----:B------:R-:W3:Y:S01]  /*22230*/  LDL.LU R27, [R1+0x2a0] ;  /* 0x0002a000011b7983 */ /* 0x000ee20000300800 */
[----:B-1----:R-:W-:Y:S01]  /*22240*/  @!P1 IMAD.MOV.U32 R3, RZ, RZ, R23 ;  /* 0x000000ffff039224 */ /* 0x002fe200078e0017 */
[----:B0-----:R-:W-:-:S02]  /*22250*/  PRMT R20, RZ, 0x7610, R20 ;  /* 0x00007610ff147816 */ /* 0x001fc40000000014 */
[----:B------:R-:W-:Y:S01]  /*22260*/  PRMT R19, RZ, 0x7610, R19 ;  /* 0x00007610ff137816 */ /* 0x000fe20000000013 */
[----:B------:R0:W-:Y:S02]  /*22270*/  STS.U8 [R200+UR24+0x3100], R18 ;  /* 0x00310012c8007988 */ /* 0x0001e40008000018 */
[----:B0-----:R-:W-:Y:S01]  /*22280*/  PRMT R18, RZ, 0x7610, R18 ;  /* 0x00007610ff127816 */ /* 0x001fe20000000012 */
[----:B----4-:R-:W-:Y:S02]  /*22290*/  @!P1 IMAD.MOV.U32 R2, RZ, RZ, R25 ;  /* 0x000000ffff029224 */ /* 0x010fe400078e0019 */
[----:B------:R-:W4:Y:S04]  /*222a0*/  LDL.LU R25, [R1+0x284] ;  /* 0x0002840001197983 */ /* 0x000f280000300800 */
[----:B------:R0:W4:Y:S02]  /*222b0*/  @!P1 LDG.E.U8 R21, desc[UR28][R2.64] ;  /* 0x0000001c02159981 */ /* 0x000124000c1e1100 */
[----:B0-----:R-:W-:-:S02]  /*222c0*/  @!P1 IMAD.MOV.U32 R2, RZ, RZ, R155 ;  /* 0x000000ffff029224 */ /* 0x001fc400078e009b */
[----:B------:R-:W-:-:S05]  /*222d0*/  @!P1 IMAD.MOV.U32 R3, RZ, RZ, R26 ;  /* 0x000000ffff039224 */ /* 0x000fca00078e001a */
[----:B------:R2:W4:Y:S04]  /*222e0*/  @!P1 LDG.E.U8 R20, desc[UR28][R2.64] ;  /* 0x0000001c02149981 */ /* 0x000528000c1e1100 */
[----:B------:R0:W-:Y:S01]  /*222f0*/  STL [R1+0xf9c], R23 ;  /* 0x000f9c1701007387 */ /* 0x0001e20000100800 */
[----:B--2---:R-:W-:Y:S02]  /*22300*/  @!P1 IMAD.MOV.U32 R2, RZ, RZ, R24 ;  /* 0x000000ffff029224 */ /* 0x004fe400078e0018 */
[----:B------:R-:W-:Y:S01]  /*22310*/  @!P1 IMAD.MOV.U32 R3, RZ, RZ, R30 ;  /* 0x000000ffff039224 */ /* 0x000fe200078e001e */
[----:B0-----:R-:W2:Y:S04]  /*22320*/  LDL.LU R23, [R1+0x2e4] ;  /* 0x0002e40001177983 */ /* 0x001ea80000300800 */
[----:B------:R0:W4:Y:S04]  /*22330*/  @!P1 LDG.E.U8 R19, desc[UR28][R2.64] ;  /* 0x0000001c02139981 */ /* 0x000128000c1e1100 */
[----:B------:R-:W3:Y:S04]  /*22340*/  LDL.LU R0, [R1+0x300] ;  /* 0x0003000001007983 */ /* 0x000ee80000300800 */
[----:B------:R1:W-:Y:S01]  /*22350*/  STL [R1+0xfa0], R155 ;  /* 0x000fa09b01007387 */ /* 0x0003e20000100800 */
[----:B0-----:R-:W-:-:S02]  /*22360*/  @!P1 IMAD.MOV.U32 R2, RZ, RZ, R28 ;  /* 0x000000ffff029224 */ /* 0x001fc400078e001c */
[----:B------:R-:W-:-:S05]  /*22370*/  @!P1 IMAD.MOV.U32 R3, RZ, RZ, R234 ;  /* 0x000000ffff039224 */ /* 0x000fca00078e00ea */
[----:B------:R0:W4:Y:S04]  /*22380*/  @!P1 LDG.E.U8 R18, desc[UR28][R2.64] ;  /* 0x0000001c02129981 */ /* 0x000128000c1e1100 */
[----:B-1----:R-:W2:Y:S04]  /*22390*/  LDL.LU R155, [R1+0x320] ;  /* 0x00032000019b7983 */ /* 0x002ea80000300800 */
[----:B------:R1:W-:Y:S01]  /*223a0*/  STL [R1+0xfa4], R234 ;  /* 0x000fa4ea01007387 */ /* 0x0003e20000100800 */
[----:B0-----:R-:W-:Y:S02]  /*223b0*/  @!P1 IMAD.MOV.U32 R2, RZ, RZ, R29 ;  /* 0x000000ffff029224 */ /* 0x001fe400078e001d */
[----:B------:R-:W-:Y:S01]  /*223c0*/  @!P1 IMAD.MOV.U32 R3, RZ, RZ, R248 ;  /* 0x000000ffff039224 */ /* 0x000fe200078e00f8 */
[----:B-1----:R-:W3:Y:S04]  /*223d0*/  LDL.LU R234, [R1+0x304] ;  /* 0x0003040001ea7983 */ /* 0x002ee80000300800 */
[----:B------:R-:W4:Y:S04]  /*223e0*/  LDL R33, [R1+0x340] ;  /* 0x0003400001217983 */ /* 0x000f280000100800 */
[----:B------:R-:W2:Y:S04]  /*223f0*/  LDL R32, [R1+0x344] ;  /* 0x0003440001207983 */ /* 0x000ea80000100800 */
[----:B------:R-:W3:Y:S04]  /*22400*/  LDL.LU R31, [R1+0x280] ;  /* 0x00028000011f7983 */ /* 0x000ee80000300800 */
[----:B------:R-:W3:Y:S04]  /*22410*/  LDL.LU R29, [R1+0x264] ;  /* 0x00026400011d7983 */ /* 0x000ee80000300800 */
[----:B------:R0:W-:Y:S04]  /*22420*/  STL [R1+0xfa8], R248 ;  /* 0x000fa8f801007387 */ /* 0x0001e80000100800 */
[----:B0-----:R-:W3:Y:S04]  /*22430*/  LDL.LU R248, [R1+0x324] ;  /* 0x0003240001f87983 */ /* 0x001ee80000300800 */
[----:B------:R-:W4:Y:S04]  /*22440*/  LDL.LU R139, [R1+0x5f0] ;  /* 0x0005f000018b7983 */ /* 0x000f280000300800 */
[----:B------:R-:W3:Y:S04]  /*22450*/  LDL.LU R140, [R1+0x6d4] ;  /* 0x0006d400018c7983 */ /* 0x000ee80000300800 */
[----:B------:R0:W-:Y:S04]  /*22460*/  STS.U8 [R200+UR24+0x3300], R17 ;  /* 0x00330011c8007988 */ /* 0x0001e80008000018 */
[----:B------:R1:W-:Y:S01]  /*22470*/  STS.U8 [R200+UR24+0x3500], R16 ;  /* 0x00350010c8007988 */ /* 0x0003e20008000018 */
[----:B0-----:R-:W-:-:S02]  /*22480*/  PRMT R17, RZ, 0x7610, R17 ;  /* 0x00007610ff117816 */ /* 0x001fc40000000011 */
[----:B-1----:R-:W-:-:S04]  /*22490*/  PRMT R16, RZ, 0x7610, R16 ;  /* 0x00007610ff107816 */ /* 0x002fc80000000010 */
[----:B------:R0:W3:Y:S01]  /*224a0*/  @!P1 LDG.E.U8 R17, desc[UR28][R2.64] ;  /* 0x0000001c02119981 */ /* 0x0000e2000c1e1100 */
[----:B------:R-:W-:-:S03]  /*224b0*/  VIADD R137, R137, 0x3f ;  /* 0x0000003f89897836 */ /* 0x000fc60000000000 */
[----:B------:R1:W-:Y:S01]  /*224c0*/  STS.U8 [R200+UR24+0x3700], R15 ;  /* 0x0037000fc8007988 */ /* 0x0003e20008000018 */
[----:B0-----:R-:W-:Y:S02]  /*224d0*/  @!P1 IMAD.MOV.U32 R2, RZ, RZ, R252 ;  /* 0x000000ffff029224 */ /* 0x001fe400078e00fc */
[----:B------:R-:W-:Y:S01]  /*224e0*/  @!P1 IMAD.MOV.U32 R3, RZ, RZ, R237 ;  /* 0x000000ffff039224 */ /* 0x000fe200078e00ed */
[----:B-1----:R-:W-:-:S04]  /*224f0*/  PRMT R15, RZ, 0x7610, R15 ;  /* 0x00007610ff0f7816 */ /* 0x002fc8000000000f */
[----:B------:R0:W3:Y:S01]  /*22500*/  @!P1 LDG.E.U8 R16, desc[UR28][R2.64] ;  /* 0x0000001c02109981 */ /* 0x0000e2000c1e1100 */
[----:B------:R-:W-:Y:S01]  /*22510*/  SHF.R.S32.HI R138, RZ, 0x1f, R137 ;  /* 0x0000001fff8a7819 */ /* 0x000fe20000011489 */
[----:B0-----:R-:W-:Y:S02]  /*22520*/  @!P1 IMAD.MOV.U32 R2, RZ, RZ, R241 ;  /* 0x000000ffff029224 */ /* 0x001fe400078e00f1 */
[----:B------:R-:W-:-:S05]  /*22530*/  @!P1 IMAD.MOV.U32 R3, RZ, RZ, R231 ;  /* 0x000000ffff039224 */ /* 0x000fca00078e00e7 */
[----:B------:R2:W3:Y:S02]  /*22540*/  @!P1 LDG.E.U8 R15, desc[UR28][R2.64] ;  /* 0x0000001c020f9981 */ /* 0x0004e4000c1e1100 */
[----:B--2---:R-:W-:Y:S01]  /*22550*/  @!P1 IMAD.MOV.U32 R2, RZ, RZ, R32 ;  /* 0x000000ffff029224 */ /* 0x004fe200078e0020 */
[----:B------:R-:W-:Y:S02]  /*22560*/  LEA.HI R32, R138, R137, RZ, 0x6 ;  /* 0x000000898a207211 */ /* 0x000fe400078f30ff */
[----:B----4-:R-:W-:Y:S02]  /*22570*/  IADD3 R139, P3, R139, UR25, RZ ;  /* 0x000000198b8b7c10 */ /* 0x010fe4000ff7e0ff */
[----:B---3--:R-:W-:-:S03]  /*22580*/  IADD3 R140, P2, R140, UR25, RZ ;  /* 0x000000198c8c7c10 */ /* 0x008fc6000ff5e0ff */
[----:B------:R0:W-:Y:S04]  /*22590*/  STL [R1+0x5f0], R139 ;  /* 0x0005f08b01007387 */ /* 0x0001e80000100800 */
[----:B------:R-:W2:Y:S04]  /*225a0*/  LDL.LU R132, [R1+0x6d0] ;  /* 0x0006d00001847983 */ /* 0x000ea80000300800 */
[----:B------:R1:W-:Y:S04]  /*225b0*/  STL [R1+0x6d4], R140 ;  /* 0x0006d48c01007387 */ /* 0x0003e80000100800 */
[----:B------:R-:W3:Y:S04]  /*225c0*/  LDL.LU R133, [R1+0x6cc] ;  /* 0x0006cc0001857983 */ /* 0x000ee80000300800 */
[----:B------:R-:W4:Y:S04]  /*225d0*/  LDL.LU R134, [R1+0x6c8] ;  /* 0x0006c80001867983 */ /* 0x000f280000300800 */
[----:B------:R-:W4:Y:S04]  /*225e0*/  LDL.LU R135, [R1+0x6c0] ;  /* 0x0006c00001877983 */ /* 0x000f280000300800 */
[----:B------:R-:W4:Y:S04]  /*225f0*/  LDL.LU R136, [R1+0x5e4] ;  /* 0x0005e40001887983 */ /* 0x000f280000300800 */
[----:B------:R-:W4:Y:S04]  /*22600*/  LDL.LU R137, [R1+0x6b8] ;  /* 0x0006b80001897983 */ /* 0x000f280000300800 */
[----:B------:R-:W4:Y:S04]  /*22610*/  LDL.LU R138, [R1+0x5ec] ;  /* 0x0005ec00018a7983 */ /* 0x000f280000300800 */
[----:B0-----:R-:W4:Y:S04]  /*22620*/  LDL.LU R139, [R1+0x6b0] ;  /* 0x0006b000018b7983 */ /* 0x001f280000300800 */
[----:B-1----:R-:W4:Y:S01]  /*22630*/  LDL.LU R140, [R1+0x5e8] ;  /* 0x0005e800018c7983 */ /* 0x002f220000300800 */
[----:B------:R-:W-:-:S03]  /*22640*/  @!P1 IMAD.MOV.U32 R3, RZ, RZ, R33 ;  /* 0x000000ffff039224 */ /* 0x000fc600078e0021 */
[----:B------:R0:W-:Y:S04]  /*22650*/  STS.U8 [R200+UR24+0x3900], R14 ;  /* 0x0039000ec8007988 */ /* 0x0001e80008000018 */
[----:B------:R1:W-:Y:S01]  /*22660*/  STS.U8 [R200+UR24+0x3b00], R13 ;  /* 0x003b000dc8007988 */ /* 0x0003e20008000018 */
[----:B0-----:R-:W-:Y:S02]  /*22670*/  PRMT R14, RZ, 0x7610, R14 ;  /* 0x00007610ff0e7816 */ /* 0x001fe4000000000e */
[----:B-1----:R-:W-:-:S04]  /*22680*/  PRMT R13, RZ, 0x7610, R13 ;  /* 0x00007610ff0d7816 */ /* 0x002fc8000000000d */
[----:B------:R0:W4:Y:S04]  /*22690*/  @!P1 LDG.E.U8 R14, desc[UR28][R2.64] ;  /* 0x0000001c020e9981 */ /* 0x000128000c1e1100 */
[----:B------:R1:W-:Y:S01]  /*226a0*/  STS.U8 [R200+UR24+0x3d00], R12 ;  /* 0x003d000cc8007988 */ /* 0x0003e20008000018 */
[----:B0-----:R-:W-:Y:S02]  /*226b0*/  @!P1 IMAD.MOV.U32 R2, RZ, RZ, R248 ;  /* 0x000000ffff029224 */ /* 0x001fe400078e00f8 */
[----:B------:R-:W-:Y:S01]  /*226c0*/  @!P1 IMAD.MOV.U32 R3, RZ, RZ, R155 ;  /* 0x000000ffff039224 */ /* 0x000fe200078e009b */
        /* <DEDUP_REMOVED lines=41> */
[----:B------:R0:W4:Y:S02]  /*22960*/  @!P1 LDG.E.U8 R5, desc[UR28][R2.64] ;  /* 0x0000001c02059981 */ /* 0x000124000c1e1100 */
[----:B0-----:R-:W-:Y:S02]  /*22970*/  @!P1 IMAD.MOV.U32 R2, RZ, RZ, R239 ;  /* 0x000000ffff029224 */ /* 0x001fe400078e00ef */
[----:B------:R-:W-:-:S05]  /*22980*/  @!P1 IMAD.MOV.U32 R3, RZ, RZ, R229 ;  /* 0x000000ffff039224 */ /* 0x000fca00078e00e5 */
[----:B------:R0:W4:Y:S01]  /*22990*/  @!P1 LDG.E.U8 R4, desc[UR28][R2.64] ;  /* 0x0000001c02049981 */ /* 0x000122000c1e1100 */
[----:B--2---:R-:W-:Y:S02]  /*229a0*/  IADD3 R132, P1, R132, UR25, RZ ;  /* 0x0000001984847c10 */ /* 0x004fe4000ff3e0ff */
[----:B---3--:R-:W-:-:S03]  /*229b0*/  IADD3 R133, P6, R133, UR25, RZ ;  /* 0x0000001985857c10 */ /* 0x008fc6000ffde0ff */
[----:B------:R1:W-:Y:S01]  /*229c0*/  STL [R1+0x6d0], R132 ;  /* 0x0006d08401007387 */ /* 0x0003e20000100800 */
[----:B----4-:R-:W-:-:S03]  /*229d0*/  IADD3 R134, P5, R134, UR25, RZ ;  /* 0x0000001986867c10 */ /* 0x010fc6000ffbe0ff */
[----:B------:R2:W-:Y:S01]  /*229e0*/  STL [R1+0x6cc], R133 ;  /* 0x0006cc8501007387 */ /* 0x0005e20000100800 */
[----:B------:R-:W-:-:S03]  /*229f0*/  IADD3 R135, P4, R135, UR25, RZ ;  /* 0x0000001987877c10 */ /* 0x000fc6000ff9e0ff */
[----:B------:R3:W-:Y:S01]  /*22a00*/  STL [R1+0x6c8], R134 ;  /* 0x0006c88601007387 */ /* 0x0007e20000100800 */
[----:B------:R-:W-:-:S03]  /*22a10*/  IADD3.X R136, R136, UR27, RZ, P3, !PT ;  /* 0x0000001b88887c10 */ /* 0x000fc60009ffe4ff */
        /* <DEDUP_REMOVED lines=8> */
[----:B------:R0:W-:Y:S04]  /*22aa0*/  STL [R1+0x6b0], R139 ;  /* 0x0006b08b01007387 */ /* 0x0001e80000100800 */
[----:B-1----:R-:W4:Y:S04]  /*22ab0*/  LDL.LU R132, [R1+0x6a8] ;  /* 0x0006a80001847983 */ /* 0x002f280000300800 */
[----:B------:R1:W-:Y:S04]  /*22ac0*/  STL [R1+0x5e8], R140 ;  /* 0x0005e88c01007387 */ /* 0x0003e80000100800 */
[----:B--2---:R-:W2:Y:S04]  /*22ad0*/  LDL.LU R133, [R1+0x5e0] ;  /* 0x0005e00001857983 */ /* 0x004ea80000300800 */
[----:B---3--:R-:W3:Y:S04]  /*22ae0*/  LDL.LU R134, [R1+0x6a0] ;  /* 0x0006a00001867983 */ /* 0x008ee80000300800 */
[----:B----4-:R-:W4:Y:S04]  /*22af0*/  LDL.LU R135, [R1+0x6c4] ;  /* 0x0006c40001877983 */ /* 0x010f280000300800 */
[----:B0-----:R-:W4:Y:S04]  /*22b00*/  LDL.LU R136, [R1+0x698] ;  /* 0x0006980001887983 */ /* 0x001f280000300800 */
[----:B------:R-:W4:Y:S04]  /*22b10*/  LDL.LU R137, [R1+0x6bc] ;  /* 0x0006bc0001897983 */ /* 0x000f280000300800 */
[----:B------:R-:W4:Y:S04]  /*22b20*/  LDL.LU R138, [R1+0x690] ;  /* 0x00069000018a7983 */ /* 0x000f280000300800 */
[----:B------:R-:W4:Y:S04]  /*22b30*/  LDL.LU R139, [R1+0x6b4] ;  /* 0x0006b400018b7983 */ /* 0x000f280000300800 */
[----:B-1----:R-:W4:Y:S01]  /*22b40*/  LDL.LU R140, [R1+0x688] ;  /* 0x00068800018c7983 */ /* 0x002f220000300800 */
[----:B------:R-:W-:-:S02]  /*22b50*/  IADD3 R132, P1, R132, UR25, RZ ;  /* 0x0000001984847c10 */ /* 0x000fc4000ff3e0ff */
[----:B--2---:R-:W-:-:S03]  /*22b60*/  IADD3.X R133, R133, UR27, RZ, P6, !PT ;  /* 0x0000001b85857c10 */ /* 0x004fc6000b7fe4ff */
[----:B------:R0:W-:Y:S01]  /*22b70*/  STL [R1+0x6a8], R132 ;  /* 0x0006a88401007387 */ /* 0x0001e20000100800 */
[----:B---3--:R-:W-:-:S03]  /*22b80*/  IADD3 R134, P6, R134, UR25, RZ ;  /* 0x0000001986867c10 */ /* 0x008fc6000ffde0ff */
[----:B------:R1:W-:Y:S01]  /*22b90*/  STL [R1+0x5e0], R133 ;  /* 0x0005e08501007387 */ /* 0x0003e20000100800 */
[----:B----4-:R-:W-:-:S03]  /*22ba0*/  IADD3.X R135, R135, UR27, RZ, P5, !PT ;  /* 0x0000001b87877c10 */ /* 0x010fc6000affe4ff */
        /* <DEDUP_REMOVED lines=10> */
[----:B------:R4:W-:Y:S04]  /*22c50*/  STL [R1+0x6b4], R139 ;  /* 0x0006b48b01007387 */ /* 0x0009e80000100800 */
[----:B0-----:R-:W4:Y:S04]  /*22c60*/  LDL.LU R132, [R1+0x6ac] ;  /* 0x0006ac0001847983 */ /* 0x001f280000300800 */
[----:B------:R0:W-:Y:S04]  /*22c70*/  STL [R1+0x688], R140 ;  /* 0x0006888c01007387 */ /* 0x0001e80000100800 */
[----:B-1----:R-:W4:Y:S04]  /*22c80*/  LDL.LU R133, [R1+0x680] ;  /* 0x0006800001857983 */ /* 0x002f280000300800 */
[----:B--2---:R-:W2:Y:S04]  /*22c90*/  LDL.LU R134, [R1+0x6a4] ;  /* 0x0006a40001867983 */ /* 0x004ea80000300800 */
[----:B---3--:R-:W3:Y:S04]  /*22ca0*/  LDL.LU R135, [R1+0x678] ;  /* 0x0006780001877983 */ /* 0x008ee80000300800 */
[----:B----4-:R-:W4:Y:S04]  /*22cb0*/  LDL.LU R136, [R1+0x69c] ;  /* 0x00069c0001887983 */ /* 0x010f280000300800 */
[----:B------:R-:W4:Y:S04]  /*22cc0*/  LDL.LU R137, [R1+0x670] ;  /* 0x0006700001897983 */ /* 0x000f280000300800 */
[----:B------:R-:W4:Y:S04]  /*22cd0*/  LDL.LU R138, [R1+0x694] ;  /* 0x00069400018a7983 */ /* 0x000f280000300800 */
[----:B------:R-:W4:Y:S04]  /*22ce0*/  LDL.LU R139, [R1+0x668] ;  /* 0x00066800018b7983 */ /* 0x000f280000300800 */
[----:B0-----:R-:W4:Y:S04]  /*22cf0*/  LDL.LU R140, [R1+0x68c] ;  /* 0x00068c00018c7983 */ /* 0x001f280000300800 */
[----:B------:R0:W-:Y:S01]  /*22d00*/  STS.U8 [R200+UR24+0x7100], R22 ;  /* 0x00710016c8007988 */ /* 0x0001e20008000018 */
[----:B------:R-:W-:Y:S01]  /*22d10*/  UIADD3 UR4, UR4, 0x1, URZ ;  /* 0x0000000104047890 */ /* 0x000fe2000fffe03f */
[----:B------:R-:W-:-:S02]  /*22d20*/  SHF.R.S32.HI R32, RZ, 0x6, R32 ;  /* 0x00000006ff207819 */ /* 0x000fc40000011420 */
[----:B------:R1:W-:Y:S01]  /*22d30*/  STS.U8 [R200+UR24+0x6700], R161 ;  /* 0x006700a1c8007988 */ /* 0x0003e20008000018 */
[----:B------:R-:W-:Y:S02]  /*22d40*/  IADD3.X R132, R132, UR27, RZ, P2, !PT ;  /* 0x0000001b84847c10 */ /* 0x000fe400097fe4ff */
[----:B------:R-:W-:-:S03]  /*22d50*/  IADD3 R133, P2, R133, UR25, RZ ;  /* 0x0000001985857c10 */ /* 0x000fc6000ff5e0ff */
[----:B------:R-:W-:Y:S01]  /*22d60*/  STL [R1+0x6ac], R132 ;  /* 0x0006ac8401007387 */ /* 0x000fe20000100800 */
[----:B--2---:R-:W-:-:S03]  /*22d70*/  IADD3.X R134, R134, UR27, RZ, P1, !PT ;  /* 0x0000001b86867c10 */ /* 0x004fc60008ffe4ff */
[----:B------:R-:W-:Y:S01]  /*22d80*/  STL [R1+0x680], R133 ;  /* 0x0006808501007387 */ /* 0x000fe20000100800 */
[----:B---3--:R-:W-:-:S03]  /*22d90*/  IADD3 R135, P1, R135, UR25, RZ ;  /* 0x0000001987877c10 */ /* 0x008fc6000ff3e0ff */
[----:B------:R-:W-:Y:S01]  /*22da0*/  STL [R1+0x6a4], R134 ;  /* 0x0006a48601007387 */ /* 0x000fe20000100800 */
[----:B----4-:R-:W-:-:S03]  /*22db0*/  IADD3.X R136, R136, UR27, RZ, P6, !PT ;  /* 0x0000001b88887c10 */ /* 0x010fc6000b7fe4ff */
[----:B------:R-:W-:Y:S01]  /*22dc0*/  STL [R1+0x678], R135 ;  /* 0x0006788701007387 */ /* 0x000fe20000100800 */
[----:B------:R-:W-:-:S03]  /*22dd0*/  IADD3 R137, P6, R137, UR25, RZ ;  /* 0x0000001989897c10 */ /* 0x000fc6000ffde0ff */
[----:B------:R-:W-:Y:S01]  /*22de0*/  STL [R1+0x69c], R136 ;  /* 0x00069c8801007387 */ /* 0x000fe20000100800 */
[----:B------:R-:W-:-:S03]  /*22df0*/  IADD3.X R138, R138, UR27, RZ, P5, !PT ;  /* 0x0000001b8a8a7c10 */ /* 0x000fc6000affe4ff */
[----:B------:R-:W-:Y:S01]  /*22e00*/  STL [R1+0x670], R137 ;  /* 0x0006708901007387 */ /* 0x000fe20000100800 */
[----:B------:R-:W-:-:S03]  /*22e10*/  IADD3 R139, P5, R139, UR25, RZ ;  /* 0x000000198b8b7c10 */ /* 0x000fc6000ffbe0ff */
[----:B------:R-:W-:Y:S01]  /*22e20*/  STL [R1+0x694], R138 ;  /* 0x0006948a01007387 */ /* 0x000fe20000100800 */
[----:B------:R-:W-:-:S03]  /*22e30*/  IADD3.X R140, R140, UR27, RZ, P4, !PT ;  /* 0x0000001b8c8c7c10 */ /* 0x000fc6000a7fe4ff */
[----:B------:R-:W-:Y:S04]  /*22e40*/  STL [R1+0x668], R139 ;  /* 0x0006688b01007387 */ /* 0x000fe80000100800 */
[----:B------:R-:W-:Y:S04]  /*22e50*/  STL [R1+0x68c], R140 ;  /* 0x00068c8c01007387 */ /* 0x000fe80000100800 */
[----:B0-----:R-:W2:Y:S01]  /*22e60*/  LDL.LU R22, [R1+0x660] ;  /* 0x0006600001167983 */ /* 0x001ea20000300800 */
[----:B-1----:R-:W-:-:S03]  /*22e70*/  IMAD.MOV.U32 R161, RZ, RZ, R25 ;  /* 0x000000ffffa17224 */ /* 0x002fc600078e0019 */
[----:B------:R0:W-:Y:S04]  /*22e80*/  STS.U8 [R200+UR24+0x6b00], R154 ;  /* 0x006b009ac8007988 */ /* 0x0001e80008000018 */
[----:B------:R1:W-:Y:S04]  /*22e90*/  STS.U8 [R200+UR24+0x6100], R167 ;  /* 0x006100a7c8007988 */ /* 0x0003e80008000018 */
[----:B------:R3:W-:Y:S01]  /*22ea0*/  STS.U8 [R200+UR24+0x6500], R163 ;  /* 0x006500a3c8007988 */ /* 0x0007e20008000018 */
[----:B0-----:R-:W-:-:S03]  /*22eb0*/  IMAD.MOV.U32 R154, RZ, RZ, R24 ;  /* 0x000000ffff9a7224 */ /* 0x001fc600078e0018 */
[----:B------:R0:W-:Y:S01]  /*22ec0*/  STS.U8 [R200+UR24+0x5700], R177 ;  /* 0x005700b1c8007988 */ /* 0x0001e20008000018 */
[----:B-1----:R-:W-:-:S03]  /*22ed0*/  IMAD.MOV.U32 R167, RZ, RZ, R27 ;  /* 0x000000ffffa77224 */ /* 0x002fc600078e001b */
[----:B------:R1:W-:Y:S01]  /*22ee0*/  STS.U8 [R200+UR24+0x5b00], R173 ;  /* 0x005b00adc8007988 */ /* 0x0003e20008000018 */
[----:B---3--:R-:W-:-:S03]  /*22ef0*/  IMAD.MOV.U32 R163, RZ, RZ, R26 ;  /* 0x000000ffffa37224 */ /* 0x008fc600078e001a */
[----:B------:R-:W3:Y:S01]  /*22f00*/  LDL.LU.64 R24, [R1] ;  /* 0x0000000001187983 */ /* 0x000ee20000300a00 */
[----:B0-----:R-:W-:-:S03]  /*22f10*/  IMAD.MOV.U32 R177, RZ, RZ, R29 ;  /* 0x000000ffffb17224 */ /* 0x001fc600078e001d */
[----:B------:R0:W-:Y:S01]  /*22f20*/  STS.U8 [R200+UR24+0x5100], R183 ;  /* 0x005100b7c8007988 */ /* 0x0001e20008000018 */
[----:B-1----:R-:W-:-:S03]  /*22f30*/  IMAD.MOV.U32 R173, RZ, RZ, R28 ;  /* 0x000000ffffad7224 */ /* 0x002fc600078e001c */
[----:B------:R1:W-:Y:S01]  /*22f40*/  STS.U8 [R200+UR24+0x5500], R179 ;  /* 0x005500b3c8007988 */ /* 0x0003e20008000018 */
[----:B------:R-:W-:-:S03]  /*22f50*/  ISETP.NE.U32.AND P0, PT, R32, UR4, PT ;  /* 0x0000000420007c0c */ /* 0x000fc6000bf05070 */
[----:B------:R-:W3:Y:S01]  /*22f60*/  LDL.LU.64 R26, [R1+0x8] ;  /* 0x00000800011a7983 */ /* 0x000ee20000300a00 */
[----:B0-----:R-:W-:-:S03]  /*22f70*/  IMAD.MOV.U32 R183, RZ, RZ, R31 ;  /* 0x000000ffffb77224 */ /* 0x001fc600078e001f */
[----:B------:R-:W3:Y:S01]  /*22f80*/  LDL.LU.64 R28, [R1+0x10] ;  /* 0x00001000011c7983 */ /* 0x000ee20000300a00 */
[----:B-1----:R-:W-:-:S03]  /*22f90*/  IMAD.MOV.U32 R179, RZ, RZ, R30 ;  /* 0x000000ffffb37224 */ /* 0x002fc600078e001e */
[----:B------:R-:W3:Y:S04]  /*22fa0*/  LDL.LU.64 R30, [R1+0x18] ;  /* 0x00001800011e7983 */ /* 0x000ee80000300a00 */
        /* <DEDUP_REMOVED lines=46> */
[----:B------:R-:W3:Y:S01]  /*23290*/  LDL.LU.64 R124, [R1+0x190] ;  /* 0x00019000017c7983 */ /* 0x000ee20000300a00 */
[----:B------:R-:W-:-:S03]  /*232a0*/  IMAD.MOV.U32 R145, RZ, RZ, R199 ;  /* 0x000000ffff917224 */ /* 0x000fc600078e00c7 */
[----:B------:R-:W3:Y:S04]  /*232b0*/  LDL.LU.64 R126, [R1+0x198] ;  /* 0x00019800017e7983 */ /* 0x000ee80000300a00 */
[----:B------:R-:W3:Y:S04]  /*232c0*/  LDL.LU.64 R128, [R1+0x1a0] ;  /* 0x0001a00001807983 */ /* 0x000ee80000300a00 */
[----:B------:R-:W3:Y:S04]  /*232d0*/  LDL.LU.64 R130, [R1+0x1a8] ;  /* 0x0001a80001827983 */ /* 0x000ee80000300a00 */
[----:B------:R-:W3:Y:S01]  /*232e0*/  LDL.LU.64 R132, [R1+0x1b0] ;  /* 0x0001b00001847983 */ /* 0x000ee20000300a00 */
[----:B------:R-:W-:-:S03]  /*232f0*/  IMAD.MOV.U32 R2, RZ, RZ, R142 ;  /* 0x000000ffff027224 */ /* 0x000fc600078e008e */
[----:B------:R-:W3:Y:S04]  /*23300*/  LDL.LU.64 R134, [R1+0x1b8] ;  /* 0x0001b80001867983 */ /* 0x000ee80000300a00 */
[----:B------:R0:W-:Y:S04]  /*23310*/  STS.U8 [R200+UR24+0x4f00], R185 ;  /* 0x004f00b9c8007988 */ /* 0x0001e80008000018 */
[----:B------:R-:W3:Y:S04]  /*23320*/  LDL.LU.64 R136, [R1+0x1c0] ;  /* 0x0001c00001887983 */ /* 0x000ee80000300a00 */
[----:B------:R1:W-:Y:S01]  /*23330*/  STS.U8 [R200+UR24+0x5300], R181 ;  /* 0x005300b5c8007988 */ /* 0x0003e20008000018 */
[----:B0-----:R-:W-:-:S03]  /*23340*/  IMAD.MOV.U32 R185, RZ, RZ, R141 ;  /* 0x000000ffffb97224 */ /* 0x001fc600078e008d */
[----:B------:R-:W3:Y:S04]  /*23350*/  LDL.LU.64 R138, [R1+0x1c8] ;  /* 0x0001c800018a7983 */ /* 0x000ee80000300a00 */
[----:B------:R0:W-:Y:S01]  /*23360*/  STS.U8 [R200+UR24+0x5900], R175 ;  /* 0x005900afc8007988 */ /* 0x0001e20008000018 */
[----:B-1----:R-:W-:-:S03]  /*23370*/  IMAD.MOV.U32 R181, RZ, RZ, R143 ;  /* 0x000000ffffb57224 */ /* 0x002fc600078e008f */
[----:B------:R1:W-:Y:S04]  /*23380*/  STS.U8 [R200+UR24+0x5d00], R171 ;  /* 0x005d00abc8007988 */ /* 0x0003e80008000018 */
[----:B------:R-:W3:Y:S01]  /*23390*/  LDL.LU.64 R140, [R1+0x1d0] ;  /* 0x0001d000018c7983 */ /* 0x000ee20000300a00 */
[----:B0-----:R-:W-:-:S03]  /*233a0*/  IMAD.MOV.U32 R175, RZ, RZ, R144 ;  /* 0x000000ffffaf7224 */ /* 0x001fc600078e0090 */
[----:B------:R0:W-:Y:S01]  /*233b0*/  STS.U8 [R200+UR24+0x5f00], R169 ;  /* 0x005f00a9c8007988 */ /* 0x0001e20008000018 */
[----:B-1----:R-:W-:-:S03]  /*233c0*/  IMAD.MOV.U32 R171, RZ, RZ, R145 ;  /* 0x000000ffffab7224 */ /* 0x002fc600078e0091 */
[----:B------:R1:W-:Y:S01]  /*233d0*/  STS.U8 [R200+UR24+0x6300], R165 ;  /* 0x006300a5c8007988 */ /* 0x0003e20008000018 */
[----:B------:R-:W-:-:S03]  /*233e0*/  IMAD.MOV.U32 R3, RZ, RZ, R151 ;  /* 0x000000ffff037224 */ /* 0x000fc600078e0097 */
[----:B------:R-:W3:Y:S01]  /*233f0*/  LDL.LU.64 R142, [R1+0x1d8] ;  /* 0x0001d800018e7983 */ /* 0x000ee20000300a00 */
[----:B0-----:R-:W-:-:S03]  /*23400*/  IMAD.MOV.U32 R169, RZ, RZ, R146 ;  /* 0x000000ffffa97224 */ /* 0x001fc600078e0092 */
[----:B------:R0:W-:Y:S01]  /*23410*/  STS.U8 [R200+UR24+0x6900], R159 ;  /* 0x0069009fc8007988 */ /* 0x0001e20008000018 */
[----:B-1----:R-:W-:Y:S01]  /*23420*/  IMAD.MOV.U32 R165, RZ, RZ, R147 ;  /* 0x000000ffffa57224 */ /* 0x002fe200078e0093 */
[----:B--2---:R-:W-:Y:S02]  /*23430*/  IADD3 R22, P4, R22, UR25, RZ ;  /* 0x0000001916167c10 */ /* 0x004fe4000ff9e0ff */
[----:B------:R1:W-:Y:S04]  /*23440*/  STS.U8 [R200+UR24+0x6d00], R153 ;  /* 0x006d0099c8007988 */ /* 0x0003e80008000018 */
[----:B------:R-:W3:Y:S01]  /*23450*/  LDL.LU.64 R144, [R1+0x1e0] ;  /* 0x0001e00001907983 */ /* 0x000ee20000300a00 */
[----:B0-----:R-:W-:-:S03]  /*23460*/  IMAD.MOV.U32 R159, RZ, RZ, R148 ;  /* 0x000000ffff9f7224 */ /* 0x001fc600078e0094 */
[----:B------:R0:W-:Y:S01]  /*23470*/  STS.U8 [R200+UR24+0x6f00], R152 ;  /* 0x006f0098c8007988 */ /* 0x0001e20008000018 */
[----:B-1----:R-:W-:-:S03]  /*23480*/  IMAD.MOV.U32 R153, RZ, RZ, R149 ;  /* 0x000000ffff997224 */ /* 0x002fc600078e0095 */
[----:B------:R-:W3:Y:S04]  /*23490*/  LDL.LU.64 R146, [R1+0x1e8] ;  /* 0x0001e80001927983 */ /* 0x000ee80000300a00 */
[----:B------:R-:W3:Y:S01]  /*234a0*/  LDL.LU.64 R148, [R1+0x1f0] ;  /* 0x0001f00001947983 */ /* 0x000ee20000300a00 */
[----:B0-----:R-:W-:-:S03]  /*234b0*/  IMAD.MOV.U32 R152, RZ, RZ, R150 ;  /* 0x000000ffff987224 */ /* 0x001fc600078e0096 */
[----:B------:R-:W3:Y:S04]  /*234c0*/  LDL.LU.64 R150, [R1+0x1f8] ;  /* 0x0001f80001967983 */ /* 0x000ee80000300a00 */
[----:B------:R0:W-:Y:S04]  /*234d0*/  STL [R1+0x660], R22 ;  /* 0x0006601601007387 */ /* 0x0001e80000100800 */
[----:B0-----:R-:W2:Y:S02]  /*234e0*/  LDL.LU R22, [R1+0x684] ;  /* 0x0006840001167983 */ /* 0x001ea40000300800 */
[----:B--2---:R-:W-:-:S05]  /*234f0*/  IADD3.X R22, R22, UR27, RZ, P3, !PT ;  /* 0x0000001b16167c10 */ /* 0x004fca0009ffe4ff */
[----:B------:R0:W-:Y:S04]  /*23500*/  STL [R1+0x684], R22 ;  /* 0x0006841601007387 */ /* 0x0001e80000100800 */
[----:B0-----:R-:W2:Y:S02]  /*23510*/  LDL.LU R22, [R1+0x658] ;  /* 0x0006580001167983 */ /* 0x001ea40000300800 */
[----:B--2---:R-:W-:-:S05]  /*23520*/  IADD3 R22, P3, R22, UR25, RZ ;  /* 0x0000001916167c10 */ /* 0x004fca000ff7e0ff */
        /* <DEDUP_REMOVED lines=535> */
[----:B0-----:R-:W2:Y:S01]  /*256a0*/  LDL.LU R22, [R1+0x8e0] ;  /* 0x0008e00001167983 */ /* 0x001ea20000300800 */
[----:B------:R-:W0:Y:S03]  /*256b0*/  S2R R199, SR_TID.X ;  /* 0x0000000000c77919 */ /* 0x000e260000002100 */
[----:B------:R-:W-:Y:S04]  /*256c0*/  STS.U8 [R200+UR24+0x7300], R21 ;  /* 0x00730015c8007988 */ /* 0x000fe80008000018 */
[----:B------:R-:W-:Y:S04]  /*256d0*/  STS.U8 [R200+UR24+0x7500], R20 ;  /* 0x00750014c8007988 */ /* 0x000fe80008000018 */
[----:B------:R-:W-:Y:S04]  /*256e0*/  STS.U8 [R200+UR24+0x7700], R19 ;  /* 0x00770013c8007988 */ /* 0x000fe80008000018 */
[----:B------:R-:W-:Y:S04]  /*256f0*/  STS.U8 [R200+UR24+0x7900], R18 ;  /* 0x00790012c8007988 */ /* 0x000fe80008000018 */
[----:B------:R-:W-:Y:S04]  /*25700*/  STS.U8 [R200+UR24+0x7b00], R17 ;  /* 0x007b0011c8007988 */ /* 0x000fe80008000018 */
[----:B------:R-:W-:Y:S01]  /*25710*/  STS.U8 [R200+UR24+0x7d00], R16 ;  /* 0x007d0010c8007988 */ /* 0x000fe20008000018 */
[----:B0-----:R-:W-:-:S04]  /*25720*/  LOP3.LUT R199, R199, 0x7f, RZ, 0xc0, !PT ;  /* 0x0000007fc7c77812 */ /* 0x001fc800078ec0ff */
[----:B------:R-:W-:Y:S01]  /*25730*/  LOP3.LUT R199, R199, 0x30, RZ, 0x3c, !PT ;  /* 0x00000030c7c77812 */ /* 0x000fe200078e3cff */
        /* <DEDUP_REMOVED lines=12> */
[----:B--2---:R-:W-:-:S05]  /*25800*/  IADD3.X R22, R22, UR30, RZ, P3, !PT ;  /* 0x0000001e16167c10 */ /* 0x004fca0009ffe4ff */
[----:B------:R0:W-:Y:S04]  /*25810*/  STL [R1+0x8e0], R22 ;  /* 0x0008e01601007387 */ /* 0x0001e80000100800 */
[----:B0-----:R-:W2:Y:S04]  /*25820*/  LDL.LU R22, [R1+0x8b4] ;  /* 0x0008b40001167983 */ /* 0x001ea80000300800 */
        /* <DEDUP_REMOVED lines=53> */
[----:B------:R0:W-:Y:S06]  /*25b80*/  MEMBAR.ALL.CTA ;  /* 0x0000000000007992 */ /* 0x0001ec0000008000 */
[----:B0-----:R-:W0:Y:S02]  /*25b90*/  FENCE.VIEW.ASYNC.S ;  /* 0x00000000000073c6 */ /* 0x001e240000000000 */
[----:B0-----:R-:W-:Y:S06]  /*25ba0*/  BAR.SYNC.DEFER_BLOCKING 0x0 ;  /* 0x0000000000007b1d */ /* 0x001fec0000010000 */
[----:B------:R-:W-:Y:S01]  /*25bb0*/  UMOV UR23, 0x80000020 ;  /* 0x8000002000177882 */ /* 0x000fe20000000000 */
[----:B---3--:R-:W-:-:S06]  /*25bc0*/  WARPGROUP.ARRIVE ;  /* 0x00000000000079c5 */ /* 0x008fcc0000000000 */
[----:B------:R-:W-:Y:S01]  /*25bd0*/  QGMMA.64x256x32.F32.E4M3.E4M3 R24, gdesc[UR20], R24, gsb0 ;  /* 0x03e00000141879f3 */ /* 0x000fe20008000818 */
[----:B--2---:R-:W-:-:S05]  /*25be0*/  IADD3 R22, P3, R22, UR26, RZ ;  /* 0x0000001a16167c10 */ /* 0x004fca000ff7e0ff */
[----:B------:R0:W-:Y:S04]  /*25bf0*/  STL [R1+0x8b4], R22 ;  /* 0x0008b41601007387 */ /* 0x0001e80000100800 */
[----:B0-----:R-:W2:Y:S01]  /*25c00*/  LDL.LU R22, [R1+0x8d8] ;  /* 0x0008d80001167983 */ /* 0x001ea20000300800 */
[----:B------:R-:W-:Y:S02]  /*25c10*/  WARPGROUP.DEPBAR.LE gsb0, 0x0 ;  /* 0x00008000000079c5 */ /* 0x000fe40000010000 */
[----:B------:R-:W-:-:S15]  /*25c20*/  WARPGROUP.ARRIVE ;  /* 0x00000000000079c5 */ /* 0x000fde0000000000 */
[----:B------:R-:W-:Y:S01]  /*25c30*/  QGMMA.64x256x32.F32.E4M3.E4M3 R24, gdesc[UR8], R24, gsb0 ;  /* 0x03e00000081879f3 */ /* 0x000fe20008000818 */
[----:B--2---:R-:W-:-:S05]  /*25c40*/  IADD3.X R22, R22, UR30, RZ, P2, !PT ;  /* 0x0000001e16167c10 */ /* 0x004fca00097fe4ff */
[----:B------:R-:W-:Y:S01]  /*25c50*/  STL [R1+0x8d8], R22 ;  /* 0x0008d81601007387 */ /* 0x000fe20000100800 */
[----:B------:R-:W-:-:S03]  /*25c60*/  WARPGROUP.DEPBAR.LE gsb0, 0x0 ;  /* 0x00008000000079c5 */ /* 0x000fc60000010000 */
[----:B------:R-:W-:Y:S04]  /*25c70*/  STL.64 [R1], R24 ;  /* 0x0000001801007387 */ /* 0x000fe80000100a00 */
        /* <DEDUP_REMOVED lines=62> */
[----:B------:R0:W-:Y:S04]  /*26060*/  STL.64 [R1+0x1f8], R150 ;  /* 0x0001f89601007387 */ /* 0x0001e80000100a00 */
[----:B0-----:R-:W2:Y:S04]  /*26070*/  LDL.LU.64 R150, [R1+0x1210] ;  /* 0x0012100001967983 */ /* 0x001ea80000300a00 */
[----:B------:R-:W3:Y:S04]  /*26080*/  LDL.LU.64 R148, [R1+0x1208] ;  /* 0x0012080001947983 */ /* 0x000ee80000300a00 */
[----:B------:R-:W4:Y:S04]  /*26090*/  LDL.LU.64 R146, [R1+0x1200] ;  /* 0x0012000001927983 */ /* 0x000f280000300a00 */
[----:B------:R-:W2:Y:S04]  /*260a0*/  LDL.LU.64 R144, [R1+0x11f8] ;  /* 0x0011f80001907983 */ /* 0x000ea80000300a00 */
[----:B------:R-:W3:Y:S04]  /*260b0*/  LDL.LU.64 R142, [R1+0x11f0] ;  /* 0x0011f000018e7983 */ /* 0x000ee80000300a00 */
[----:B------:R-:W4:Y:S04]  /*260c0*/  LDL.LU.64 R140, [R1+0x11e8] ;  /* 0x0011e800018c7983 */ /* 0x000f280000300a00 */
[----:B------:R-:W2:Y:S04]  /*260d0*/  LDL.LU.64 R138, [R1+0x11e0] ;  /* 0x0011e000018a7983 */ /* 0x000ea80000300a00 */
[----:B------:R-:W3:Y:S04]  /*260e0*/  LDL.LU.64 R136, [R1+0x11d8] ;  /* 0x0011d80001887983 */ /* 0x000ee80000300a00 */
[----:B------:R-:W4:Y:S04]  /*260f0*/  LDL.LU.64 R134, [R1+0x11d0] ;  /* 0x0011d00001867983 */ /* 0x000f280000300a00 */
[----:B------:R-:W2:Y:S04]  /*26100*/  LDL.LU.64 R132, [R1+0x11c8] ;  /* 0x0011c80001847983 */ /* 0x000ea80000300a00 */
        /* <DEDUP_REMOVED lines=54> */
[----:B----4-:R-:W-:-:S02]  /*26470*/  IADD3.X R134, R134, UR30, RZ, P3, !PT ;  /* 0x0000001e86867c10 */ /* 0x010fc40009ffe4ff */
[----:B--2---:R-:W-:Y:S02]  /*26480*/  IADD3.X R132, R132, UR30, RZ, P4, !PT ;  /* 0x0000001e84847c10 */ /* 0x004fe4000a7fe4ff */
[----:B---3--:R-:W-:Y:S02]  /*26490*/  IADD3.X R130, R130, UR30, RZ, P5, !PT ;  /* 0x0000001e82827c10 */ /* 0x008fe4000affe4ff */
[----:B------:R-:W-:Y:S02]  /*264a0*/  IADD3.X R128, R128, UR30, RZ, P6, !PT ;  /* 0x0000001e80807c10 */ /* 0x000fe4000b7fe4ff */
[----:B------:R-:W-:Y:S02]  /*264b0*/  IADD3.X R126, R126, UR30, RZ, P1, !PT ;  /* 0x0000001e7e7e7c10 */ /* 0x000fe40008ffe4ff */
[----:B------:R-:W-:Y:S02]  /*264c0*/  IADD3 R125, P2, R125, UR26, RZ ;  /* 0x0000001a7d7d7c10 */ /* 0x000fe4000ff5e0ff */
[----:B------:R-:W-:-:S03]  /*264d0*/  IADD3 R127, P1, R127, UR26, RZ ;  /* 0x0000001a7f7f7c10 */ /* 0x000fc6000ff3e0ff */
[----:B------:R0:W-:Y:S01]  /*264e0*/  STL [R1+0x8ac], R125 ;  /* 0x0008ac7d01007387 */ /* 0x0001e20000100800 */
[----:B------:R-:W-:Y:S02]  /*264f0*/  IADD3 R129, P6, R129, UR26, RZ ;  /* 0x0000001a81817c10 */ /* 0x000fe4000ffde0ff */
[----:B------:R-:W-:Y:S01]  /*26500*/  IADD3 R131, P5, R131, UR26, RZ ;  /* 0x0000001a83837c10 */ /* 0x000fe2000ffbe0ff */
[----:B0-----:R-:W2:Y:S04]  /*26510*/  LDL.LU R125, [R1+0x1014] ;  /* 0x00101400017d7983 */ /* 0x001ea80000300800 */
[----:B------:R0:W-:Y:S01]  /*26520*/  STL [R1+0x8d0], R126 ;  /* 0x0008d07e01007387 */ /* 0x0001e20000100800 */
[----:B------:R-:W-:-:S03]  /*26530*/  IADD3 R133, P4, R133, UR26, RZ ;  /* 0x0000001a85857c10 */ /* 0x000fc6000ff9e0ff */
[----:B0-----:R-:W2:Y:S04]  /*26540*/  LDL.LU R126, [R1+0x1010] ;  /* 0x00101000017e7983 */ /* 0x001ea80000300800 */
[----:B------:R0:W-:Y:S04]  /*26550*/  STL [R1+0x8a4], R127 ;  /* 0x0008a47f01007387 */ /* 0x0001e80000100800 */
[----:B0-----:R-:W2:Y:S04]  /*26560*/  LDL.LU R127, [R1+0x100c] ;  /* 0x00100c00017f7983 */ /* 0x001ea80000300800 */
[----:B------:R0:W-:Y:S01]  /*26570*/  STL [R1+0x8c8], R128 ;  /* 0x0008c88001007387 */ /* 0x0001e20000100800 */
[----:B------:R-:W-:-:S03]  /*26580*/  IADD3 R135, P3, R135, UR26, RZ ;  /* 0x0000001a87877c10 */ /* 0x000fc6000ff7e0ff */
[----:B0-----:R-:W2:Y:S04]  /*26590*/  LDL.LU R128, [R1+0x1008] ;  /* 0x0010080001807983 */ /* 0x001ea80000300800 */
[----:B------:R0:W-:Y:S01]  /*265a0*/  STL [R1+0x89c], R129 ;  /* 0x00089c8101007387 */ /* 0x0001e20000100800 */
[----:B------:R-:W-:-:S03]  /*265b0*/  IADD3.X R136, R136, UR30, RZ, P2, !PT ;  /* 0x0000001e88887c10 */ /* 0x000fc600097fe4ff */
        /* <DEDUP_REMOVED lines=46> */
[----:B------:R0:W-:Y:S04]  /*268a0*/  STL [R1+0x85c], R145 ;  /* 0x00085c9101007387 */ /* 0x0001e80000100800 */
        /* <DEDUP_REMOVED lines=13> */
[----:B------:R-:W3:Y:S02]  /*26980*/  LDL.LU R22, [R1+0x868] ;  /* 0x0008680001167983 */ /* 0x000ee40000300800 */
[----:B---3--:R-:W-:-:S05]  /*26990*/  IADD3.X R22, R22, UR30, RZ, P6, !PT ;  /* 0x0000001e16167c10 */ /* 0x008fca000b7fe4ff */
[----:B------:R0:W-:Y:S04]  /*269a0*/  STL [R1+0x868], R22 ;  /* 0x0008681601007387 */ /* 0x0001e80000100800 */
[----:B0-----:R-:W3:Y:S02]  /*269b0*/  LDL.LU R22, [R1+0x83c] ;  /* 0x00083c0001167983 */ /* 0x001ee40000300800 */
[----:B---3--:R-:W-:-:S05]  /*269c0*/  IADD3 R22, P6, R22, UR26, RZ ;  /* 0x0000001a16167c10 */ /* 0x008fca000ffde0ff */
[----:B------:R0:W-:Y:S04]  /*269d0*/  STL [R1+0x83c], R22 ;  /* 0x00083c1601007387 */ /* 0x0001e80000100800 */
[----:B0-----:R-:W3:Y:S02]  /*269e0*/  LDL.LU R22, [R1+0x860] ;  /* 0x0008600001167983 */ /* 0x001ee40000300800 */
        /* <DEDUP_REMOVED lines=505> */
[----:B------:R0:W-:Y:S02]  /*28980*/  STL [R1+0x4a4], R22 ;  /* 0x0004a41601007387 */ /* 0x0001e40000100800 */
[----:B0-----:R-:W-:Y:S02]  /*28990*/  IMAD.MOV.U32 R22, RZ, RZ, R152 ;  /* 0x000000ffff167224 */ /* 0x001fe400078e0098 */
[----:B------:R-:W-:Y:S02]  /*289a0*/  IMAD.MOV.U32 R152, RZ, RZ, R153 ;  /* 0x000000ffff987224 */ /* 0x000fe400078e0099 */
        /* <DEDUP_REMOVED lines=9> */
[----:B------:R-:W-:Y:S02]  /*28a40*/  IMAD.MOV.U32 R173, RZ, RZ, R175 ;  /* 0x000000ffffad7224 */ /* 0x000fe400078e00af */
[----:B------:R-:W-:Y:S02]  /*28a50*/  IMAD.MOV.U32 R175, RZ, RZ, R177 ;  /* 0x000000ffffaf7224 */ /* 0x000fe400078e00b1 */
[----:B------:R-:W-:Y:S02]  /*28a60*/  IMAD.MOV.U32 R177, RZ, RZ, R179 ;  /* 0x000000ffffb17224 */ /* 0x000fe400078e00b3 */
[----:B------:R-:W-:Y:S01]  /*28a70*/  IMAD.MOV.U32 R179, RZ, RZ, R181 ;  /* 0x000000ffffb37224 */ /* 0x000fe200078e00b5 */
[----:B------:R-:W-:Y:S01]  /*28a80*/  IADD3 R22, P5, R22, UR26, RZ ;  /* 0x0000001a16167c10 */ /* 0x000fe2000ffbe0ff */
[----:B------:R-:W-:Y:S02]  /*28a90*/  IMAD.MOV.U32 R181, RZ, RZ, R183 ;  /* 0x000000ffffb57224 */ /* 0x000fe400078e00b7 */
[----:B------:R-:W-:-:S02]  /*28aa0*/  IMAD.MOV.U32 R183, RZ, RZ, R185 ;  /* 0x000000ffffb77224 */ /* 0x000fc400078e00b9 */
[----:B------:R-:W-:Y:S02]  /*28ab0*/  IMAD.MOV.U32 R185, RZ, RZ, R2 ;  /* 0x000000ffffb97224 */ /* 0x000fe400078e0002 */
[----:B------:R-:W3:Y:S04]  /*28ac0*/  LDL.LU R2, [R1+0x24c] ;  /* 0x00024c0001027983 */ /* 0x000ee80000300800 */
[----:B------:R0:W-:Y:S04]  /*28ad0*/  STL [R1+0x478], R22 ;  /* 0x0004781601007387 */ /* 0x0001e80000100800 */
[----:B0-----:R-:W4:Y:S02]  /*28ae0*/  LDL.LU R22, [R1+0x49c] ;  /* 0x00049c0001167983 */ /* 0x001f240000300800 */
[----:B----4-:R-:W-:-:S05]  /*28af0*/  IADD3.X R22, R22, UR30, RZ, P4, !PT ;  /* 0x0000001e16167c10 */ /* 0x010fca000a7fe4ff */
[----:B------:R0:W-:Y:S04]  /*28b00*/  STL [R1+0x49c], R22 ;  /* 0x00049c1601007387 */ /* 0x0001e80000100800 */
[----:B0-----:R-:W4:Y:S02]  /*28b10*/  LDL.LU R22, [R1+0x470] ;  /* 0x0004700001167983 */ /* 0x001f240000300800 */
[----:B----4-:R-:W-:-:S05]  /*28b20*/  IADD3 R22, P4, R22, UR26, RZ ;  /* 0x0000001a16167c10 */ /* 0x010fca000ff9e0ff */
        /* <DEDUP_REMOVED lines=242> */
[----:B----4-:R-:W-:Y:S02]  /*29a50*/  IADD3.X R22, R22, UR30, RZ, P5, !PT ;  /* 0x0000001e16167c10 */ /* 0x010fe4000affe4ff */
[----:B------:R-:W-:-:S03]  /*29a60*/  IADD3 R248, P5, R248, UR26, RZ ;  /* 0x0000001af8f87c10 */ /* 0x000fc6000ffbe0ff */
[----:B------:R-:W-:Y:S04]  /*29a70*/  STL [R1+0x350], R22 ;  /* 0x0003501601007387 */ /* 0x000fe80000100800 */
[----:B------:R0:W-:Y:S04]  /*29a80*/  STL [R1+0x324], R248 ;  /* 0x000324f801007387 */ /* 0x0001e80000100800 */
[----:B0-----:R-:W4:Y:S04]  /*29a90*/  LDL.LU R248, [R1+0xfa8] ;  /* 0x000fa80001f87983 */ /* 0x001f280000300800 */
[----:B------:R-:W2:Y:S02]  /*29aa0*/  LDL.LU R22, [R1+0x348] ;  /* 0x0003480001167983 */ /* 0x000ea40000300800 */
        /* <DEDUP_REMOVED lines=18> */
[----:B--2---:R-:W-:Y:S02]  /*29bd0*/  IADD3.X R22, R22, UR30, RZ, P1, !PT ;  /* 0x0000001e16167c10 */ /* 0x004fe40008ffe4ff */
[----:B------:R-:W-:-:S03]  /*29be0*/  IADD3 R234, P1, R234, UR26, RZ ;  /* 0x0000001aeaea7c10 */ /* 0x000fc6000ff3e0ff */
[----:B------:R-:W-:Y:S04]  /*29bf0*/  STL [R1+0x330], R22 ;  /* 0x0003301601007387 */ /* 0x000fe80000100800 */
[----:B------:R0:W-:Y:S04]  /*29c00*/  STL [R1+0x304], R234 ;  /* 0x000304ea01007387 */ /* 0x0001e80000100800 */
[----:B0-----:R-:W2:Y:S04]  /*29c10*/  LDL.LU R234, [R1+0xfa4] ;  /* 0x000fa40001ea7983 */ /* 0x001ea80000300800 */
[----:B------:R-:W3:Y:S02]  /*29c20*/  LDL.LU R22, [R1+0x328] ;  /* 0x0003280001167983 */ /* 0x000ee40000300800 */
[----:B---3--:R-:W-:-:S05]  /*29c30*/  IADD3.X R22, R22, UR30, RZ, P6, !PT ;  /* 0x0000001e16167c10 */ /* 0x008fca000b7fe4ff */
[----:B------:R0:W-:Y:S04]  /*29c40*/  STL [R1+0x328], R22 ;  /* 0x0003281601007387 */ /* 0x0001e80000100800 */
[----:B0-----:R-:W3:Y:S01]  /*29c50*/  LDL.LU R22, [R1+0x2fc] ;  /* 0x0002fc0001167983 */ /* 0x001ee20000300800 */
[----:B------:R-:W-:Y:S02]  /*29c60*/  IADD3.X R155, R155, UR30, RZ, P5, !PT ;  /* 0x0000001e9b9b7c10 */ /* 0x000fe4000affe4ff */
[----:B---3--:R-:W-:-:S05]  /*29c70*/  IADD3 R22, P6, R22, UR26, RZ ;  /* 0x0000001a16167c10 */ /* 0x008fca000ffde0ff */
[----:B------:R-:W-:Y:S04]  /*29c80*/  STL [R1+0x2fc], R22 ;  /* 0x0002fc1601007387 */ /* 0x000fe80000100800 */
[----:B------:R0:W-:Y:S04]  /*29c90*/  STL [R1+0x320], R155 ;  /* 0x0003209b01007387 */ /* 0x0001e80000100800 */
[----:B0-----:R-:W3:Y:S04]  /*29ca0*/  LDL.LU R155, [R1+0xfa0] ;  /* 0x000fa000019b7983 */ /* 0x001ee80000300800 */
[----:B------:R-:W4:Y:S02]  /*29cb0*/  LDL.LU R22, [R1+0x2f4] ;  /* 0x0002f40001167983 */ /* 0x000f240000300800 */
        /* <DEDUP_REMOVED lines=17> */
[----:B0-----:R-:W2:Y:S01]  /*29dd0*/  LDL.LU R22, [R1+0x2dc] ;  /* 0x0002dc0001167983 */ /* 0x001ea20000300800 */
[----:B------:R-:W-:Y:S02]  /*29de0*/  IADD3.X R0, R0, UR30, RZ, P1, !PT ;  /* 0x0000001e00007c10 */ /* 0x000fe40008ffe4ff */
[----:B--2---:R-:W-:-:S05]  /*29df0*/  IADD3 R22, P2, R22, UR26, RZ ;  /* 0x0000001a16167c10 */ /* 0x004fca000ff5e0ff */
[----:B------:R-:W-:Y:S04]  /*29e00*/  STL [R1+0x2dc], R22 ;  /* 0x0002dc1601007387 */ /* 0x000fe80000100800 */
[----:B------:R0:W-:Y:S04]  /*29e10*/  STL [R1+0x300], R0 ;  /* 0x0003000001007387 */ /* 0x0001e80000100800 */
[----:B0-----:R-:W2:Y:S04]  /*29e20*/  LDL.LU R0, [R1+0xf98] ;  /* 0x000f980001007983 */ /* 0x001ea80000300800 */
[----:B------:R-:W3:Y:S02]  /*29e30*/  LDL.LU R22, [R1+0x2d4] ;  /* 0x0002d40001167983 */ /* 0x000ee40000300800 */
        /* <DEDUP_REMOVED lines=8> */
[----:B0-----:R-:W3:Y:S01]  /*29ec0*/  LDL.LU R22, [R1+0x2f0] ;  /* 0x0002f00001167983 */ /* 0x001ee20000300800 */
[----:B--2---:R-:W-:Y:S02]  /*29ed0*/  IADD3.X R0, R0, UR30, RZ, P4, !PT ;  /* 0x0000001e00007c10 */ /* 0x004fe4000a7fe4ff */
[----:B---3--:R-:W-:Y:S02]  /*29ee0*/  IADD3.X R22, R22, UR30, RZ, P5, !PT ;  /* 0x0000001e16167c10 */ /* 0x008fe4000affe4ff */
[----:B------:R-:W-:-:S03]  /*29ef0*/  IADD3 R232, P5, R232, UR26, RZ ;  /* 0x0000001ae8e87c10 */ /* 0x000fc6000ffbe0ff */
[----:B------:R-:W-:Y:S04]  /*29f00*/  STL [R1+0x2f0], R22 ;  /* 0x0002f01601007387 */ /* 0x000fe80000100800 */
[----:B------:R0:W-:Y:S04]  /*29f10*/  STL [R1+0x2c4], R232 ;  /* 0x0002c4e801007387 */ /* 0x0001e80000100800 */
[----:B0-----:R-:W2:Y:S04]  /*29f20*/  LDL.LU R232, [R1+0xf94] ;  /* 0x000f940001e87983 */ /* 0x001ea80000300800 */
[----:B------:R0:W-:Y:S04]  /*29f30*/  STL [R1+0x2e8], R0 ;  /* 0x0002e80001007387 */ /* 0x0001e80000100800 */
[----:B0-----:R-:W3:Y:S04]  /*29f40*/  LDL.LU R0, [R1+0xf90] ;  /* 0x000f900001007983 */ /* 0x001ee80000300800 */
[----:B------:R-:W4:Y:S01]  /*29f50*/  LDL.LU R22, [R1+0x2bc] ;  /* 0x0002bc0001167983 */ /* 0x000f220000300800 */
[----:B------:R-:W-:-:S02]  /*29f60*/  IADD3.X R156, R156, UR30, RZ, P3, !PT ;  /* 0x0000001e9c9c7c10 */ /* 0x000fc40009ffe4ff */
[----:B----4-:R-:W-:-:S05]  /*29f70*/  IADD3 R22, P4, R22, UR26, RZ ;  /* 0x0000001a16167c10 */ /* 0x010fca000ff9e0ff */
[----:B------:R-:W-:Y:S04]  /*29f80*/  STL [R1+0x2bc], R22 ;  /* 0x0002bc1601007387 */ /* 0x000fe80000100800 */
[----:B------:R0:W-:Y:S04]  /*29f90*/  STL [R1+0x2e0], R156 ;  /* 0x0002e09c01007387 */ /* 0x0001e80000100800 */
[----:B0-----:R-:W4:Y:S04]  /*29fa0*/  LDL.LU R156, [R1+0xf8c] ;  /* 0x000f8c00019c7983 */ /* 0x001f280000300800 */
[----:B------:R-:W2:Y:S02]  /*29fb0*/  LDL.LU R22, [R1+0x2b4] ;  /* 0x0002b40001167983 */ /* 0x000ea40000300800 */
[----:B--2---:R-:W-:-:S05]  /*29fc0*/  IADD3 R22, P3, R22, UR26, RZ ;  /* 0x0000001a16167c10 */ /* 0x004fca000ff7e0ff */
[----:B------:R0:W-:Y:S04]  /*29fd0*/  STL [R1+0x2b4], R22 ;  /* 0x0002b41601007387 */ /* 0x0001e80000100800 */
[----:B0-----:R-:W2:Y:S01]  /*29fe0*/  LDL.LU R22, [R1+0x2d8] ;  /* 0x0002d80001167983 */ /* 0x001ea20000300800 */
[----:B----4-:R-:W-:Y:S02]  /*29ff0*/  IADD3.X R156, R156, UR30, RZ, P1, !PT ;  /* 0x0000001e9c9c7c10 */ /* 0x010fe40008ffe4ff */
[----:B------:R-:W-:Y:S02]  /*2a000*/  IADD3 R157, P1, R157, UR26, RZ ;  /* 0x0000001a9d9d7c10 */ /* 0x000fe4000ff3e0ff */
[----:B------:R-:W-:Y:S01]  /*2a010*/  IADD3.X R23, R23, UR30, RZ, P6, !PT ;  /* 0x0000001e17177c10 */ /* 0x000fe2000b7fe4ff */
[----:B------:R-:W-:Y:S01]  /*2a020*/  WARPGROUP.ARRIVE ;  /* 0x00000000000079c5 */ /* 0x000fe20000000000 */
[----:B------:R-:W-:Y:S01]  /*2a030*/  UMOV UR12, UR20 ;  /* 0x00000014000c7c82 */ /* 0x000fe20008000000 */
[----:B------:R-:W-:-:S04]  /*2a040*/  UMOV UR13, UR21 ;  /* 0x00000015000d7c82 */ /* 0x000fc80008000000 */
[----:B------:R-:W-:Y:S01]  /*2a050*/  QGMMA.64x256x32.F32.E4M3.E4M3 R24, gdesc[UR12], R24, gsb0 ;  /* 0x03e000000c1879f3 */ /* 0x000fe20008000818 */
[----:B------:R-:W-:Y:S01]  /*2a060*/  UMOV UR16, UR8 ;  /* 0x0000000800107c82 */ /* 0x000fe20008000000 */
[----:B------:R-:W-:Y:S01]  /*2a070*/  UMOV UR17, UR9 ;  /* 0x0000000900117c82 */ /* 0x000fe20008000000 */
[----:B--2---:R-:W-:Y:S02]  /*2a080*/  IADD3.X R22, R22, UR30, RZ, P2, !PT ;  /* 0x0000001e16167c10 */ /* 0x004fe400097fe4ff */
[----:B------:R-:W-:-:S03]  /*2a090*/  IADD3 R155, P2, R155, UR26, RZ ;  /* 0x0000001a9b9b7c10 */ /* 0x000fc6000ff5e0ff */
[----:B------:R-:W-:Y:S04]  /*2a0a0*/  STL [R1+0x2d8], R22 ;  /* 0x0002d81601007387 */ /* 0x000fe80000100800 */
[----:B------:R0:W-:Y:S04]  /*2a0b0*/  STL [R1+0x2ac], R155 ;  /* 0x0002ac9b01007387 */ /* 0x0001e80000100800 */
[----:B0-----:R0:W5:Y:S04]  /*2a0c0*/  LDL.LU R155, [R1+0xf88] ;  /* 0x000f8800019b7983 */ /* 0x0011680000300800 */
[----:B------:R1:W-:Y:S04]  /*2a0d0*/  STL [R1+0x2d0], R156 ;  /* 0x0002d09c01007387 */ /* 0x0003e80000100800 */
[----:B-1----:R0:W5:Y:S04]  /*2a0e0*/  LDL.LU R156, [R1+0xf84] ;  /* 0x000f8400019c7983 */ /* 0x0021680000300800 */
[----:B------:R1:W-:Y:S04]  /*2a0f0*/  STL [R1+0x2a4], R157 ;  /* 0x0002a49d01007387 */ /* 0x0003e80000100800 */
[----:B-1----:R0:W5:Y:S04]  /*2a100*/  LDL.LU R157, [R1+0xf80] ;  /* 0x000f8000019d7983 */ /* 0x0021680000300800 */
[----:B------:R1:W-:Y:S04]  /*2a110*/  STL [R1+0x2c8], R23 ;  /* 0x0002c81701007387 */ /* 0x0003e80000100800 */
[----:B-1----:R0:W5:Y:S04]  /*2a120*/  LDL.LU R23, [R1+0xf7c] ;  /* 0x000f7c0001177983 */ /* 0x0021680000300800 */
[----:B------:R-:W2:Y:S01]  /*2a130*/  LDL.LU R22, [R1+0x29c] ;  /* 0x00029c0001167983 */ /* 0x000ea20000300800 */
[----:B------:R-:W-:-:S02]  /*2a140*/  WARPGROUP.DEPBAR.LE gsb0, 0x0 ;  /* 0x00008000000079c5 */ /* 0x000fc40000010000 */
[----:B------:R-:W-:-:S06]  /*2a150*/  WARPGROUP.ARRIVE ;  /* 0x00000000000079c5 */ /* 0x000fcc0000000000 */
[----:B------:R-:W-:Y:S01]  /*2a160*/  QGMMA.64x256x32.F32.E4M3.E4M3 R24, gdesc[UR16], R24, gsb0 ;  /* 0x03e00000101879f3 */ /* 0x000fe20008000818 */
[----:B------:R-:W-:Y:S02]  /*2a170*/  IADD3.X R201, R201, UR30, RZ, P5, !PT ;  /* 0x0000001ec9c97c10 */ /* 0x000fe4000affe4ff */
[----:B---3--:R-:W-:Y:S02]  /*2a180*/  IADD3 R0, P5, R0, UR26, RZ ;  /* 0x0000001a00007c10 */ /* 0x008fe4000ffbe0ff */
[----:B------:R-:W-:Y:S02]  /*2a190*/  IADD3.X R152, R152, UR30, RZ, P4, !PT ;  /* 0x0000001e98987c10 */ /* 0x000fe4000a7fe4ff */
[----:B------:R-:W-:Y:S02]  /*2a1a0*/  IADD3 R153, P4, R153, UR26, RZ ;  /* 0x0000001a99997c10 */ /* 0x000fe4000ff9e0ff */
[----:B------:R-:W-:Y:S02]  /*2a1b0*/  IADD3.X R154, R154, UR30, RZ, P3, !PT ;  /* 0x0000001e9a9a7c10 */ /* 0x000fe40009ffe4ff */
[----:B------:R-:W-:-:S02]  /*2a1c0*/  IADD3 R159, P3, R159, UR26, RZ ;  /* 0x0000001a9f9f7c10 */ /* 0x000fc4000ff7e0ff */
[----:B------:R-:W-:Y:S02]  /*2a1d0*/  IADD3.X R161, R161, UR30, RZ, P2, !PT ;  /* 0x0000001ea1a17c10 */ /* 0x000fe400097fe4ff */
[----:B------:R-:W-:Y:S02]  /*2a1e0*/  IADD3 R163, P2, R163, UR26, RZ ;  /* 0x0000001aa3a37c10 */ /* 0x000fe4000ff5e0ff */
        /* <DEDUP_REMOVED lines=27> */
[----:B------:R-:W-:-:S02]  /*2a3a0*/  IADD3.X R233, R233, UR30, RZ, P2, !PT ;  /* 0x0000001ee9e97c10 */ /* 0x000fc400097fe4ff */
[----:B------:R-:W-:Y:S02]  /*2a3b0*/  IADD3.X R232, R232, UR30, RZ, P1, !PT ;  /* 0x0000001ee8e87c10 */ /* 0x000fe40008ffe4ff */
[----:B------:R-:W-:Y:S02]  /*2a3c0*/  IADD3.X R228, R228, UR27, RZ, P4, !PT ;  /* 0x0000001be4e47c10 */ /* 0x000fe4000a7fe4ff */
[----:B------:R-:W-:Y:S02]  /*2a3d0*/  IADD3.X R229, R229, UR30, RZ, P5, !PT ;  /* 0x0000001ee5e57c10 */ /* 0x000fe4000affe4ff */
[----:B--2---:R-:W-:-:S05]  /*2a3e0*/  IADD3 R22, P6, R22, UR26, RZ ;  /* 0x0000001a16167c10 */ /* 0x004fca000ffde0ff */
[----:B------:R-:W-:Y:S04]  /*2a3f0*/  STL [R1+0x29c], R22 ;  /* 0x00029c1601007387 */ /* 0x000fe80000100800 */
[----:B------:R-:W-:Y:S04]  /*2a400*/  STL [R1+0x2c0], R201 ;  /* 0x0002c0c901007387 */ /* 0x000fe80000100800 */
[----:B------:R1:W-:Y:S01]  /*2a410*/  STL [R1+0x294], R0 ;  /* 0x0002940001007387 */ /* 0x0003e20000100800 */
[----:B------:R-:W-:Y:S02]  /*2a420*/  IADD3.X R169, R169, UR30, RZ, P6, !PT ;  /* 0x0000001ea9a97c10 */ /* 0x000fe4000b7fe4ff */
[----:B------:R-:W-:Y:S01]  /*2a430*/  IADD3 R171, P6, R171, UR26, RZ ;  /* 0x0000001aabab7c10 */ /* 0x000fe2000ffde0ff */
[----:B-1----:R0:W5:Y:S04]  /*2a440*/  LDL.LU R0, [R1+0xf78] ;  /* 0x000f780001007983 */ /* 0x0021680000300800 */
[----:B------:R0:W-:Y:S04]  /*2a450*/  STL [R1+0x2b8], R152 ;  /* 0x0002b89801007387 */ /* 0x0001e80000100800 */
        /* <DEDUP_REMOVED lines=14> */
[----:B------:R0:W-:Y:S01]  /*2a540*/  STL [R1+0x254], R183 ;  /* 0x000254b701007387 */ /* 0x0001e20000100800 */
[----:B------:R-:W-:-:S03]  /*2a550*/  IADD3.X R234, R234, UR30, RZ, P6, !PT ;  /* 0x0000001eeaea7c10 */ /* 0x000fc6000b7fe4ff */
[----:B------:R0:W-:Y:S01]  /*2a560*/  STL [R1+0x278], R185 ;  /* 0x000278b901007387 */ /* 0x0001e20000100800 */
[----:B------:R-:W-:-:S03]  /*2a570*/  IADD3 R238, P6, R238, UR26, RZ ;  /* 0x0000001aeeee7c10 */ /* 0x000fc6000ffde0ff */
        /* <DEDUP_REMOVED lines=10> */
[----:B------:R-:W1:Y:S03]  /*2a620*/  S2R R201, SR_TID.X ;  /* 0x0000000000c97919 */ /* 0x000e660000002100 */
        /* <DEDUP_REMOVED lines=14> */
[----:B------:R0:W-:Y:S04]  /*2a710*/  STL [R1+0x220], R235 ;  /* 0x000220eb01007387 */ /* 0x0001e80000100800 */
[----:B------:R0:W-:Y:S04]  /*2a720*/  STL [R1+0x218], R233 ;  /* 0x000218e901007387 */ /* 0x0001e80000100800 */
[----:B------:R0:W-:Y:S04]  /*2a730*/  STL [R1+0x210], R232 ;  /* 0x000210e801007387 */ /* 0x0001e80000100800 */
[----:B------:R0:W-:Y:S04]  /*2a740*/  STL [R1+0x6d8], R228 ;  /* 0x0006d8e401007387 */ /* 0x0001e80000100800 */
[----:B------:R0:W-:Y:S04]  /*2a750*/  STL [R1+0x208], R231 ;  /* 0x000208e701007387 */ /* 0x0001e80000100800 */
[----:B------:R0:W-:Y:S01]  /*2a760*/  STL [R1+0x200], R229 ;  /* 0x000200e501007387 */ /* 0x0001e20000100800 */
[----:B------:R-:W-:-:S02]  /*2a770*/  WARPGROUP.DEPBAR.LE gsb0, 0x0 ;  /* 0x00008000000079c5 */ /* 0x000fc40000010000 */
[----:B-1----:R-:W-:-:S04]  /*2a780*/  LOP3.LUT R201, R201, 0x7f, RZ, 0xc0, !PT ;  /* 0x0000007fc9c97812 */ /* 0x002fc800078ec0ff */
[----:B------:R-:W-:Y:S01]  /*2a790*/  LOP3.LUT R201, R201, 0x10, RZ, 0x3c, !PT ;  /* 0x00000010c9c97812 */ /* 0x000fe200078e3cff */
[----:B------:R-:W-:Y:S06]  /*2a7a0*/  @P0 BRA `(.L_x_2) ;  /* 0xfffffef000b40947 */ /* 0x000fec000383ffff */
.L_x_1:
[----:B------:R3:W-:Y:S01]  /*2a7b0*/  STL [R1+0xf80], R149 ;  /* 0x000f809501007387 */ /* 0x0007e20000100800 */
[----:B------:R-:W-:Y:S01]  /*2a7c0*/  F2FP.SATFINITE.E4M3.F32.PACK_AB_MERGE_C R102, R103, R102, RZ ;  /* 0x000000666766723e */ /* 0x000fe200048070ff */
[----:B------:R-:W-:Y:S01]  /*2a7d0*/  ULDC.64 UR6, c[0x0][0x228] ;  /* 0x00008a0000067ab9 */ /* 0x000fe20000000a00 */
[----:B------:R-:W-:Y:S01]  /*2a7e0*/  F2FP.SATFINITE.E4M3.F32.PACK_AB_MERGE_C R100, R101, R100, RZ ;  /* 0x000000646564723e */ /* 0x000fe200048070ff */
[----:B-1----:R-:W4:Y:S01]  /*2a7f0*/  LDL.LU R5, [R1+0xc] ;  /* 0x00000c0001057983 */ /* 0x002f220000300800 */
[----:B------:R-:W-:Y:S01]  /*2a800*/  F2FP.SATFINITE.E4M3.F32.PACK_AB_MERGE_C R26, R27, R26, RZ ;  /* 0x0000001a1b1a723e */ /* 0x000fe200048070ff */
[----:B------:R-:W-:Y:S01]  /*2a810*/  ULDC UR4, c[0x0][0x244] ;  /* 0x0000910000047ab9 */ /* 0x000fe20000000800 */
[----:B------:R-:W-:Y:S01]  /*2a820*/  F2FP.SATFINITE.E4M3.F32.PACK_AB_MERGE_C R24, R25, R24, RZ ;  /* 0x000000181918723e */ /* 0x000fe200048070ff */
[----:B------:R-:W-:Y:S01]  /*2a830*/  ULDC UR9, c[0x0][0x22c] ;  /* 0x00008b0000097ab9 */ /* 0x000fe20000000800 */
[----:B------:R-:W-:Y:S01]  /*2a840*/  F2FP.SATFINITE.E4M3.F32.PACK_AB_MERGE_C R34, R35, R34, RZ ;  /* 0x000000222322723e */ /* 0x000fe200048070ff */
[----:B---3--:R-:W4:Y:S01]  /*2a850*/  LDL.LU R149, [R1+0x8] ;  /* 0x0000080001957983 */ /* 0x008f220000300800 */
[----:B------:R-:W-:Y:S01]  /*2a860*/  F2FP.SATFINITE.E4M3.F32.PACK_AB_MERGE_C R64, R65, R64, RZ ;  /* 0x000000404140723e */ /* 0x000fe200048070ff */
[----:B------:R-:W-:Y:S01]  /*2a870*/  ULDC UR10, c[0x0][0x22c] ;  /* 0x00008b00000a7ab9 */ /* 0x000fe20000000800 */
[----:B------:R-:W-:Y:S01]  /*2a880*/  F2FP.SATFINITE.E4M3.F32.PACK_AB_MERGE_C R50, R51, R50, RZ ;  /* 0x000000323332723e */ /* 0x000fe200048070ff */
[----:B------:R1:W-:Y:S01]  /*2a890*/  STL [R1+0xf7c], R150 ;  /* 0x000f7c9601007387 */ /* 0x0003e20000100800 */
[----:B------:R-:W-:Y:S01]  /*2a8a0*/  F2FP.SATFINITE.E4M3.F32.PACK_AB_MERGE_C R58, R59, R58, RZ ;  /* 0x0000003a3b3a723e */ /* 0x000fe200048070ff */
[----:B------:R-:W-:Y:S01]  /*2a8b0*/  ULDC UR8, c[0x0][0x248] ;  /* 0x0000920000087ab9 */ /* 0x000fe20000000800 */
[----:B------:R-:W-:Y:S01]  /*2a8c0*/  F2FP.SATFINITE.E4M3.F32.PACK_AB_MERGE_C R60, R61, R60, RZ ;  /* 0x0000003c3d3c723e */ /* 0x000fe200048070ff */
[----:B------:R-:W-:Y:S01]  /*2a8d0*/  ULDC UR11, c[0x0][0x22c] ;  /* 0x00008b00000b7ab9 */ /* 0x000fe20000000800 */
[----:B------:R-:W-:Y:S01]  /*2a8e0*/  F2FP.SATFINITE.E4M3.F32.PACK_AB_MERGE_C R62, R63, R62, RZ ;  /* 0x0000003e3f3e723e */ /* 0x000fe200048070ff */
[----:B------:R-:W-:Y:S01]  /*2a8f0*/  ULDC UR12, c[0x0][0x22c] ;  /* 0x00008b00000c7ab9 */ /* 0x000fe20000000800 */
[----:B-1----:R-:W3:Y:S04]  /*2a900*/  LDL.LU R150, [R1+0x10] ;  /* 0x0000100001967983 */ /* 0x002ee80000300800 */
[----:B0-----:R-:W3:Y:S04]  /*2a910*/  LDL.LU R3, [R1+0x14] ;  /* 0x0000140001037983 */ /* 0x001ee80000300800 */
[----:B------:R0:W-:Y:S04]  /*2a920*/  STL [R1+0xf78], R151 ;  /* 0x000f789701007387 */ /* 0x0001e80000100800 */
[----:B0-----:R-:W3:Y:S04]  /*2a930*/  LDL.LU R151, [R1+0x18] ;  /* 0x0000180001977983 */ /* 0x001ee80000300800 */
[----:B--2---:R-:W2:Y:S04]  /*2a940*/  LDL.LU R2, [R1+0x1c] ;  /* 0x00001c0001027983 */ /* 0x004ea80000300800 */
[----:B-----5:R-:W2:Y:S04]  /*2a950*/  LDL.LU R23, [R1+0x20] ;  /* 0x0000200001177983 */ /* 0x020ea80000300800 */
[----:B------:R-:W2:Y:S04]  /*2a960*/  LDL.LU R4, [R1+0x24] ;  /* 0x0000240001047983 */ /* 0x000ea80000300800 */
        /* <DEDUP_REMOVED lines=118> */
[----:B----4-:R-:W-:-:S02]  /*2b0d0*/  F2FP.SATFINITE.E4M3.F32.PACK_AB_MERGE_C R5, R5, R149, RZ ;  /* 0x000000950505723e */ /* 0x010fc400048070ff */
[----:B---3--:R-:W-:Y:S01]  /*2b0e0*/  F2FP.SATFINITE.E4M3.F32.PACK_AB_MERGE_C R3, R3, R150, RZ ;  /* 0x000000960303723e */ /* 0x008fe200048070ff */
[----:B------:R-:W3:Y:S01]  /*2b0f0*/  LDL.LU R149, [R1+0xf80] ;  /* 0x000f800001957983 */ /* 0x000ee20000300800 */
[----:B--2---:R-:W-:-:S03]  /*2b100*/  F2FP.SATFINITE.E4M3.F32.PACK_AB_MERGE_C R2, R2, R151, RZ ;  /* 0x000000970202723e */ /* 0x004fc600048070ff */
[----:B------:R-:W2:Y:S04]  /*2b110*/  LDL.LU R150, [R1+0xf7c] ;  /* 0x000f7c0001967983 */ /* 0x000ea80000300800 */
[----:B------:R-:W2:Y:S01]  /*2b120*/  LDL.LU R151, [R1+0xf78] ;  /* 0x000f780001977983 */ /* 0x000ea20000300800 */
[----:B------:R-:W-:Y:S02]  /*2b130*/  F2FP.SATFINITE.E4M3.F32.PACK_AB_MERGE_C R6, R6, R201, RZ ;  /* 0x000000c90606723e */ /* 0x000fe400048070ff */
[----:B------:R-:W-:Y:S01]  /*2b140*/  F2FP.SATFINITE.E4M3.F32.PACK_AB_MERGE_C R4, R4, R23, RZ ;  /* 0x000000170404723e */ /* 0x000fe200048070ff */
[----:B------:R-:W0:Y:S01]  /*2b150*/  S2R R101, SR_TID.X ;  /* 0x0000000000657919 */ /* 0x000e220000002100 */
[----:B------:R-:W-:Y:S02]  /*2b160*/  F2FP.SATFINITE.E4M3.F32.PACK_AB_MERGE_C R10, R10, R156, RZ ;  /* 0x0000009c0a0a723e */ /* 0x000fe400048070ff */
[----:B------:R-:W-:-:S02]  /*2b170*/  F2FP.SATFINITE.E4M3.F32.PACK_AB_MERGE_C R12, R12, R252, RZ ;  /* 0x000000fc0c0c723e */ /* 0x000fc400048070ff */
[----:B------:R-:W-:Y:S02]  /*2b180*/  F2FP.SATFINITE.E4M3.F32.PACK_AB_MERGE_C R14, R14, R250, RZ ;  /* 0x000000fa0e0e723e */ /* 0x000fe400048070ff */
[----:B------:R-:W-:Y:S02]  /*2b190*/  F2FP.SATFINITE.E4M3.F32.PACK_AB_MERGE_C R17, R17, R247, RZ ;  /* 0x000000f71111723e */ /* 0x000fe400048070ff */
[----:B------:R-:W-:Y:S02]  /*2b1a0*/  F2FP.SATFINITE.E4M3.F32.PACK_AB_MERGE_C R19, R19, R245, RZ ;  /* 0x000000f51313723e */ /* 0x000fe400048070ff */
[----:B------:R-:W-:Y:S02]  /*2b1b0*/  F2FP.SATFINITE.E4M3.F32.PACK_AB_MERGE_C R21, R21, R243, RZ ;  /* 0x000000f31515723e */ /* 0x000fe400048070ff */
        /* <DEDUP_REMOVED lines=19> */
[----:B------:R-:W-:-:S02]  /*2b2f0*/  LOP3.LUT R24, R24, 0xffff, RZ, 0xc0, !PT ;  /* 0x0000ffff18187812 */ /* 0x000fc400078ec0ff */
[----:B------:R-:W-:Y:S02]  /*2b300*/  F2FP.SATFINITE.E4M3.F32.PACK_AB_MERGE_C R56, R57, R56, RZ ;  /* 0x000000383938723e */ /* 0x000fe400048070ff */
[----:B------:R-:W-:Y:S02]  /*2b310*/  F2FP.SATFINITE.E4M3.F32.PACK_AB_MERGE_C R44, R45, R44, RZ ;  /* 0x0000002c2d2c723e */ /* 0x000fe400048070ff */
[----:B------:R-:W-:Y:S02]  /*2b320*/  F2FP.SATFINITE.E4M3.F32.PACK_AB_MERGE_C R82, R83, R82, RZ ;  /* 0x000000525352723e */ /* 0x000fe400048070ff */
[----:B------:R-:W-:Y:S02]  /*2b330*/  F2FP.SATFINITE.E4M3.F32.PACK_AB_MERGE_C R84, R85, R84, RZ ;  /* 0x000000545554723e */ /* 0x000fe400048070ff */
[----:B------:R-:W-:Y:S02]  /*2b340*/  LOP3.LUT R26, R26, 0xffff, RZ, 0xc0, !PT ;  /* 0x0000ffff1a1a7812 */ /* 0x000fe400078ec0ff */
[----:B------:R-:W-:-:S02]  /*2b350*/  LOP3.LUT R34, R34, 0xffff, RZ, 0xc0, !PT ;  /* 0x0000ffff22227812 */ /* 0x000fc400078ec0ff */
[----:B------:R-:W-:Y:S02]  /*2b360*/  F2FP.SATFINITE.E4M3.F32.PACK_AB_MERGE_C R88, R89, R88, RZ ;  /* 0x000000585958723e */ /* 0x000fe400048070ff */
[----:B------:R-:W-:Y:S02]  /*2b370*/  F2FP.SATFINITE.E4M3.F32.PACK_AB_MERGE_C R92, R93, R92, RZ ;  /* 0x0000005c5d5c723e */ /* 0x000fe400048070ff */
[----:B------:R-:W-:Y:S02]  /*2b380*/  F2FP.SATFINITE.E4M3.F32.PACK_AB_MERGE_C R96, R97, R96, RZ ;  /* 0x000000606160723e */ /* 0x000fe400048070ff */
[----:B------:R-:W-:Y:S02]  /*2b390*/  F2FP.SATFINITE.E4M3.F32.PACK_AB_MERGE_C R78, R79, R78, RZ ;  /* 0x0000004e4f4e723e */ /* 0x000fe400048070ff */
[----:B------:R-:W-:Y:S02]  /*2b3a0*/  F2FP.SATFINITE.E4M3.F32.PACK_AB_MERGE_C R52, R53, R52, RZ ;  /* 0x000000343534723e */ /* 0x000fe400048070ff */
[----:B------:R-:W-:-:S02]  /*2b3b0*/  F2FP.SATFINITE.E4M3.F32.PACK_AB_MERGE_C R86, R87, R86, RZ ;  /* 0x000000565756723e */ /* 0x000fc400048070ff */
[----:B------:R-:W-:Y:S02]  /*2b3c0*/  LOP3.LUT R58, R58, 0xffff, RZ, 0xc0, !PT ;  /* 0x0000ffff3a3a7812 */ /* 0x000fe400078ec0ff */
        /* <DEDUP_REMOVED lines=54> */
[----:B------:R-:W4:Y:S01]  /*2b730*/  LDL.LU R194, [R1] ;  /* 0x0000000001c27983 */ /* 0x000f220000300800 */
[----:B------:R-:W-:-:S03]  /*2b740*/  F2FP.SATFINITE.E4M3.F32.PACK_AB_MERGE_C R192, R192, R193, RZ ;  /* 0x000000c1c0c0723e */ /* 0x000fc600048070ff */
[----:B------:R-:W4:Y:S01]  /*2b750*/  LDL.LU R193, [R1+0x4] ;  /* 0x0000040001c17983 */ /* 0x000f220000300800 */
[----:B------:R-:W-:Y:S02]  /*2b760*/  LOP3.LUT R5, R5, 0xffff, RZ, 0xc0, !PT ;  /* 0x0000ffff05057812 */ /* 0x000fe400078ec0ff */
[----:B------:R-:W-:Y:S01]  /*2b770*/  LOP3.LUT R6, R6, 0xffff, RZ, 0xc0, !PT ;  /* 0x0000ffff06067812 */ /* 0x000fe200078ec0ff */
[----:B------:R-:W3:Y:S01]  /*2b780*/  LDL.LU R103, [R1+0xb74] ;  /* 0x000b740001677983 */ /* 0x000ee20000300800 */
[----:B------:R-:W-:Y:S02]  /*2b790*/  LOP3.LUT R2, R2, 0xffff, RZ, 0xc0, !PT ;  /* 0x0000ffff02027812 */ /* 0x000fe400078ec0ff */
[----:B------:R-:W-:Y:S02]  /*2b7a0*/  LOP3.LUT R25, R3, 0xffff, RZ, 0xc0, !PT ;  /* 0x0000ffff03197812 */ /* 0x000fe400078ec0ff */
[----:B------:R-:W-:Y:S02]  /*2b7b0*/  LOP3.LUT R3, R4, 0xffff, RZ, 0xc0, !PT ;  /* 0x0000ffff04037812 */ /* 0x000fe400078ec0ff */
[----:B------:R-:W-:Y:S01]  /*2b7c0*/  PRMT R35, R6, 0x3340, R35 ;  /* 0x0000334006237816 */ /* 0x000fe20000000023 */
[----:B0-----:R-:W-:Y:S01]  /*2b7d0*/  IMAD.SHL.U32 R65, R101, 0x80, RZ ;  /* 0x0000008065417824 */ /* 0x001fe200078e00ff */
[----:B------:R-:W-:-:S02]  /*2b7e0*/  LOP3.LUT R10, R10, 0xffff, RZ, 0xc0, !PT ;  /* 0x0000ffff0a0a7812 */ /* 0x000fc400078ec0ff */
[----:B------:R-:W-:Y:S02]  /*2b7f0*/  LOP3.LUT R51, R12, 0xffff, RZ, 0xc0, !PT ;  /* 0x0000ffff0c337812 */ /* 0x000fe400078ec0ff */
[----:B------:R-:W-:Y:S02]  /*2b800*/  LOP3.LUT R14, R14, 0xffff, RZ, 0xc0, !PT ;  /* 0x0000ffff0e0e7812 */ /* 0x000fe400078ec0ff */
[----:B------:R-:W-:Y:S02]  /*2b810*/  LOP3.LUT R59, R17, 0xffff, RZ, 0xc0, !PT ;  /* 0x0000ffff113b7812 */ /* 0x000fe400078ec0ff */
[----:B------:R-:W-:Y:S02]  /*2b820*/  LOP3.LUT R61, R19, 0xffff, RZ, 0xc0, !PT ;  /* 0x0000ffff133d7812 */ /* 0x000fe400078ec0ff */
[----:B------:R-:W-:Y:S02]  /*2b830*/  LOP3.LUT R63, R21, 0xffff, RZ, 0xc0, !PT ;  /* 0x0000ffff153f7812 */ /* 0x000fe400078ec0ff */
[----:B------:R-:W-:-:S02]  /*2b840*/  F2FP.SATFINITE.E4M3.F32.PACK_AB_MERGE_C R155, R235, R236, RZ ;  /* 0x000000eceb9b723e */ /* 0x000fc400048070ff */
[----:B------:R-:W-:Y:S02]  /*2b850*/  F2FP.SATFINITE.E4M3.F32.PACK_AB_MERGE_C R156, R233, R234, RZ ;  /* 0x000000eae99c723e */ /* 0x000fe400048070ff */
[----:B------:R-:W-:Y:S02]  /*2b860*/  F2FP.SATFINITE.E4M3.F32.PACK_AB_MERGE_C R157, R231, R232, RZ ;  /* 0x000000e8e79d723e */ /* 0x000fe400048070ff */
[----:B------:R-:W-:Y:S02]  /*2b870*/  LOP3.LUT R47, R11, 0xffff, RZ, 0xc0, !PT ;  /* 0x0000ffff0b2f7812 */ /* 0x000fe400078ec0ff */
[----:B------:R-:W-:Y:S02]  /*2b880*/  PRMT R43, R3, 0x3340, R0 ;  /* 0x00003340032b7816 */ /* 0x000fe40000000000 */
[----:B------:R-:W-:Y:S02]  /*2b890*/  LOP3.LUT R65, R65, 0x400, RZ, 0xc0, !PT ;  /* 0x0000040041417812 */ /* 0x000fe400078ec0ff */
[----:B------:R-:W-:-:S02]  /*2b8a0*/  PRMT R11, R14, 0x3340, R1 ;  /* 0x000033400e0b7816 */ /* 0x000fc40000000001 */
[----:B------:R-:W-:Y:S02]  /*2b8b0*/  PRMT R12, R63, 0x3340, R0 ;  /* 0x000033403f0c7816 */ /* 0x000fe40000000000 */
[----:B------:R-:W-:Y:S02]  /*2b8c0*/  PRMT R19, R10, 0x3340, R51 ;  /* 0x000033400a137816 */ /* 0x000fe40000000033 */
[----:B------:R-:W-:Y:S02]  /*2b8d0*/  PRMT R17, R59, 0x3340, R61 ;  /* 0x000033403b117816 */ /* 0x000fe4000000003d */
[----:B------:R-:W-:Y:S02]  /*2b8e0*/  LOP3.LUT R67, R18, 0xffff, RZ, 0xc0, !PT ;  /* 0x0000ffff12437812 */ /* 0x000fe400078ec0ff */
[----:B------:R-:W-:Y:S02]  /*2b8f0*/  LOP3.LUT R71, R20, 0xffff, RZ, 0xc0, !PT ;  /* 0x0000ffff14477812 */ /* 0x000fe400078ec0ff */
[----:B------:R-:W-:-:S02]  /*2b900*/  LOP3.LUT R22, R22, 0xffff, RZ, 0xc0, !PT ;  /* 0x0000ffff16167812 */ /* 0x000fc400078ec0ff */
[----:B------:R-:W-:Y:S02]  /*2b910*/  LOP3.LUT R153, R153, 0xffff, RZ, 0xc0, !PT ;  /* 0x0000ffff99997812 */ /* 0x000fe400078ec0ff */
[----:B------:R-:W-:Y:S02]  /*2b920*/  LOP3.LUT R154, R154, 0xffff, RZ, 0xc0, !PT ;  /* 0x0000ffff9a9a7812 */ /* 0x000fe400078ec0ff */
[----:B------:R-:W-:Y:S02]  /*2b930*/  LOP3.LUT R155, R155, 0xffff, RZ, 0xc0, !PT ;  /* 0x0000ffff9b9b7812 */ /* 0x000fe400078ec0ff */
[----:B------:R-:W-:Y:S02]  /*2b940*/  LOP3.LUT R156, R156, 0xffff, RZ, 0xc0, !PT ;  /* 0x0000ffff9c9c7812 */ /* 0x000fe400078ec0ff */
[----:B------:R-:W-:Y:S02]  /*2b950*/  LOP3.LUT R157, R157, 0xffff, RZ, 0xc0, !PT ;  /* 0x0000ffff9d9d7812 */ /* 0x000fe400078ec0ff */
[----:B------:R-:W-:-:S02]  /*2b960*/  LOP3.LUT R158, R158, 0xffff, RZ, 0xc0, !PT ;  /* 0x0000ffff9e9e7812 */ /* 0x000fc400078ec0ff */
[----:B------:R-:W-:Y:S02]  /*2b970*/  PRMT R11, R19, 0x5410, R11 ;  /* 0x00005410130b7816 */ /* 0x000fe4000000000b */
[----:B------:R-:W-:Y:S02]  /*2b980*/  PRMT R12, R17, 0x5410, R12 ;  /* 0x00005410110c7816 */ /* 0x000fe4000000000c */
[--C-:B------:R-:W-:Y:S02]  /*2b990*/  PRMT R19, R22, 0x3340, R1.reuse ;  /* 0x0000334016137816 */ /* 0x100fe40000000001 */
[----:B------:R-:W-:Y:S02]  /*2b9a0*/  PRMT R18, R157, 0x3340, R0 ;  /* 0x000033409d127816 */ /* 0x000fe40000000000 */
[----:B------:R-:W-:Y:S02]  /*2b9b0*/  PRMT R17, R158, 0x3340, R1 ;  /* 0x000033409e117816 */ /* 0x000fe40000000001 */
[----:B------:R-:W-:-:S02]  /*2b9c0*/  PRMT R31, R67, 0x3340, R71 ;  /* 0x00003340431f7816 */ /* 0x000fc40000000047 */
[----:B------:R-:W-:Y:S02]  /*2b9d0*/  LOP3.LUT R169, R169, 0xffff, RZ, 0xc0, !PT ;  /* 0x0000ffffa9a97812 */ /* 0x000fe400078ec0ff */
[----:B------:R-:W-:Y:S02]  /*2b9e0*/  LOP3.LUT R170, R170, 0xffff, RZ, 0xc0, !PT ;  /* 0x0000ffffaaaa7812 */ /* 0x000fe400078ec0ff */
[----:B------:R-:W-:Y:S02]  /*2b9f0*/  LOP3.LUT R171, R171, 0xffff, RZ, 0xc0, !PT ;  /* 0x0000ffffabab7812 */ /* 0x000fe400078ec0ff */
[----:B------:R-:W-:Y:S02]  /*2ba00*/  LOP3.LUT R172, R172, 0xffff, RZ, 0xc0, !PT ;  /* 0x0000ffffacac7812 */ /* 0x000fe400078ec0ff */
[----:B------:R-:W-:Y:S02]  /*2ba10*/  LOP3.LUT R173, R173, 0xffff, RZ, 0xc0, !PT ;  /* 0x0000ffffadad7812 */ /* 0x000fe400078ec0ff */
[----:B------:R-:W-:-:S02]  /*2ba20*/  LOP3.LUT R174, R174, 0xffff, RZ, 0xc0, !PT ;  /* 0x0000ffffaeae7812 */ /* 0x000fc400078ec0ff */
[----:B------:R-:W-:Y:S02]  /*2ba30*/  LOP3.LUT R177, R177, 0xffff, RZ, 0xc0, !PT ;  /* 0x0000ffffb1b17812 */ /* 0x000fe400078ec0ff */
[----:B------:R-:W-:Y:S02]  /*2ba40*/  LOP3.LUT R179, R179, 0xffff, RZ, 0xc0, !PT ;  /* 0x0000ffffb3b37812 */ /* 0x000fe400078ec0ff */
[----:B------:R-:W-:Y:S02]  /*2ba50*/  LOP3.LUT R181, R181, 0xffff, RZ, 0xc0, !PT ;  /* 0x0000ffffb5b57812 */ /* 0x000fe400078ec0ff */
[----:B------:R-:W-:Y:S02]  /*2ba60*/  PRMT R19, R31, 0x5410, R19 ;  /* 0x000054101f137816 */ /* 0x000fe40000000013 */
[----:B------:R-:W-:Y:S02]  /*2ba70*/  PRMT R31, R173, 0x3340, R0 ;  /* 0x00003340ad1f7816 */ /* 0x000fe40000000000 */
[----:B------:R-:W-:-:S02]  /*2ba80*/  PRMT R39, R169, 0x3340, R171 ;  /* 0x00003340a9277816 */ /* 0x000fc400000000ab */
[----:B------:R-:W-:Y:S02]  /*2ba90*/  PRMT R37, R170, 0x3340, R172 ;  /* 0x00003340aa257816 */ /* 0x000fe400000000ac */
[----:B------:R-:W-:Y:S02]  /*2baa0*/  PRMT R33, R177, 0x3340, R179 ;  /* 0x00003340b1217816 */ /* 0x000fe400000000b3 */
[----:B------:R-:W-:Y:S02]  /*2bab0*/  LOP3.LUT R185, R185, 0xffff, RZ, 0xc0, !PT ;  /* 0x0000ffffb9b97812 */ /* 0x000fe400078ec0ff */
[----:B------:R-:W-:Y:S02]  /*2bac0*/  LOP3.LUT R187, R187, 0xffff, RZ, 0xc0, !PT ;  /* 0x0000ffffbbbb7812 */ /* 0x000fe400078ec0ff */
[----:B------:R-:W-:Y:S02]  /*2bad0*/  LOP3.LUT R189, R189, 0xffff, RZ, 0xc0, !PT ;  /* 0x0000ffffbdbd7812 */ /* 0x000fe400078ec0ff */
[----:B------:R-:W-:-:S02]  /*2bae0*/  LOP3.LUT R73, R28, 0xffff, RZ, 0xc0, !PT ;  /* 0x0000ffff1c497812 */ /* 0x000fc400078ec0ff */
[----:B------:R-:W-:Y:S02]  /*2baf0*/  LOP3.LUT R75, R32, 0xffff, RZ, 0xc0, !PT ;  /* 0x0000ffff204b7812 */ /* 0x000fe400078ec0ff */
[----:B------:R-:W-:Y:S02]  /*2bb00*/  PRMT R31, R39, 0x5410, R31 ;  /* 0x00005410271f7816 */ /* 0x000fe4000000001f */
[----:B------:R-:W-:Y:S02]  /*2bb10*/  PRMT R45, R185, 0x3340, R187 ;  /* 0x00003340b92d7816 */ /* 0x000fe400000000bb */
[----:B------:R-:W-:Y:S02]  /*2bb20*/  PRMT R39, R24, 0x3340, R73 ;  /* 0x0000334018277816 */ /* 0x000fe40000000049 */
[----:B------:R-:W-:Y:S02]  /*2bb30*/  LOP3.LUT R30, R30, 0xffff, RZ, 0xc0, !PT ;  /* 0x0000ffff1e1e7812 */ /* 0x000fe400078ec0ff */
[----:B------:R-:W-:-:S02]  /*2bb40*/  LOP3.LUT R56, R56, 0xffff, RZ, 0xc0, !PT ;  /* 0x0000ffff38387812 */ /* 0x000fc400078ec0ff */
[----:B------:R-:W-:Y:S02]  /*2bb50*/  LOP3.LUT R83, R60, 0xffff, RZ, 0xc0, !PT ;  /* 0x0000ffff3c537812 */ /* 0x000fe400078ec0ff */
[----:B------:R-:W-:Y:S02]  /*2bb60*/  LOP3.LUT R85, R64, 0xffff, RZ, 0xc0, !PT ;  /* 0x0000ffff40557812 */ /* 0x000fe400078ec0ff */
[----:B------:R-:W-:Y:S02]  /*2bb70*/  LOP3.LUT R79, R44, 0xffff, RZ, 0xc0, !PT ;  /* 0x0000ffff2c4f7812 */ /* 0x000fe400078ec0ff */
[----:B------:R-:W-:Y:S02]  /*2bb80*/  PRMT R44, R85, 0x3340, R0 ;  /* 0x00003340552c7816 */ /* 0x000fe40000000000 */
[----:B------:R-:W-:Y:S02]  /*2bb90*/  PRMT R53, R26, 0x3340, R30 ;  /* 0x000033401a357816 */ /* 0x000fe4000000001e */
[----:B------:R-:W-:-:S02]  /*2bba0*/  LOP3.LUT R87, R62, 0xffff, RZ, 0xc0, !PT ;  /* 0x0000ffff3e577812 */ /* 0x000fc400078ec0ff */
[----:B------:R-:W-:Y:S02]  /*2bbb0*/  LOP3.LUT R89, R66, 0xffff, RZ, 0xc0, !PT ;  /* 0x0000ffff42597812 */ /* 0x000fe400078ec0ff */
[----:B------:R-:W-:Y:S02]  /*2bbc0*/  LOP3.LUT R88, R88, 0xffff, RZ, 0xc0, !PT ;  /* 0x0000ffff58587812 */ /* 0x000fe400078ec0ff */
[----:B------:R-:W-:Y:S02]  /*2bbd0*/  LOP3.LUT R92, R92, 0xffff, RZ, 0xc0, !PT ;  /* 0x0000ffff5c5c7812 */ /* 0x000fe400078ec0ff */
[----:B------:R-:W-:Y:S02]  /*2bbe0*/  LOP3.LUT R96, R96, 0xffff, RZ, 0xc0, !PT ;  /* 0x0000ffff60607812 */ /* 0x000fe400078ec0ff */
        /* <DEDUP_REMOVED lines=10> */
[----:B------:R-:W-:Y:S02]  /*2bc90*/  SHF.R.U32.HI R10, RZ, 0x8, R10 ;  /* 0x00000008ff0a7819 */ /* 0x000fe4000001160a */
[----:B------:R-:W-:Y:S02]  /*2bca0*/  SHF.R.U32.HI R51, RZ, 0x8, R51 ;  /* 0x00000008ff337819 */ /* 0x000fe40000011633 */
[----:B------:R-:W-:Y:S02]  /*2bcb0*/  SHF.R.U32.HI R3, RZ, 0x8, R3 ;  /* 0x00000008ff037819 */ /* 0x000fe40000011603 */
[----:B------:R-:W-:-:S02]  /*2bcc0*/  SHF.R.U32.HI R6, RZ, 0x8, R6 ;  /* 0x00000008ff067819 */ /* 0x000fc40000011606 */
        /* <DEDUP_REMOVED lines=8> */
[----:B------:R-:W-:Y:S02]  /*2bd50*/  SHF.R.U32.HI R72, RZ, 0x8, R72 ;  /* 0x00000008ff487819 */ /* 0x000fe40000011648 */
[----:B------:R-:W-:Y:S02]  /*2bd60*/  SHF.R.U32.HI R76, RZ, 0x8, R76 ;  /* 0x00000008ff4c7819 */ /* 0x000fe4000001164c */
[----:B------:R-:W-:Y:S02]  /*2bd70*/  LOP3.LUT R95, R3, 0xffff, RZ, 0xc0, !PT ;  /* 0x0000ffff035f7812 */ /* 0x000fe400078ec0ff */
[----:B------:R-:W-:-:S02]  /*2bd80*/  LOP3.LUT R6, R6, 0xffff, RZ, 0xc0, !PT ;  /* 0x0000ffff06067812 */ /* 0x000fc400078ec0ff */
[----:B------:R-:W-:Y:S02]  /*2bd90*/  PRMT R10, R10, 0x3340, R51 ;  /* 0x000033400a0a7816 */ /* 0x000fe40000000033 */
[----:B------:R-:W-:Y:S02]  /*2bda0*/  LOP3.LUT R51, R76, 0xffff, RZ, 0xc0, !PT ;  /* 0x0000ffff4c337812 */ /* 0x000fe400078ec0ff */
[----:B------:R-:W-:Y:S02]  /*2bdb0*/  LOP3.LUT R72, R72, 0xffff, RZ, 0xc0, !PT ;  /* 0x0000ffff48487812 */ /* 0x000fe400078ec0ff */
[----:B------:R-:W-:Y:S02]  /*2bdc0*/  PRMT R95, R95, 0x3340, R0 ;  /* 0x000033405f5f7816 */ /* 0x000fe40000000000 */
[----:B------:R-:W-:Y:S02]  /*2bdd0*/  SHF.R.U32.HI R92, RZ, 0x8, R92 ;  /* 0x00000008ff5c7819 */ /* 0x000fe4000001165c */
[----:B------:R-:W-:-:S02]  /*2bde0*/  LOP3.LUT R9, R9, 0xffff, RZ, 0xc0, !PT ;  /* 0x0000ffff09097812 */ /* 0x000fc400078ec0ff */
[----:B------:R-:W-:Y:S02]  /*2bdf0*/  PRMT R6, R6, 0x3340, R0 ;  /* 0x0000334006067816 */ /* 0x000fe40000000000 */
[----:B------:R-:W-:Y:S02]  /*2be00*/  PRMT R51, R72, 0x3340, R51 ;  /* 0x0000334048337816 */ /* 0x000fe40000000033 */
[----:B------:R-:W-:Y:S02]  /*2be10*/  LOP3.LUT R72, R92, 0xffff, RZ, 0xc0, !PT ;  /* 0x0000ffff5c487812 */ /* 0x000fe400078ec0ff */
[----:B------:R-:W-:Y:S02]  /*2be20*/  LOP3.LUT R7, R7, 0xffff, RZ, 0xc0, !PT ;  /* 0x0000ffff07077812 */ /* 0x000fe400078ec0ff */
[----:B------:R-:W-:Y:S02]  /*2be30*/  PRMT R21, R9, 0x3340, R47 ;  /* 0x0000334009157816 */ /* 0x000fe4000000002f */
        /* <DEDUP_REMOVED lines=8> */
[----:B------:R-:W-:Y:S02]  /*2bec0*/  PRMT R48, R42, 0x3340, R46 ;  /* 0x000033402a307816 */ /* 0x000fe4000000002e */
[----:B------:R-:W-:Y:S02]  /*2bed0*/  LOP3.LUT R47, R47, 0xffff, RZ, 0xc0, !PT ;  /* 0x0000ffff2f2f7812 */ /* 0x000fe400078ec0ff */
[----:B------:R-:W-:Y:S02]  /*2bee0*/  LOP3.LUT R9, R9, 0xffff, RZ, 0xc0, !PT ;  /* 0x0000ffff09097812 */ /* 0x000fe400078ec0ff */
[----:B------:R-:W-:Y:S02]  /*2bef0*/  F2FP.SATFINITE.E4M3.F32.PACK_AB_MERGE_C R23, R240, R241, RZ ;  /* 0x000000f1f017723e */ /* 0x000fe400048070ff */
[----:B----4-:R-:W-:-:S04]  /*2bf00*/  F2FP.SATFINITE.E4M3.F32.PACK_AB_MERGE_C R27, R193, R194, RZ ;  /* 0x000000c2c11b723e */ /* 0x010fc800048070ff */
[----:B------:R-:W-:Y:S02]  /*2bf10*/  LOP3.LUT R4, R27, 0xffff, RZ, 0xc0, !PT ;  /* 0x0000ffff1b047812 */ /* 0x000fe400078ec0ff */
[----:B------:R-:W-:-:S04]  /*2bf20*/  PRMT R27, R5, 0x3340, R2 ;  /* 0x00003340051b7816 */ /* 0x000fc80000000002 */
[----:B------:R-:W-:Y:S01]  /*2bf30*/  PRMT R35, R27, 0x5410, R35 ;  /* 0x000054101b237816 */ /* 0x000fe20000000023 */
[----:B------:R-:W-:Y:S01]  /*2bf40*/  IMAD.SHL.U32 R27, R101, 0x10, RZ ;  /* 0x00000010651b7824 */ /* 0x000fe200078e00ff */
[----:B------:R-:W-:-:S04]  /*2bf50*/  PRMT R29, R4, 0x3340, R25 ;  /* 0x00003340041d7816 */ /* 0x000fc80000000019 */
[----:B------:R-:W-:Y:S02]  /*2bf60*/  LOP3.LUT R27, R27, 0x70, RZ, 0xc0, !PT ;  /* 0x000000701b1b7812 */ /* 0x000fe400078ec0ff */
[----:B------:R-:W-:Y:S02]  /*2bf70*/  PRMT R43, R29, 0x5410, R43 ;  /* 0x000054101d2b7816 */ /* 0x000fe4000000002b */
[----:B------:R-:W-:Y:S02]  /*2bf80*/  IADD3 R65, R65, UR24, R27 ;  /* 0x0000001841417c10 */ /* 0x000fe4000fffe01b */
[----:B------:R-:W-:Y:S02]  /*2bf90*/  PRMT R29, R153, 0x3340, R155 ;  /* 0x00003340991d7816 */ /* 0x000fe4000000009b */
[----:B------:R-:W-:Y:S02]  /*2bfa0*/  PRMT R27, R154, 0x3340, R156 ;  /* 0x000033409a1b7816 */ /* 0x000fe4000000009c */
[----:B------:R-:W-:-:S02]  /*2bfb0*/  PRMT R18, R29, 0x5410, R18 ;  /* 0x000054101d127816 */ /* 0x000fc40000000012 */
[----:B------:R-:W-:Y:S02]  /*2bfc0*/  PRMT R17, R27, 0x5410, R17 ;  /* 0x000054101b117816 */ /* 0x000fe40000000011 */
[----:B------:R-:W-:Y:S02]  /*2bfd0*/  PRMT R27, R174, 0x3340, R1 ;  /* 0x00003340ae1b7816 */ /* 0x000fe40000000001 */
[--C-:B------:R-:W-:Y:S02]  /*2bfe0*/  PRMT R29, R181, 0x3340, R0.reuse ;  /* 0x00003340b51d7816 */ /* 0x100fe40000000000 */
[----:B------:R-:W-:Y:S02]  /*2bff0*/  PRMT R27, R37, 0x5410, R27 ;  /* 0x00005410251b7816 */ /* 0x000fe4000000001b */
[----:B------:R-:W-:Y:S02]  /*2c000*/  PRMT R29, R33, 0x5410, R29 ;  /* 0x00005410211d7816 */ /* 0x000fe4000000001d */
[----:B------:R-:W-:-:S02]  /*2c010*/  PRMT R33, R189, 0x3340, R0 ;  /* 0x00003340bd217816 */ /* 0x000fc40000000000 */
[----:B------:R-:W-:Y:S02]  /*2c020*/  PRMT R37, R75, 0x3340, R0 ;  /* 0x000033404b257816 */ /* 0x000fe40000000000 */
[----:B------:R-:W-:Y:S02]  /*2c030*/  PRMT R33, R45, 0x5410, R33 ;  /* 0x000054102d217816 */ /* 0x000fe40000000021 */
[----:B------:R-:W-:Y:S02]  /*2c040*/  PRMT R37, R39, 0x5410, R37 ;  /* 0x0000541027257816 */ /* 0x000fe40000000025 */
[----:B------:R-:W-:Y:S02]  /*2c050*/  PRMT R39, R34, 0x3340, R1 ;  /* 0x0000334022277816 */ /* 0x000fe40000000001 */
[----:B------:R-:W-:Y:S02]  /*2c060*/  PRMT R45, R56, 0x3340, R83 ;  /* 0x00003340382d7816 */ /* 0x000fe40000000053 */
[----:B------:R-:W-:-:S02]  /*2c070*/  PRMT R39, R53, 0x5410, R39 ;  /* 0x0000541035277816 */ /* 0x000fc40000000027 */
[----:B------:R-:W-:Y:S02]  /*2c080*/  PRMT R44, R45, 0x5410, R44 ;  /* 0x000054102d2c7816 */ /* 0x000fe4000000002c */
[--C-:B------:R-:W-:Y:S02]  /*2c090*/  PRMT R45, R89, 0x3340, R0.reuse ;  /* 0x00003340592d7816 */ /* 0x100fe40000000000 */
[----:B------:R-:W-:Y:S02]  /*2c0a0*/  PRMT R53, R96, 0x3340, R0 ;  /* 0x0000334060357816 */ /* 0x000fe40000000000 */
[----:B------:R-:W-:Y:S02]  /*2c0b0*/  SHF.R.U32.HI R25, RZ, 0x8, R25 ;  /* 0x00000008ff197819 */ /* 0x000fe40000011619 */
[----:B------:R-:W-:Y:S02]  /*2c0c0*/  SHF.R.U32.HI R4, RZ, 0x8, R4 ;  /* 0x00000008ff047819 */ /* 0x000fe40000011604 */
[----:B------:R-:W-:-:S02]  /*2c0d0*/  PRMT R45, R64, 0x5410, R45 ;  /* 0x00005410402d7816 */ /* 0x000fc4000000002d */
[----:B------:R-:W-:Y:S02]  /*2c0e0*/  PRMT R53, R55, 0x5410, R53 ;  /* 0x0000541037357816 */ /* 0x000fe40000000035 */
[----:B------:R-:W-:Y:S02]  /*2c0f0*/  SHF.R.U32.HI R5, RZ, 0x8, R5 ;  /* 0x00000008ff057819 */ /* 0x000fe40000011605 */
[----:B------:R-:W-:Y:S02]  /*2c100*/  SHF.R.U32.HI R2, RZ, 0x8, R2 ;  /* 0x00000008ff027819 */ /* 0x000fe40000011602 */
[--C-:B------:R-:W-:Y:S02]  /*2c110*/  PRMT R55, R98, 0x3340, R0.reuse ;  /* 0x0000334062377816 */ /* 0x100fe40000000000 */
[----:B------:R-:W-:Y:S02]  /*2c120*/  PRMT R64, R112, 0x3340, R0 ;  /* 0x0000334070407816 */ /* 0x000fe40000000000 */
        /* <DEDUP_REMOVED lines=9> */
[----:B------:R-:W-:Y:S02]  /*2c1c0*/  PRMT R5, R5, 0x3340, R2 ;  /* 0x0000334005057816 */ /* 0x000fe40000000002 */
[----:B------:R-:W-:Y:S02]  /*2c1d0*/  PRMT R3, R93, 0x5410, R91 ;  /* 0x000054105d037816 */ /* 0x000fe4000000005b */
[----:B---3--:R-:W-:Y:S02]  /*2c1e0*/  LOP3.LUT R91, R103, 0x380, RZ, 0xc0, !PT ;  /* 0x00000380675b7812 */ /* 0x008fe400078ec0ff */
[----:B------:R-:W-:-:S02]  /*2c1f0*/  PRMT R95, R4, 0x5410, R95 ;  /* 0x00005410045f7816 */ /* 0x000fc4000000005f */
[----:B------:R-:W-:Y:S01]  /*2c200*/  PRMT R92, R5, 0x5410, R6 ;  /* 0x00005410055c7816 */ /* 0x000fe20000000006 */
[----:B------:R-:W-:Y:S01]  /*2c210*/  IMAD.IADD R2, R91, 0x1, R65 ;  /* 0x000000015b027824 */ /* 0x000fe200078e0241 */
[--C-:B------:R-:W-:Y:S02]  /*2c220*/  PRMT R4, R43, 0x4210, R7.reuse ;  /* 0x000042102b047816 */ /* 0x100fe40000000007 */
[----:B------:R-:W-:Y:S02]  /*2c230*/  PRMT R5, R95, 0x5210, R7 ;  /* 0x000052105f057816 */ /* 0x000fe40000000007 */
[--C-:B------:R-:W-:Y:S02]  /*2c240*/  PRMT R6, R35, 0x4210, R8.reuse ;  /* 0x0000421023067816 */ /* 0x100fe40000000008 */
[----:B------:R-:W-:Y:S01]  /*2c250*/  PRMT R7, R92, 0x5210, R8 ;  /* 0x000052105c077816 */ /* 0x000fe20000000008 */
[----:B------:R-:W-:Y:S01]  /*2c260*/  BAR.SYNC.DEFER_BLOCKING 0x0 ;  /* 0x0000000000007b1d */ /* 0x000fe20000010000 */
[----:B------:R-:W-:-:S02]  /*2c270*/  LOP3.LUT R74, R74, 0xffff, RZ, 0xc0, !PT ;  /* 0x0000ffff4a4a7812 */ /* 0x000fc400078ec0ff */
[----:B------:R-:W-:Y:S02]  /*2c280*/  LOP3.LUT R78, R78, 0xffff, RZ, 0xc0, !PT ;  /* 0x0000ffff4e4e7812 */ /* 0x000fe400078ec0ff */
[----:B------:R-:W-:Y:S02]  /*2c290*/  LOP3.LUT R82, R82, 0xffff, RZ, 0xc0, !PT ;  /* 0x0000ffff52527812 */ /* 0x000fe400078ec0ff */
[----:B------:R-:W-:Y:S02]  /*2c2a0*/  SHF.R.U32.HI R59, RZ, 0x8, R59 ;  /* 0x00000008ff3b7819 */ /* 0x000fe4000001163b */
[----:B------:R-:W-:Y:S02]  /*2c2b0*/  SHF.R.U32.HI R61, RZ, 0x8, R61 ;  /* 0x00000008ff3d7819 */ /* 0x000fe4000001163d */
[----:B------:R-:W-:Y:S02]  /*2c2c0*/  SHF.R.U32.HI R56, RZ, 0x8, R56 ;  /* 0x00000008ff387819 */ /* 0x000fe40000011638 */
[----:B------:R-:W-:-:S02]  /*2c2d0*/  SHF.R.U32.HI R83, RZ, 0x8, R83 ;  /* 0x00000008ff537819 */ /* 0x000fc40000011653 */
[----:B------:R-:W-:Y:S02]  /*2c2e0*/  SHF.R.U32.HI R67, RZ, 0x8, R67 ;  /* 0x00000008ff437819 */ /* 0x000fe40000011643 */
[----:B------:R-:W-:Y:S02]  /*2c2f0*/  SHF.R.U32.HI R71, RZ, 0x8, R71 ;  /* 0x00000008ff477819 */ /* 0x000fe40000011647 */
[----:B------:R-:W-:Y:S02]  /*2c300*/  SHF.R.U32.HI R24, RZ, 0x8, R24 ;  /* 0x00000008ff187819 */ /* 0x000fe40000011618 */
[----:B------:R-:W-:Y:S02]  /*2c310*/  SHF.R.U32.HI R73, RZ, 0x8, R73 ;  /* 0x00000008ff497819 */ /* 0x000fe40000011649 */
[----:B------:R-:W-:Y:S01]  /*2c320*/  PRMT R40, R48, 0x5410, R40 ;  /* 0x0000541030287816 */ /* 0x000fe20000000028 */
[----:B------:R0:W-:Y:S01]  /*2c330*/  STSM.16.M88.4 [R2], R4 ;  /* 0x0000000402007844 */ /* 0x0001e20000000200 */
[----:B------:R-:W-:-:S02]  /*2c340*/  PRMT R9, R9, 0x3340, R47 ;  /* 0x0000334009097816 */ /* 0x000fc4000000002f */
[----:B------:R-:W-:Y:S02]  /*2c350*/  PRMT R48, R82, 0x3340, R0 ;  /* 0x0000334052307816 */ /* 0x000fe40000000000 */
[----:B------:R-:W-:Y:S02]  /*2c360*/  PRMT R60, R74, 0x3340, R78 ;  /* 0x000033404a3c7816 */ /* 0x000fe4000000004e */
[----:B------:R-:W-:Y:S02]  /*2c370*/  LOP3.LUT R61, R61, 0xffff, RZ, 0xc0, !PT ;  /* 0x0000ffff3d3d7812 */ /* 0x000fe400078ec0ff */
[----:B------:R-:W-:Y:S02]  /*2c380*/  LOP3.LUT R59, R59, 0xffff, RZ, 0xc0, !PT ;  /* 0x0000ffff3b3b7812 */ /* 0x000fe400078ec0ff */
[----:B------:R-:W-:Y:S02]  /*2c390*/  SHF.R.U32.HI R42, RZ, 0x8, R42 ;  /* 0x00000008ff2a7819 */ /* 0x000fe4000001162a */
[----:B------:R-:W-:-:S02]  /*2c3a0*/  SHF.R.U32.HI R46, RZ, 0x8, R46 ;  /* 0x00000008ff2e7819 */ /* 0x000fc4000001162e */
[----:B------:R-:W-:Y:S02]  /*2c3b0*/  SHF.R.U32.HI R50, RZ, 0x8, R50 ;  /* 0x00000008ff327819 */ /* 0x000fe40000011632 */
        /* <DEDUP_REMOVED lines=13> */
[----:B------:R-:W-:Y:S02]  /*2c490*/  PRMT R59, R59, 0x3340, R61 ;  /* 0x000033403b3b7816 */ /* 0x000fe4000000003d */
[----:B------:R-:W-:Y:S02]  /*2c4a0*/  LOP3.LUT R46, R46, 0xffff, RZ, 0xc0, !PT ;  /* 0x0000ffff2e2e7812 */ /* 0x000fe400078ec0ff */
[----:B------:R-:W-:Y:S02]  /*2c4b0*/  LOP3.LUT R42, R42, 0xffff, RZ, 0xc0, !PT ;  /* 0x0000ffff2a2a7812 */ /* 0x000fe400078ec0ff */
[----:B------:R-:W-:-:S02]  /*2c4c0*/  LOP3.LUT R50, R50, 0xffff, RZ, 0xc0, !PT ;  /* 0x0000ffff32327812 */ /* 0x000fc400078ec0ff */
[----:B------:R-:W-:Y:S02]  /*2c4d0*/  PRMT R47, R56, 0x3340, R47 ;  /* 0x00003340382f7816 */ /* 0x000fe4000000002f */
[----:B------:R-:W-:Y:S02]  /*2c4e0*/  PRMT R13, R57, 0x3340, R0 ;  /* 0x00003340390d7816 */ /* 0x000fe40000000000 */
[----:B------:R-:W-:Y:S02]  /*2c4f0*/  PRMT R67, R67, 0x3340, R71 ;  /* 0x0000334043437816 */ /* 0x000fe40000000047 */
[----:B------:R-:W-:Y:S02]  /*2c500*/  PRMT R24, R24, 0x3340, R73 ;  /* 0x0000334018187816 */ /* 0x000fe40000000049 */
[----:B------:R-:W-:Y:S02]  /*2c510*/  LOP3.LUT R56, R78, 0xffff, RZ, 0xc0, !PT ;  /* 0x0000ffff4e387812 */ /* 0x000fe400078ec0ff */
[----:B------:R-:W-:-:S02]  /*2c520*/  LOP3.LUT R74, R74, 0xffff, RZ, 0xc0, !PT ;  /* 0x0000ffff4a4a7812 */ /* 0x000fc400078ec0ff */
[----:B------:R-:W-:Y:S02]  /*2c530*/  LOP3.LUT R61, R82, 0xffff, RZ, 0xc0, !PT ;  /* 0x0000ffff523d7812 */ /* 0x000fe400078ec0ff */
[----:B------:R-:W-:Y:S02]  /*2c540*/  SHF.R.U32.HI R57, RZ, 0x8, R57 ;  /* 0x00000008ff397819 */ /* 0x000fe40000011639 */
[----:B------:R-:W-:Y:S02]  /*2c550*/  SHF.R.U32.HI R14, RZ, 0x8, R14 ;  /* 0x00000008ff0e7819 */ /* 0x000fe4000001160e */
        /* <DEDUP_REMOVED lines=9> */
[----:B------:R-:W-:Y:S02]  /*2c5f0*/  PRMT R71, R90, 0x3340, R71 ;  /* 0x000033405a477816 */ /* 0x000fe40000000047 */
[----:B------:R-:W-:Y:S02]  /*2c600*/  PRMT R73, R73, 0x3340, R0 ;  /* 0x0000334049497816 */ /* 0x000fe40000000000 */
[----:B------:R-:W-:Y:S02]  /*2c610*/  PRMT R42, R42, 0x5410, R50 ;  /* 0x000054102a2a7816 */ /* 0x000fe40000000032 */
[----:B------:R-:W-:Y:S02]  /*2c620*/  PRMT R50, R56, 0x5410, R61 ;  /* 0x0000541038327816 */ /* 0x000fe4000000003d */
[--C-:B------:R-:W-:Y:S02]  /*2c630*/  PRMT R57, R57, 0x3340, R0.reuse ;  /* 0x0000334039397816 */ /* 0x100fe40000000000 */
[----:B------:R-:W-:-:S02]  /*2c640*/  PRMT R14, R14, 0x3340, R0 ;  /* 0x000033400e0e7816 */ /* 0x000fc40000000000 */
[----:B------:R-:W-:Y:S02]  /*2c650*/  PRMT R56, R71, 0x5410, R73 ;  /* 0x0000541047387816 */ /* 0x000fe40000000049 */
[----:B------:R-:W-:Y:S02]  /*2c660*/  LOP3.LUT R73, R101, 0x7f, RZ, 0xc0, !PT ;  /* 0x0000007f65497812 */ /* 0x000fe400078ec0ff */
[----:B------:R-:W-:Y:S02]  /*2c670*/  PRMT R9, R9, 0x5410, R57 ;  /* 0x0000541009097816 */ /* 0x000fe40000000039 */
[----:B------:R-:W-:Y:S02]  /*2c680*/  PRMT R10, R10, 0x5410, R14 ;  /* 0x000054100a0a7816 */ /* 0x000fe4000000000e */
[----:B------:R-:W-:Y:S02]  /*2c690*/  LOP3.LUT R15, R15, 0xffff, RZ, 0xc0, !PT ;  /* 0x0000ffff0f0f7812 */ /* 0x000fe400078ec0ff */
[----:B------:R-:W-:-:S02]  /*2c6a0*/  LOP3.LUT R16, R16, 0xffff, RZ, 0xc0, !PT ;  /* 0x0000ffff10107812 */ /* 0x000fc400078ec0ff */
[----:B------:R-:W-:Y:S02]  /*2c6b0*/  LEA R73, R73, UR24, 0x4 ;  /* 0x0000001849497c11 */ /* 0x000fe4000f8e20ff */
[----:B0-----:R-:W-:Y:S02]  /*2c6c0*/  PRMT R5, R9, 0x5210, R15 ;  /* 0x0000521009057816 */ /* 0x001fe4000000000f */
[--C-:B------:R-:W-:Y:S02]  /*2c6d0*/  PRMT R6, R11, 0x4210, R16.reuse ;  /* 0x000042100b067816 */ /* 0x100fe40000000010 */
[----:B------:R-:W-:Y:S01]  /*2c6e0*/  PRMT R7, R10, 0x5210, R16 ;  /* 0x000052100a077816 */ /* 0x000fe20000000010 */
[----:B------:R-:W-:Y:S01]  /*2c6f0*/  BAR.SYNC.DEFER_BLOCKING 0x0 ;  /* 0x0000000000007b1d */ /* 0x000fe20000010000 */
[----:B------:R-:W-:-:S05]  /*2c700*/  PRMT R13, R21, 0x5410, R13 ;  /* 0x00005410150d7816 */ /* 0x000fca000000000d */
[----:B------:R-:W0:Y:S01]  /*2c710*/  LDS.128 R8, [R73] ;  /* 0x0000000049087984 */ /* 0x000e220000000c00 */
[----:B------:R-:W-:Y:S01]  /*2c720*/  PRMT R4, R13, 0x4210, R15 ;  /* 0x000042100d047816 */ /* 0x000fe2000000000f */
[----:B------:R-:W-:Y:S01]  /*2c730*/  BAR.SYNC.DEFER_BLOCKING 0x0 ;  /* 0x0000000000007b1d */ /* 0x000fe20000010000 */
[----:B------:R-:W-:-:S05]  /*2c740*/  LOP3.LUT R23, R23, 0xffff, RZ, 0xc0, !PT ;  /* 0x0000ffff17177812 */ /* 0x000fca00078ec0ff */
[----:B------:R1:W-:Y:S01]  /*2c750*/  STSM.16.M88.4 [R2], R4 ;  /* 0x0000000402007844 */ /* 0x0003e20000000200 */
[----:B------:R-:W-:Y:S02]  /*2c760*/  SHF.R.U32.HI R63, RZ, 0x8, R63 ;  /* 0x00000008ff3f7819 */ /* 0x000fe4000001163f */
[----:B------:R-:W-:Y:S02]  /*2c770*/  SHF.R.U32.HI R22, RZ, 0x8, R22 ;  /* 0x00000008ff167819 */ /* 0x000fe40000011616 */
[----:B------:R-:W-:Y:S02]  /*2c780*/  LOP3.LUT R63, R63, 0xffff, RZ, 0xc0, !PT ;  /* 0x0000ffff3f3f7812 */ /* 0x000fe400078ec0ff */
[----:B------:R-:W-:Y:S02]  /*2c790*/  LOP3.LUT R22, R22, 0xffff, RZ, 0xc0, !PT ;  /* 0x0000ffff16167812 */ /* 0x000fe400078ec0ff */
[----:B-1----:R-:W-:Y:S01]  /*2c7a0*/  PRMT R4, R12, 0x4210, R23 ;  /* 0x000042100c047816 */ /* 0x002fe20000000017 */
[----:B------:R-:W-:Y:S01]  /*2c7b0*/  BAR.SYNC.DEFER_BLOCKING 0x0 ;  /* 0x0000000000007b1d */ /* 0x000fe20000010000 */
[----:B------:R-:W-:-:S02]  /*2c7c0*/  PRMT R63, R63, 0x3340, R0 ;  /* 0x000033403f3f7816 */ /* 0x000fc40000000000 */
[----:B------:R-:W-:Y:S02]  /*2c7d0*/  PRMT R22, R22, 0x3340, R0 ;  /* 0x0000334016167816 */ /* 0x000fe40000000000 */
[----:B------:R-:W-:Y:S02]  /*2c7e0*/  PRMT R59, R59, 0x5410, R63 ;  /* 0x000054103b3b7816 */ /* 0x000fe4000000003f */
[----:B------:R-:W-:Y:S01]  /*2c7f0*/  PRMT R22, R67, 0x5410, R22 ;  /* 0x0000541043167816 */ /* 0x000fe20000000016 */
[----:B------:R-:W1:Y:S01]  /*2c800*/  LDS.128 R12, [R73] ;  /* 0x00000000490c7984 */ /* 0x000e620000000c00 */
[----:B------:R-:W-:Y:S02]  /*2c810*/  LOP3.LUT R152, R152, 0xffff, RZ, 0xc0, !PT ;  /* 0x0000ffff98987812 */ /* 0x000fe400078ec0ff */
[----:B------:R-:W-:Y:S02]  /*2c820*/  PRMT R5, R59, 0x5210, R23 ;  /* 0x000052103b057816 */ /* 0x000fe40000000017 */
[----:B------:R-:W-:-:S02]  /*2c830*/  PRMT R6, R19, 0x4210, R152 ;  /* 0x0000421013067816 */ /* 0x000fc40000000098 */
[----:B------:R-:W-:Y:S01]  /*2c840*/  PRMT R7, R22, 0x5210, R152 ;  /* 0x0000521016077816 */ /* 0x000fe20000000098 */
[----:B------:R-:W-:Y:S01]  /*2c850*/  BAR.SYNC.DEFER_BLOCKING 0x0 ;  /* 0x0000000000007b1d */ /* 0x000fe20000010000 */
[----:B------:R-:W-:Y:S02]  /*2c860*/  LOP3.LUT R159, R159, 0xffff, RZ, 0xc0, !PT ;  /* 0x0000ffff9f9f7812 */ /* 0x000fe400078ec0ff */
[----:B------:R-:W-:-:S03]  /*2c870*/  LOP3.LUT R160, R160, 0xffff, RZ, 0xc0, !PT ;  /* 0x0000ffffa0a07812 */ /* 0x000fc600078ec0ff */
[----:B------:R3:W-:Y:S01]  /*2c880*/  STSM.16.M88.4 [R2], R4 ;  /* 0x0000000402007844 */ /* 0x0007e20000000200 */
[----:B------:R-:W-:Y:S02]  /*2c890*/  SHF.R.U32.HI R153, RZ, 0x8, R153 ;  /* 0x00000008ff997819 */ /* 0x000fe40000011699 */
[----:B------:R-:W-:Y:S02]  /*2c8a0*/  SHF.R.U32.HI R155, RZ, 0x8, R155 ;  /* 0x00000008ff9b7819 */ /* 0x000fe4000001169b */
[----:B------:R-:W-:Y:S02]  /*2c8b0*/  SHF.R.U32.HI R157, RZ, 0x8, R157 ;  /* 0x00000008ff9d7819 */ /* 0x000fe4000001169d */
[----:B------:R-:W-:Y:S02]  /*2c8c0*/  SHF.R.U32.HI R154, RZ, 0x8, R154 ;  /* 0x00000008ff9a7819 */ /* 0x000fe4000001169a */
[----:B------:R-:W-:Y:S02]  /*2c8d0*/  SHF.R.U32.HI R156, RZ, 0x8, R156 ;  /* 0x00000008ff9c7819 */ /* 0x000fe4000001169c */
[----:B------:R-:W-:-:S02]  /*2c8e0*/  SHF.R.U32.HI R158, RZ, 0x8, R158 ;  /* 0x00000008ff9e7819 */ /* 0x000fc4000001169e */
[----:B---3--:R-:W-:Y:S02]  /*2c8f0*/  PRMT R4, R18, 0x4210, R159 ;  /* 0x0000421012047816 */ /* 0x008fe4000000009f */
[----:B------:R-:W-:Y:S01]  /*2c900*/  PRMT R6, R17, 0x4210, R160 ;  /* 0x0000421011067816 */ /* 0x000fe200000000a0 */
[----:B------:R-:W-:Y:S01]  /*2c910*/  BAR.SYNC.DEFER_BLOCKING 0x0 ;  /* 0x0000000000007b1d */ /* 0x000fe20000010000 */
[----:B------:R-:W-:Y:S02]  /*2c920*/  LOP3.LUT R155, R155, 0xffff, RZ, 0xc0, !PT ;  /* 0x0000ffff9b9b7812 */ /* 0x000fe400078ec0ff */
[----:B------:R-:W-:Y:S02]  /*2c930*/  LOP3.LUT R153, R153, 0xffff, RZ, 0xc0, !PT ;  /* 0x0000ffff99997812 */ /* 0x000fe400078ec0ff */
[----:B------:R-:W-:Y:S02]  /*2c940*/  LOP3.LUT R157, R157, 0xffff, RZ, 0xc0, !PT ;  /* 0x0000ffff9d9d7812 */ /* 0x000fe400078ec0ff */
[----:B------:R-:W-:-:S02]  /*2c950*/  LOP3.LUT R156, R156, 0xffff, RZ, 0xc0, !PT ;  /* 0x0000ffff9c9c7812 */ /* 0x000fc400078ec0ff */
[----:B------:R-:W-:Y:S02]  /*2c960*/  LOP3.LUT R154, R154, 0xffff, RZ, 0xc0, !PT ;  /* 0x0000ffff9a9a7812 */ /* 0x000fe400078ec0ff */
[----:B------:R-:W-:Y:S01]  /*2c970*/  LOP3.LUT R158, R158, 0xffff, RZ, 0xc0, !PT ;  /* 0x0000ffff9e9e7812 */ /* 0x000fe200078ec0ff */
[----:B------:R-:W3:Y:S01]  /*2c980*/  LDS.128 R16, [R73] ;  /* 0x0000000049107984 */ /* 0x000ee20000000c00 */
[----:B------:R-:W-:Y:S02]  /*2c990*/  PRMT R153, R153, 0x3340, R155 ;  /* 0x0000334099997816 */ /* 0x000fe4000000009b */
[----:B------:R-:W-:Y:S02]  /*2c9a0*/  PRMT R157, R157, 0x3340, R0 ;  /* 0x000033409d9d7816 */ /* 0x000fe40000000000 */
[----:B------:R-:W-:Y:S02]  /*2c9b0*/  PRMT R154, R154, 0x3340, R156 ;  /* 0x000033409a9a7816 */ /* 0x000fe4000000009c */
[----:B------:R-:W-:-:S02]  /*2c9c0*/  PRMT R158, R158, 0x3340, R0 ;  /* 0x000033409e9e7816 */ /* 0x000fc40000000000 */
[----:B------:R-:W-:Y:S02]  /*2c9d0*/  PRMT R153, R153, 0x5410, R157 ;  /* 0x0000541099997816 */ /* 0x000fe4000000009d */
[----:B------:R-:W-:Y:S02]  /*2c9e0*/  PRMT R154, R154, 0x5410, R158 ;  /* 0x000054109a9a7816 */ /* 0x000fe4000000009e */
[----:B------:R-:W-:Y:S02]  /*2c9f0*/  PRMT R5, R153, 0x5210, R159 ;  /* 0x0000521099057816 */ /* 0x000fe4000000009f */
[----:B------:R-:W-:Y:S01]  /*2ca00*/  PRMT R7, R154, 0x5210, R160 ;  /* 0x000052109a077816 */ /* 0x000fe200000000a0 */
[----:B------:R-:W-:Y:S01]  /*2ca10*/  BAR.SYNC.DEFER_BLOCKING 0x0 ;  /* 0x0000000000007b1d */ /* 0x000fe20000010000 */
[----:B------:R-:W-:Y:S02]  /*2ca20*/  LOP3.LUT R161, R161, 0xffff, RZ, 0xc0, !PT ;  /* 0x0000ffffa1a17812 */ /* 0x000fe400078ec0ff */
[----:B------:R-:W-:-:S02]  /*2ca30*/  LOP3.LUT R163, R163, 0xffff, RZ, 0xc0, !PT ;  /* 0x0000ffffa3a37812 */ /* 0x000fc400078ec0ff */
[----:B------:R-:W-:Y:S02]  /*2ca40*/  LOP3.LUT R165, R165, 0xffff, RZ, 0xc0, !PT ;  /* 0x0000ffffa5a57812 */ /* 0x000fe400078ec0ff */
[----:B------:R-:W-:Y:S02]  /*2ca50*/  PRMT R21, R161, 0x3340, R163 ;  /* 0x00003340a1157816 */ /* 0x000fe400000000a3 */
[----:B------:R-:W-:Y:S02]  /*2ca60*/  PRMT R20, R165, 0x3340, R0 ;  /* 0x00003340a5147816 */ /* 0x000fe40000000000 */
[----:B------:R-:W-:Y:S02]  /*2ca70*/  LOP3.LUT R162, R162, 0xffff, RZ, 0xc0, !PT ;  /* 0x0000ffffa2a27812 */ /* 0x000fe400078ec0ff */
[----:B------:R-:W-:Y:S01]  /*2ca80*/  LOP3.LUT R164, R164, 0xffff, RZ, 0xc0, !PT ;  /* 0x0000ffffa4a47812 */ /* 0x000fe200078ec0ff */
[----:B------:R4:W-:Y:S01]  /*2ca90*/  STSM.16.M88.4 [R2], R4 ;  /* 0x0000000402007844 */ /* 0x0009e20000000200 */
[----:B------:R-:W-:-:S02]  /*2caa0*/  LOP3.LUT R166, R166, 0xffff, RZ, 0xc0, !PT ;  /* 0x0000ffffa6a67812 */ /* 0x000fc400078ec0ff */
[----:B------:R-:W-:Y:S02]  /*2cab0*/  PRMT R20, R21, 0x5410, R20 ;  /* 0x0000541015147816 */ /* 0x000fe40000000014 */
[----:B------:R-:W-:Y:S02]  /*2cac0*/  PRMT R21, R166, 0x3340, R1 ;  /* 0x00003340a6157816 */ /* 0x000fe40000000001 */
[----:B------:R-:W-:Y:S02]  /*2cad0*/  PRMT R41, R162, 0x3340, R164 ;  /* 0x00003340a2297816 */ /* 0x000fe400000000a4 */
[----:B------:R-:W-:Y:S02]  /*2cae0*/  LOP3.LUT R167, R167, 0xffff, RZ, 0xc0, !PT ;  /* 0x0000ffffa7a77812 */ /* 0x000fe400078ec0ff */
[----:B------:R-:W-:Y:S02]  /*2caf0*/  PRMT R21, R41, 0x5410, R21 ;  /* 0x0000541029157816 */ /* 0x000fe40000000015 */
[----:B------:R-:W-:-:S02]  /*2cb00*/  LOP3.LUT R168, R168, 0xffff, RZ, 0xc0, !PT ;  /* 0x0000ffffa8a87812 */ /* 0x000fc400078ec0ff */
[----:B----4-:R-:W-:Y:S02]  /*2cb10*/  PRMT R4, R20, 0x4210, R167 ;  /* 0x0000421014047816 */ /* 0x010fe400000000a7 */
[----:B------:R-:W-:Y:S01]  /*2cb20*/  PRMT R6, R21, 0x4210, R168 ;  /* 0x0000421015067816 */ /* 0x000fe200000000a8 */
[----:B------:R-:W-:Y:S01]  /*2cb30*/  BAR.SYNC.DEFER_BLOCKING 0x0 ;  /* 0x0000000000007b1d */ /* 0x000fe20000010000 */
[----:B------:R-:W-:Y:S02]  /*2cb40*/  SHF.R.U32.HI R161, RZ, 0x8, R161 ;  /* 0x00000008ffa17819 */ /* 0x000fe400000116a1 */
[----:B------:R-:W-:Y:S02]  /*2cb50*/  SHF.R.U32.HI R163, RZ, 0x8, R163 ;  /* 0x00000008ffa37819 */ /* 0x000fe400000116a3 */
[----:B------:R-:W-:Y:S02]  /*2cb60*/  SHF.R.U32.HI R165, RZ, 0x8, R165 ;  /* 0x00000008ffa57819 */ /* 0x000fe400000116a5 */
[----:B------:R-:W-:-:S02]  /*2cb70*/  SHF.R.U32.HI R162, RZ, 0x8, R162 ;  /* 0x00000008ffa27819 */ /* 0x000fc400000116a2 */
[----:B------:R-:W-:Y:S02]  /*2cb80*/  SHF.R.U32.HI R164, RZ, 0x8, R164 ;  /* 0x00000008ffa47819 */ /* 0x000fe400000116a4 */
[----:B------:R-:W-:Y:S02]  /*2cb90*/  SHF.R.U32.HI R166, RZ, 0x8, R166 ;  /* 0x00000008ffa67819 */ /* 0x000fe400000116a6 */
[----:B------:R-:W-:Y:S02]  /*2cba0*/  LOP3.LUT R163, R163, 0xffff, RZ, 0xc0, !PT ;  /* 0x0000ffffa3a37812 */ /* 0x000fe400078ec0ff */
[----:B------:R-:W-:Y:S01]  /*2cbb0*/  LOP3.LUT R161, R161, 0xffff, RZ, 0xc0, !PT ;  /* 0x0000ffffa1a17812 */ /* 0x000fe200078ec0ff */
[----:B------:R-:W4:Y:S01]  /*2cbc0*/  LDS.128 R20, [R73] ;  /* 0x0000000049147984 */ /* 0x000f220000000c00 */
[----:B------:R-:W-:Y:S02]  /*2cbd0*/  LOP3.LUT R165, R165, 0xffff, RZ, 0xc0, !PT ;  /* 0x0000ffffa5a57812 */ /* 0x000fe400078ec0ff */
[----:B------:R-:W-:-:S02]  /*2cbe0*/  LOP3.LUT R164, R164, 0xffff, RZ, 0xc0, !PT ;  /* 0x0000ffffa4a47812 */ /* 0x000fc400078ec0ff */
[----:B------:R-:W-:Y:S02]  /*2cbf0*/  LOP3.LUT R162, R162, 0xffff, RZ, 0xc0, !PT ;  /* 0x0000ffffa2a27812 */ /* 0x000fe400078ec0ff */
[----:B------:R-:W-:Y:S02]  /*2cc00*/  LOP3.LUT R166, R166, 0xffff, RZ, 0xc0, !PT ;  /* 0x0000ffffa6a67812 */ /* 0x000fe400078ec0ff */
        /* <DEDUP_REMOVED lines=9> */
[----:B------:R-:W-:Y:S02]  /*2cca0*/  SHF.R.U32.HI R26, RZ, 0x8, R26 ;  /* 0x00000008ff1a7819 */ /* 0x000fe4000001161a */
[----:B------:R-:W-:-:S02]  /*2ccb0*/  SHF.R.U32.HI R30, RZ, 0x8, R30 ;  /* 0x00000008ff1e7819 */ /* 0x000fc4000001161e */
[----:B------:R-:W-:Y:S02]  /*2ccc0*/  SHF.R.U32.HI R89, RZ, 0x8, R89 ;  /* 0x00000008ff597819 */ /* 0x000fe40000011659 */
[----:B------:R-:W-:Y:S02]  /*2ccd0*/  SHF.R.U32.HI R75, RZ, 0x8, R75 ;  /* 0x00000008ff4b7819 */ /* 0x000fe4000001164b */
[----:B------:R-:W-:Y:S02]  /*2cce0*/  SHF.R.U32.HI R34, RZ, 0x8, R34 ;  /* 0x00000008ff227819 */ /* 0x000fe40000011622 */
[----:B------:R-:W-:Y:S01]  /*2ccf0*/  SHF.R.U32.HI R58, RZ, 0x8, R58 ;  /* 0x00000008ff3a7819 */ /* 0x000fe2000001163a */
[----:B------:R2:W-:Y:S01]  /*2cd00*/  STSM.16.M88.4 [R2], R4 ;  /* 0x0000000402007844 */ /* 0x0005e20000000200 */
[----:B------:R-:W-:Y:S02]  /*2cd10*/  SHF.R.U32.HI R87, RZ, 0x8, R87 ;  /* 0x00000008ff577819 */ /* 0x000fe40000011657 */
        /* <DEDUP_REMOVED lines=8> */
[--C-:B------:R-:W-:Y:S02]  /*2cda0*/  PRMT R25, R25, 0x3340, R0.reuse ;  /* 0x0000334019197816 */ /* 0x100fe40000000000 */
[--C-:B------:R-:W-:Y:S02]  /*2cdb0*/  PRMT R75, R75, 0x3340, R0.reuse ;  /* 0x000033404b4b7816 */ /* 0x100fe40000000000 */
[----:B------:R-:W-:Y:S02]  /*2cdc0*/  PRMT R34, R34, 0x3340, R0 ;  /* 0x0000334022227816 */ /* 0x000fe40000000000 */
[----:B------:R-:W-:Y:S02]  /*2cdd0*/  PRMT R46, R58, 0x3340, R46 ;  /* 0x000033403a2e7816 */ /* 0x000fe4000000002e */
[----:B------:R-:W-:-:S02]  /*2cde0*/  LOP3.LUT R176, R176, 0xffff, RZ, 0xc0, !PT ;  /* 0x0000ffffb0b07812 */ /* 0x000fc400078ec0ff */
[----:B------:R-:W-:Y:S02]  /*2cdf0*/  PRMT R75, R24, 0x5410, R75 ;  /* 0x00005410184b7816 */ /* 0x000fe4000000004b */
[----:B------:R-:W-:Y:S02]  /*2ce00*/  PRMT R58, R26, 0x5410, R34 ;  /* 0x000054101a3a7816 */ /* 0x000fe40000000022 */
[----:B------:R-:W-:Y:S02]  /*2ce10*/  PRMT R46, R46, 0x5410, R25 ;  /* 0x000054102e2e7816 */ /* 0x000fe40000000019 */
[----:B--2---:R-:W-:Y:S01]  /*2ce20*/  PRMT R6, R27, 0x4210, R176 ;  /* 0x000042101b067816 */ /* 0x004fe200000000b0 */
[----:B------:R-:W-:Y:S01]  /*2ce30*/  BAR.SYNC.DEFER_BLOCKING 0x0 ;  /* 0x0000000000007b1d */ /* 0x000fe20000010000 */
[----:B------:R-:W-:Y:S02]  /*2ce40*/  SHF.R.U32.HI R169, RZ, 0x8, R169 ;  /* 0x00000008ffa97819 */ /* 0x000fe400000116a9 */
[----:B------:R-:W-:-:S02]  /*2ce50*/  SHF.R.U32.HI R171, RZ, 0x8, R171 ;  /* 0x00000008ffab7819 */ /* 0x000fc400000116ab */
[----:B------:R-:W-:Y:S02]  /*2ce60*/  SHF.R.U32.HI R173, RZ, 0x8, R173 ;  /* 0x00000008ffad7819 */ /* 0x000fe400000116ad */
[----:B------:R-:W-:Y:S02]  /*2ce70*/  SHF.R.U32.HI R170, RZ, 0x8, R170 ;  /* 0x00000008ffaa7819 */ /* 0x000fe400000116aa */
[----:B------:R-:W-:Y:S02]  /*2ce80*/  SHF.R.U32.HI R172, RZ, 0x8, R172 ;  /* 0x00000008ffac7819 */ /* 0x000fe400000116ac */
[----:B------:R-:W-:Y:S02]  /*2ce90*/  SHF.R.U32.HI R174, RZ, 0x8, R174 ;  /* 0x00000008ffae7819 */ /* 0x000fe400000116ae */
[----:B------:R-:W-:Y:S02]  /*2cea0*/  LOP3.LUT R171, R171, 0xffff, RZ, 0xc0, !PT ;  /* 0x0000ffffabab7812 */ /* 0x000fe400078ec0ff */
[----:B------:R-:W-:Y:S01]  /*2ceb0*/  LOP3.LUT R169, R169, 0xffff, RZ, 0xc0, !PT ;  /* 0x0000ffffa9a97812 */ /* 0x000fe200078ec0ff */
[----:B------:R-:W2:Y:S01]  /*2cec0*/  LDS.128 R24, [R73] ;  /* 0x0000000049187984 */ /* 0x000ea20000000c00 */
        /* <DEDUP_REMOVED lines=10> */
[----:B------:R-:W-:Y:S02]  /*2cf70*/  LOP3.LUT R175, R175, 0xffff, RZ, 0xc0, !PT ;  /* 0x0000ffffafaf7812 */ /* 0x000fe400078ec0ff */
[----:B------:R-:W-:Y:S02]  /*2cf80*/  PRMT R7, R170, 0x5210, R176 ;  /* 0x00005210aa077816 */ /* 0x000fe400000000b0 */
[----:B------:R-:W-:-:S02]  /*2cf90*/  PRMT R4, R31, 0x4210, R175 ;  /* 0x000042101f047816 */ /* 0x000fc400000000af */
[----:B------:R-:W-:Y:S01]  /*2cfa0*/  PRMT R5, R169, 0x5210, R175 ;  /* 0x00005210a9057816 */ /* 0x000fe200000000af */
[----:B------:R-:W-:Y:S01]  /*2cfb0*/  BAR.SYNC.DEFER_BLOCKING 0x0 ;  /* 0x0000000000007b1d */ /* 0x000fe20000010000 */
[----:B------:R-:W-:Y:S02]  /*2cfc0*/  LOP3.LUT R178, R178, 0xffff, RZ, 0xc0, !PT ;  /* 0x0000ffffb2b27812 */ /* 0x000fe400078ec0ff */
[----:B------:R-:W-:Y:S02]  /*2cfd0*/  LOP3.LUT R180, R180, 0xffff, RZ, 0xc0, !PT ;  /* 0x0000ffffb4b47812 */ /* 0x000fe400078ec0ff */
[----:B------:R-:W-:Y:S02]  /*2cfe0*/  LOP3.LUT R182, R182, 0xffff, RZ, 0xc0, !PT ;  /* 0x0000ffffb6b67812 */ /* 0x000fe400078ec0ff */
[----:B------:R-:W-:Y:S02]  /*2cff0*/  SHF.R.U32.HI R85, RZ, 0x8, R85 ;  /* 0x00000008ff557819 */ /* 0x000fe40000011655 */
[----:B------:R-:W-:Y:S01]  /*2d000*/  PRMT R28, R182, 0x3340, R1 ;  /* 0x00003340b61c7816 */ /* 0x000fe20000000001 */
[----:B------:R0:W-:Y:S01]  /*2d010*/  STSM.16.M88.4 [R2], R4 ;  /* 0x0000000402007844 */ /* 0x0001e20000000200 */
[----:B------:R-:W-:-:S02]  /*2d020*/  PRMT R49, R178, 0x3340, R180 ;  /* 0x00003340b2317816 */ /* 0x000fc400000000b4 */
[----:B------:R-:W-:Y:S02]  /*2d030*/  LOP3.LUT R30, R85, 0xffff, RZ, 0xc0, !PT ;  /* 0x0000ffff551e7812 */ /* 0x000fe400078ec0ff */
[----:B------:R-:W-:Y:S02]  /*2d040*/  PRMT R28, R49, 0x5410, R28 ;  /* 0x00005410311c7816 */ /* 0x000fe4000000001c */
[----:B------:R-:W-:Y:S02]  /*2d050*/  PRMT R30, R30, 0x3340, R0 ;  /* 0x000033401e1e7816 */ /* 0x000fe40000000000 */
[----:B------:R-:W-:Y:S02]  /*2d060*/  LOP3.LUT R183, R183, 0xffff, RZ, 0xc0, !PT ;  /* 0x0000ffffb7b77812 */ /* 0x000fe400078ec0ff */
[----:B------:R-:W-:Y:S02]  /*2d070*/  LOP3.LUT R184, R184, 0xffff, RZ, 0xc0, !PT ;  /* 0x0000ffffb8b87812 */ /* 0x000fe400078ec0ff */
[----:B------:R-:W-:-:S02]  /*2d080*/  PRMT R47, R47, 0x5410, R30 ;  /* 0x000054102f2f7816 */ /* 0x000fc4000000001e */
[----:B0-----:R-:W-:Y:S02]  /*2d090*/  PRMT R4, R29, 0x4210, R183 ;  /* 0x000042101d047816 */ /* 0x001fe400000000b7 */
        /* <DEDUP_REMOVED lines=10> */
[----:B------:R-:W0:Y:S01]  /*2d140*/  LDS.128 R28, [R73] ;  /* 0x00000000491c7984 */ /* 0x000e220000000c00 */
        /* <DEDUP_REMOVED lines=17> */
[----:B------:R-:W-:Y:S01]  /*2d260*/  PRMT R32, R190, 0x3340, R1 ;  /* 0x00003340be207816 */ /* 0x000fe20000000001 */
[----:B------:R1:W-:Y:S03]  /*2d270*/  STSM.16.M88.4 [R2], R4 ;  /* 0x0000000402007844 */ /* 0x0003e60000000200 */
[----:B------:R-:W-:Y:S02]  /*2d280*/  PRMT R32, R41, 0x5410, R32 ;  /* 0x0000541029207816 */ /* 0x000fe40000000020 */
[----:B------:R-:W-:-:S02]  /*2d290*/  LOP3.LUT R191, R191, 0xffff, RZ, 0xc0, !PT ;  /* 0x0000ffffbfbf7812 */ /* 0x000fc400078ec0ff */
[----:B------:R-:W-:Y:S02]  /*2d2a0*/  LOP3.LUT R192, R192, 0xffff, RZ, 0xc0, !PT ;  /* 0x0000ffffc0c07812 */ /* 0x000fe400078ec0ff */
[----:B------:R-:W-:Y:S02]  /*2d2b0*/  SHF.R.U32.HI R185, RZ, 0x8, R185 ;  /* 0x00000008ffb97819 */ /* 0x000fe400000116b9 */
[----:B------:R-:W-:Y:S02]  /*2d2c0*/  SHF.R.U32.HI R187, RZ, 0x8, R187 ;  /* 0x00000008ffbb7819 */ /* 0x000fe400000116bb */
[----:B------:R-:W-:Y:S02]  /*2d2d0*/  SHF.R.U32.HI R189, RZ, 0x8, R189 ;  /* 0x00000008ffbd7819 */ /* 0x000fe400000116bd */
[----:B-1----:R-:W-:Y:S02]  /*2d2e0*/  PRMT R4, R33, 0x4210, R191 ;  /* 0x0000421021047816 */ /* 0x002fe400000000bf */
[----:B------:R-:W-:Y:S01]  /*2d2f0*/  PRMT R6, R32, 0x4210, R192 ;  /* 0x0000421020067816 */ /* 0x000fe200000000c0 */
[----:B------:R-:W-:Y:S01]  /*2d300*/  BAR.SYNC.DEFER_BLOCKING 0x0 ;  /* 0x0000000000007b1d */ /* 0x000fe20000010000 */
[----:B------:R-:W-:-:S02]  /*2d310*/  SHF.R.U32.HI R186, RZ, 0x8, R186 ;  /* 0x00000008ffba7819 */ /* 0x000fc400000116ba */
[----:B------:R-:W-:Y:S02]  /*2d320*/  SHF.R.U32.HI R188, RZ, 0x8, R188 ;  /* 0x00000008ffbc7819 */ /* 0x000fe400000116bc */
[----:B------:R-:W-:Y:S02]  /*2d330*/  SHF.R.U32.HI R190, RZ, 0x8, R190 ;  /* 0x00000008ffbe7819 */ /* 0x000fe400000116be */
[----:B------:R-:W-:Y:S02]  /*2d340*/  LOP3.LUT R187, R187, 0xffff, RZ, 0xc0, !PT ;  /* 0x0000ffffbbbb7812 */ /* 0x000fe400078ec0ff */
[----:B------:R-:W-:Y:S02]  /*2d350*/  LOP3.LUT R185, R185, 0xffff, RZ, 0xc0, !PT ;  /* 0x0000ffffb9b97812 */ /* 0x000fe400078ec0ff */
[----:B------:R-:W-:Y:S02]  /*2d360*/  LOP3.LUT R189, R189, 0xffff, RZ, 0xc0, !PT ;  /* 0x0000ffffbdbd7812 */ /* 0x000fe400078ec0ff */
[----:B------:R-:W-:-:S02]  /*2d370*/  LOP3.LUT R188, R188, 0xffff, RZ, 0xc0, !PT ;  /* 0x0000ffffbcbc7812 */ /* 0x000fc400078ec0ff */
[----:B------:R-:W-:Y:S01]  /*2d380*/  LOP3.LUT R186, R186, 0xffff, RZ, 0xc0, !PT ;  /* 0x0000ffffbaba7812 */ /* 0x000fe200078ec0ff */
[----:B------:R-:W1:Y:S01]  /*2d390*/  LDS.128 R32, [R73] ;  /* 0x0000000049207984 */ /* 0x000e620000000c00 */
        /* <DEDUP_REMOVED lines=11> */
[----:B------:R-:W-:-:S03]  /*2d450*/  LOP3.LUT R38, R38, 0xffff, RZ, 0xc0, !PT ;  /* 0x0000ffff26267812 */ /* 0x000fc600078ec0ff */
[----:B------:R3:W-:Y:S02]  /*2d460*/  STSM.16.M88.4 [R2], R4 ;  /* 0x0000000402007844 */ /* 0x0007e40000000200 */
[--C-:B---3--:R-:W-:Y:S02]  /*2d470*/  PRMT R4, R37, 0x4210, R36.reuse ;  /* 0x0000421025047816 */ /* 0x108fe40000000024 */
[----:B------:R-:W-:Y:S02]  /*2d480*/  PRMT R5, R75, 0x5210, R36 ;  /* 0x000052104b057816 */ /* 0x000fe40000000024 */
[--C-:B------:R-:W-:Y:S02]  /*2d490*/  PRMT R6, R39, 0x4210, R38.reuse ;  /* 0x0000421027067816 */ /* 0x100fe40000000026 */
[----:B------:R-:W-:Y:S01]  /*2d4a0*/  PRMT R7, R58, 0x5210, R38 ;  /* 0x000052103a077816 */ /* 0x000fe20000000026 */
[----:B------:R-:W-:Y:S06]  /*2d4b0*/  BAR.SYNC.DEFER_BLOCKING 0x0 ;  /* 0x0000000000007b1d */ /* 0x000fec0000010000 */
[----:B------:R-:W3:Y:S02]  /*2d4c0*/  LDS.128 R36, [R73] ;  /* 0x0000000049247984 */ /* 0x000ee40000000c00 */
[----:B------:R-:W-:Y:S01]  /*2d4d0*/  BAR.SYNC.DEFER_BLOCKING 0x0 ;  /* 0x0000000000007b1d */ /* 0x000fe20000010000 */
[----:B------:R-:W-:-:S02]  /*2d4e0*/  PRMT R41, R81, 0x3340, R0 ;  /* 0x0000334051297816 */ /* 0x000fc40000000000 */
[----:B------:R-:W-:-:S03]  /*2d4f0*/  PRMT R49, R77, 0x3340, R79 ;  /* 0x000033404d317816 */ /* 0x000fc6000000004f */
[----:B------:R4:W-:Y:S01]  /*2d500*/  STSM.16.M88.4 [R2], R4 ;  /* 0x0000000402007844 */ /* 0x0009e20000000200 */
[----:B------:R-:W-:Y:S02]  /*2d510*/  PRMT R41, R49, 0x5410, R41 ;  /* 0x0000541031297816 */ /* 0x000fe40000000029 */
[----:B------:R-:W-:Y:S02]  /*2d520*/  LOP3.LUT R52, R52, 0xffff, RZ, 0xc0, !PT ;  /* 0x0000ffff34347812 */ /* 0x000fe400078ec0ff */
[----:B------:R-:W-:Y:S02]  /*2d530*/  LOP3.LUT R54, R54, 0xffff, RZ, 0xc0, !PT ;  /* 0x0000ffff36367812 */ /* 0x000fe400078ec0ff */
[----:B------:R-:W-:Y:S02]  /*2d540*/  SHF.R.U32.HI R77, RZ, 0x8, R77 ;  /* 0x00000008ff4d7819 */ /* 0x000fe4000001164d */
[----:B------:R-:W-:Y:S02]  /*2d550*/  SHF.R.U32.HI R79, RZ, 0x8, R79 ;  /* 0x00000008ff4f7819 */ /* 0x000fe4000001164f */
[----:B------:R-:W-:-:S02]  /*2d560*/  SHF.R.U32.HI R81, RZ, 0x8, R81 ;  /* 0x00000008ff517819 */ /* 0x000fc40000011651 */
[----:B----4-:R-:W-:Y:S02]  /*2d570*/  PRMT R4, R41, 0x4210, R52 ;  /* 0x0000421029047816 */ /* 0x010fe40000000034 */
[--C-:B------:R-:W-:Y:S02]  /*2d580*/  PRMT R6, R40, 0x4210, R54.reuse ;  /* 0x0000421028067816 */ /* 0x100fe40000000036 */
[----:B------:R-:W-:Y:S01]  /*2d590*/  PRMT R7, R42, 0x5210, R54 ;  /* 0x000052102a077816 */ /* 0x000fe20000000036 */
[----:B------:R-:W-:Y:S01]  /*2d5a0*/  BAR.SYNC.DEFER_BLOCKING 0x0 ;  /* 0x0000000000007b1d */ /* 0x000fe20000010000 */
[----:B------:R-:W-:Y:S02]  /*2d5b0*/  LOP3.LUT R79, R79, 0xffff, RZ, 0xc0, !PT ;  /* 0x0000ffff4f4f7812 */ /* 0x000fe400078ec0ff */
[----:B------:R-:W-:Y:S02]  /*2d5c0*/  LOP3.LUT R77, R77, 0xffff, RZ, 0xc0, !PT ;  /* 0x0000ffff4d4d7812 */ /* 0x000fe400078ec0ff */
[----:B------:R-:W-:-:S02]  /*2d5d0*/  LOP3.LUT R81, R81, 0xffff, RZ, 0xc0, !PT ;  /* 0x0000ffff51517812 */ /* 0x000fc400078ec0ff */
[----:B------:R-:W-:Y:S02]  /*2d5e0*/  PRMT R77, R77, 0x3340, R79 ;  /* 0x000033404d4d7816 */ /* 0x000fe4000000004f */
[----:B------:R-:W-:Y:S01]  /*2d5f0*/  PRMT R81, R81, 0x3340, R0 ;  /* 0x0000334051517816 */ /* 0x000fe20000000000 */
[----:B------:R-:W4:Y:S03]  /*2d600*/  LDS.128 R40, [R73] ;  /* 0x0000000049287984 */ /* 0x000f260000000c00 */
[----:B------:R-:W-:-:S04]  /*2d610*/  PRMT R77, R77, 0x5410, R81 ;  /* 0x000054104d4d7816 */ /* 0x000fc80000000051 */
[----:B------:R-:W-:Y:S01]  /*2d620*/  PRMT R5, R77, 0x5210, R52 ;  /* 0x000052104d057816 */ /* 0x000fe20000000034 */
[----:B------:R-:W-:Y:S01]  /*2d630*/  BAR.SYNC.DEFER_BLOCKING 0x0 ;  /* 0x0000000000007b1d */ /* 0x000fe20000010000 */
[----:B------:R-:W-:Y:S02]  /*2d640*/  F2FP.SATFINITE.E4M3.F32.PACK_AB_MERGE_C R68, R69, R68, RZ ;  /* 0x000000444544723e */ /* 0x000fe400048070ff */
[----:B------:R-:W-:-:S03]  /*2d650*/  LOP3.LUT R70, R70, 0xffff, RZ, 0xc0, !PT ;  /* 0x0000ffff46467812 */ /* 0x000fc600078ec0ff */
[----:B------:R2:W-:Y:S01]  /*2d660*/  STSM.16.M88.4 [R2], R4 ;  /* 0x0000000402007844 */ /* 0x0005e20000000200 */
[----:B------:R-:W-:-:S04]  /*2d670*/  LOP3.LUT R68, R68, 0xffff, RZ, 0xc0, !PT ;  /* 0x0000ffff44447812 */ /* 0x000fc800078ec0ff */
[--C-:B--2---:R-:W-:Y:S02]  /*2d680*/  PRMT R4, R44, 0x4210, R68.reuse ;  /* 0x000042102c047816 */ /* 0x104fe40000000044 */
[----:B------:R-:W-:Y:S02]  /*2d690*/  PRMT R5, R47, 0x5210, R68 ;  /* 0x000052102f057816 */ /* 0x000fe40000000044 */
[--C-:B------:R-:W-:Y:S02]  /*2d6a0*/  PRMT R6, R45, 0x4210, R70.reuse ;  /* 0x000042102d067816 */ /* 0x100fe40000000046 */
[----:B------:R-:W-:Y:S01]  /*2d6b0*/  PRMT R7, R46, 0x5210, R70 ;  /* 0x000052102e077816 */ /* 0x000fe20000000046 */
[----:B------:R-:W-:Y:S06]  /*2d6c0*/  BAR.SYNC.DEFER_BLOCKING 0x0 ;  /* 0x0000000000007b1d */ /* 0x000fec0000010000 */
[----:B------:R-:W2:Y:S02]  /*2d6d0*/  LDS.128 R44, [R73] ;  /* 0x00000000492c7984 */ /* 0x000ea40000000c00 */
[----:B------:R-:W-:Y:S01]  /*2d6e0*/  BAR.SYNC.DEFER_BLOCKING 0x0 ;  /* 0x0000000000007b1d */ /* 0x000fe20000010000 */
[----:B------:R-:W-:-:S04]  /*2d6f0*/  LOP3.LUT R80, R80, 0xffff, RZ, 0xc0, !PT ;  /* 0x0000ffff50507812 */ /* 0x000fc800078ec0ff */
[----:B------:R-:W-:Y:S02]  /*2d700*/  PRMT R49, R80, 0x3340, R0 ;  /* 0x0000334050317816 */ /* 0x000fe40000000000 */
[----:B------:R-:W-:-:S04]  /*2d710*/  SHF.R.U32.HI R80, RZ, 0x8, R80 ;  /* 0x00000008ff507819 */ /* 0x000fc80000011650 */
[----:B------:R-:W-:Y:S01]  /*2d720*/  LOP3.LUT R65, R80, 0xffff, RZ, 0xc0, !PT ;  /* 0x0000ffff50417812 */ /* 0x000fe200078ec0ff */
[----:B------:R0:W-:Y:S03]  /*2d730*/  STSM.16.M88.4 [R2], R4 ;  /* 0x0000000402007844 */ /* 0x0001e60000000200 */
[----:B------:R-:W-:Y:S02]  /*2d740*/  PRMT R65, R65, 0x3340, R0 ;  /* 0x0000334041417816 */ /* 0x000fe40000000000 */
[----:B------:R-:W-:Y:S02]  /*2d750*/  PRMT R49, R62, 0x5410, R49 ;  /* 0x000054103e317816 */ /* 0x000fe40000000031 */
[----:B------:R-:W-:Y:S02]  /*2d760*/  PRMT R48, R60, 0x5410, R48 ;  /* 0x000054103c307816 */ /* 0x000fe40000000030 */
[----:B------:R-:W-:-:S02]  /*2d770*/  PRMT R51, R51, 0x5410, R65 ;  /* 0x0000541033337816 */ /* 0x000fc40000000041 */
[----:B------:R-:W-:Y:S02]  /*2d780*/  LOP3.LUT R84, R84, 0xffff, RZ, 0xc0, !PT ;  /* 0x0000ffff54547812 */ /* 0x000fe400078ec0ff */
[----:B------:R-:W-:Y:S02]  /*2d790*/  LOP3.LUT R86, R86, 0xffff, RZ, 0xc0, !PT ;  /* 0x0000ffff56567812 */ /* 0x000fe400078ec0ff */
[--C-:B0-----:R-:W-:Y:S02]  /*2d7a0*/  PRMT R4, R49, 0x4210, R84.reuse ;  /* 0x0000421031047816 */ /* 0x101fe40000000054 */
[----:B------:R-:W-:Y:S02]  /*2d7b0*/  PRMT R5, R51, 0x5210, R84 ;  /* 0x0000521033057816 */ /* 0x000fe40000000054 */
[--C-:B------:R-:W-:Y:S02]  /*2d7c0*/  PRMT R6, R48, 0x4210, R86.reuse ;  /* 0x0000421030067816 */ /* 0x100fe40000000056 */
[----:B------:R-:W-:Y:S01]  /*2d7d0*/  PRMT R7, R50, 0x5210, R86 ;  /* 0x0000521032077816 */ /* 0x000fe20000000056 */
[----:B------:R-:W-:Y:S06]  /*2d7e0*/  BAR.SYNC.DEFER_BLOCKING 0x0 ;  /* 0x0000000000007b1d */ /* 0x000fec0000010000 */
[----:B------:R-:W0:Y:S02]  /*2d7f0*/  LDS.128 R48, [R73] ;  /* 0x0000000049307984 */ /* 0x000e240000000c00 */
[----:B------:R-:W-:Y:S01]  /*2d800*/  BAR.SYNC.DEFER_BLOCKING 0x0 ;  /* 0x0000000000007b1d */ /* 0x000fe20000010000 */
[----:B------:R-:W-:-:S02]  /*2d810*/  LOP3.LUT R100, R100, 0xffff, RZ, 0xc0, !PT ;  /* 0x0000ffff64647812 */ /* 0x000fc400078ec0ff */
[----:B------:R-:W-:-:S03]  /*2d820*/  LOP3.LUT R102, R102, 0xffff, RZ, 0xc0, !PT ;  /* 0x0000ffff66667812 */ /* 0x000fc600078ec0ff */
[----:B------:R1:W-:Y:S01]  /*2d830*/  STSM.16.M88.4 [R2], R4 ;  /* 0x0000000402007844 */ /* 0x0003e20000000200 */
[----:B------:R-:W-:Y:S02]  /*2d840*/  SHF.R.U32.HI R88, RZ, 0x8, R88 ;  /* 0x00000008ff587819 */ /* 0x000fe40000011658 */
[----:B------:R-:W-:Y:S02]  /*2d850*/  SHF.R.U32.HI R96, RZ, 0x8, R96 ;  /* 0x00000008ff607819 */ /* 0x000fe40000011660 */
[----:B------:R-:W-:Y:S02]  /*2d860*/  LOP3.LUT R88, R88, 0xffff, RZ, 0xc0, !PT ;  /* 0x0000ffff58587812 */ /* 0x000fe400078ec0ff */
[----:B------:R-:W-:Y:S02]  /*2d870*/  LOP3.LUT R74, R96, 0xffff, RZ, 0xc0, !PT ;  /* 0x0000ffff604a7812 */ /* 0x000fe400078ec0ff */
[----:B-1----:R-:W-:Y:S02]  /*2d880*/  PRMT R4, R53, 0x4210, R100 ;  /* 0x0000421035047816 */ /* 0x002fe40000000064 */
[----:B------:R-:W-:Y:S01]  /*2d890*/  PRMT R6, R55, 0x4210, R102 ;  /* 0x0000421037067816 */ /* 0x000fe20000000066 */
[----:B------:R-:W-:Y:S01]  /*2d8a0*/  BAR.SYNC.DEFER_BLOCKING 0x0 ;  /* 0x0000000000007b1d */ /* 0x000fe20000010000 */
[----:B------:R-:W-:-:S02]  /*2d8b0*/  PRMT R72, R88, 0x3340, R72 ;  /* 0x0000334058487816 */ /* 0x000fc40000000048 */
[----:B------:R-:W-:-:S04]  /*2d8c0*/  PRMT R74, R74, 0x3340, R0 ;  /* 0x000033404a4a7816 */ /* 0x000fc80000000000 */
[----:B------:R-:W-:Y:S01]  /*2d8d0*/  PRMT R57, R72, 0x5410, R74 ;  /* 0x0000541048397816 */ /* 0x000fe2000000004a */
[----:B------:R-:W1:Y:S03]  /*2d8e0*/  LDS.128 R52, [R73] ;  /* 0x0000000049347984 */ /* 0x000e660000000c00 */
[----:B------:R-:W-:Y:S02]  /*2d8f0*/  PRMT R5, R57, 0x5210, R100 ;  /* 0x0000521039057816 */ /* 0x000fe40000000064 */
[----:B------:R-:W-:Y:S01]  /*2d900*/  PRMT R7, R56, 0x5210, R102 ;  /* 0x0000521038077816 */ /* 0x000fe20000000066 */
[----:B------:R-:W-:Y:S01]  /*2d910*/  BAR.SYNC.DEFER_BLOCKING 0x0 ;  /* 0x0000000000007b1d */ /* 0x000fe20000010000 */
[----:B------:R-:W-:Y:S02]  /*2d920*/  F2FP.SATFINITE.E4M3.F32.PACK_AB_MERGE_C R120, R121, R120, RZ ;  /* 0x000000787978723e */ /* 0x000fe400048070ff */
[----:B------:R-:W-:-:S02]  /*2d930*/  F2FP.SATFINITE.E4M3.F32.PACK_AB_MERGE_C R124, R125, R124, RZ ;  /* 0x0000007c7d7c723e */ /* 0x000fc400048070ff */
[----:B------:R-:W-:Y:S02]  /*2d940*/  F2FP.SATFINITE.E4M3.F32.PACK_AB_MERGE_C R128, R129, R128, RZ ;  /* 0x000000808180723e */ /* 0x000fe400048070ff */
[----:B------:R-:W-:Y:S02]  /*2d950*/  F2FP.SATFINITE.E4M3.F32.PACK_AB_MERGE_C R122, R123, R122, RZ ;  /* 0x0000007a7b7a723e */ /* 0x000fe400048070ff */
[----:B------:R-:W-:Y:S02]  /*2d960*/  F2FP.SATFINITE.E4M3.F32.PACK_AB_MERGE_C R126, R127, R126, RZ ;  /* 0x0000007e7f7e723e */ /* 0x000fe400048070ff */
[----:B------:R-:W-:Y:S02]  /*2d970*/  LOP3.LUT R120, R120, 0xffff, RZ, 0xc0, !PT ;  /* 0x0000ffff78787812 */ /* 0x000fe400078ec0ff */
[----:B------:R-:W-:Y:S02]  /*2d980*/  LOP3.LUT R124, R124, 0xffff, RZ, 0xc0, !PT ;  /* 0x0000ffff7c7c7812 */ /* 0x000fe400078ec0ff */
[----:B------:R-:W-:Y:S01]  /*2d990*/  LOP3.LUT R128, R128, 0xffff, RZ, 0xc0, !PT ;  /* 0x0000ffff80807812 */ /* 0x000fe200078ec0ff */
[----:B------:R-:W-:Y:S01]  /*2d9a0*/  STSM.16.M88.4 [R2], R4 ;  /* 0x0000000402007844 */ /* 0x000fe20000000200 */
[----:B------:R-:W-:Y:S01]  /*2d9b0*/  BAR.SYNC.DEFER_BLOCKING 0x0 ;  /* 0x0000000000007b1d */ /* 0x000fe20000010000 */
[----:B------:R-:W-:-:S02]  /*2d9c0*/  F2FP.SATFINITE.E4M3.F32.PACK_AB_MERGE_C R130, R131, R130, RZ ;  /* 0x000000828382723e */ /* 0x000fc400048070ff */
[----:B------:R-:W-:Y:S02]  /*2d9d0*/  PRMT R60, R128, 0x3340, R0 ;  /* 0x00003340803c7816 */ /* 0x000fe40000000000 */
[----:B------:R-:W-:Y:S02]  /*2d9e0*/  PRMT R62, R120, 0x3340, R124 ;  /* 0x00003340783e7816 */ /* 0x000fe4000000007c */
[----:B------:R-:W-:Y:S02]  /*2d9f0*/  LOP3.LUT R122, R122, 0xffff, RZ, 0xc0, !PT ;  /* 0x0000ffff7a7a7812 */ /* 0x000fe400078ec0ff */
[----:B------:R-:W-:Y:S02]  /*2da00*/  LOP3.LUT R126, R126, 0xffff, RZ, 0xc0, !PT ;  /* 0x0000ffff7e7e7812 */ /* 0x000fe400078ec0ff */
[----:B------:R-:W-:Y:S02]  /*2da10*/  LOP3.LUT R130, R130, 0xffff, RZ, 0xc0, !PT ;  /* 0x0000ffff82827812 */ /* 0x000fe400078ec0ff */
[----:B------:R-:W-:-:S02]  /*2da20*/  PRMT R60, R62, 0x5410, R60 ;  /* 0x000054103e3c7816 */ /* 0x000fc4000000003c */
[----:B------:R-:W-:Y:S02]  /*2da30*/  PRMT R99, R122, 0x3340, R126 ;  /* 0x000033407a637816 */ /* 0x000fe4000000007e */
[----:B------:R-:W-:Y:S02]  /*2da40*/  PRMT R62, R130, 0x3340, R0 ;  /* 0x00003340823e7816 */ /* 0x000fe40000000000 */
[----:B------:R-:W-:Y:S02]  /*2da50*/  F2FP.SATFINITE.E4M3.F32.PACK_AB_MERGE_C R106, R107, R106, RZ ;  /* 0x0000006a6b6a723e */ /* 0x000fe400048070ff */
[----:B------:R-:W-:Y:S02]  /*2da60*/  F2FP.SATFINITE.E4M3.F32.PACK_AB_MERGE_C R110, R111, R110, RZ ;  /* 0x0000006e6f6e723e */ /* 0x000fe400048070ff */
[----:B------:R-:W-:Y:S01]  /*2da70*/  F2FP.SATFINITE.E4M3.F32.PACK_AB_MERGE_C R114, R115, R114, RZ ;  /* 0x000000727372723e */ /* 0x000fe200048070ff */
[----:B------:R-:W1:Y:S01]  /*2da80*/  LDS.128 R56, [R73] ;  /* 0x0000000049387984 */ /* 0x000e620000000c00 */
[----:B------:R-:W-:-:S03]  /*2da90*/  PRMT R62, R99, 0x5410, R62 ;  /* 0x00005410633e7816 */ /* 0x000fc6000000003e */
[----:B------:R-:W3:Y:S01]  /*2daa0*/  LDL.LU R99, [R1+0xc2c] ;  /* 0x000c2c0001637983 */ /* 0x000ee20000300800 */
[----:B------:R-:W-:Y:S02]  /*2dab0*/  LOP3.LUT R106, R106, 0xffff, RZ, 0xc0, !PT ;  /* 0x0000ffff6a6a7812 */ /* 0x000fe400078ec0ff */
[----:B------:R-:W-:Y:S02]  /*2dac0*/  LOP3.LUT R110, R110, 0xffff, RZ, 0xc0, !PT ;  /* 0x0000ffff6e6e7812 */ /* 0x000fe400078ec0ff */
[----:B------:R-:W-:Y:S02]  /*2dad0*/  LOP3.LUT R114, R114, 0xffff, RZ, 0xc0, !PT ;  /* 0x0000ffff72727812 */ /* 0x000fe400078ec0ff */
[----:B------:R-:W-:Y:S02]  /*2dae0*/  PRMT R69, R106, 0x3340, R110 ;  /* 0x000033406a457816 */ /* 0x000fe4000000006e */
[----:B------:R-:W-:Y:S02]  /*2daf0*/  PRMT R66, R114, 0x3340, R0 ;  /* 0x0000334072427816 */ /* 0x000fe40000000000 */
[----:B------:R-:W-:-:S02]  /*2db00*/  SHF.R.U32.HI R104, RZ, 0x8, R104 ;  /* 0x00000008ff687819 */ /* 0x000fc40000011668 */
[----:B------:R-:W-:Y:S02]  /*2db10*/  SHF.R.U32.HI R108, RZ, 0x8, R108 ;  /* 0x00000008ff6c7819 */ /* 0x000fe4000001166c */
[----:B------:R-:W-:Y:S02]  /*2db20*/  SHF.R.U32.HI R112, RZ, 0x8, R112 ;  /* 0x00000008ff707819 */ /* 0x000fe40000011670 */
[----:B------:R-:W-:Y:S02]  /*2db30*/  SHF.R.U32.HI R106, RZ, 0x8, R106 ;  /* 0x00000008ff6a7819 */ /* 0x000fe4000001166a */
[----:B------:R-:W-:Y:S02]  /*2db40*/  SHF.R.U32.HI R110, RZ, 0x8, R110 ;  /* 0x00000008ff6e7819 */ /* 0x000fe4000001166e */
[----:B------:R-:W-:Y:S02]  /*2db50*/  SHF.R.U32.HI R114, RZ, 0x8, R114 ;  /* 0x00000008ff727819 */ /* 0x000fe40000011672 */
        /* <DEDUP_REMOVED lines=8> */
[----:B------:R-:W-:Y:S02]  /*2dbe0*/  PRMT R78, R104, 0x3340, R78 ;  /* 0x00003340684e7816 */ /* 0x000fe4000000004e */
[----:B------:R-:W-:Y:S02]  /*2dbf0*/  PRMT R80, R80, 0x3340, R0 ;  /* 0x0000334050507816 */ /* 0x000fe40000000000 */
[----:B------:R-:W-:Y:S02]  /*2dc00*/  PRMT R76, R106, 0x3340, R76 ;  /* 0x000033406a4c7816 */ /* 0x000fe4000000004c */
[----:B------:R-:W-:Y:S02]  /*2dc10*/  PRMT R79, R79, 0x3340, R0 ;  /* 0x000033404f4f7816 */ /* 0x000fe40000000000 */
[----:B------:R-:W-:-:S02]  /*2dc20*/  PRMT R66, R69, 0x5410, R66 ;  /* 0x0000541045427816 */ /* 0x000fc40000000042 */
[----:B------:R-:W-:Y:S02]  /*2dc30*/  PRMT R65, R78, 0x5410, R80 ;  /* 0x000054104e417816 */ /* 0x000fe40000000050 */
[----:B------:R-:W-:Y:S02]  /*2dc40*/  PRMT R67, R76, 0x5410, R79 ;  /* 0x000054104c437816 */ /* 0x000fe4000000004f */
[----:B------:R-:W-:Y:S02]  /*2dc50*/  LOP3.LUT R116, R116, 0xffff, RZ, 0xc0, !PT ;  /* 0x0000ffff74747812 */ /* 0x000fe400078ec0ff */
[----:B------:R-:W-:Y:S02]  /*2dc60*/  LOP3.LUT R118, R118, 0xffff, RZ, 0xc0, !PT ;  /* 0x0000ffff76767812 */ /* 0x000fe400078ec0ff */
[--C-:B------:R-:W-:Y:S02]  /*2dc70*/  PRMT R64, R64, 0x4210, R116.reuse ;  /* 0x0000421040407816 */ /* 0x100fe40000000074 */
[----:B------:R-:W-:-:S02]  /*2dc80*/  PRMT R65, R65, 0x5210, R116 ;  /* 0x0000521041417816 */ /* 0x000fc40000000074 */
[--C-:B------:R-:W-:Y:S02]  /*2dc90*/  PRMT R66, R66, 0x4210, R118.reuse ;  /* 0x0000421042427816 */ /* 0x100fe40000000076 */
[----:B------:R-:W-:Y:S01]  /*2dca0*/  PRMT R67, R67, 0x5210, R118 ;  /* 0x0000521043437816 */ /* 0x000fe20000000076 */
[----:B------:R-:W-:Y:S01]  /*2dcb0*/  BAR.SYNC.DEFER_BLOCKING 0x0 ;  /* 0x0000000000007b1d */ /* 0x000fe20000010000 */
[----:B------:R-:W-:Y:S02]  /*2dcc0*/  F2FP.SATFINITE.E4M3.F32.PACK_AB_MERGE_C R136, R137, R136, RZ ;  /* 0x000000888988723e */ /* 0x000fe400048070ff */
[----:B------:R-:W-:Y:S02]  /*2dcd0*/  F2FP.SATFINITE.E4M3.F32.PACK_AB_MERGE_C R140, R141, R140, RZ ;  /* 0x0000008c8d8c723e */ /* 0x000fe400048070ff */
[----:B------:R-:W-:Y:S02]  /*2dce0*/  F2FP.SATFINITE.E4M3.F32.PACK_AB_MERGE_C R144, R145, R144, RZ ;  /* 0x000000909190723e */ /* 0x000fe400048070ff */
[----:B------:R-:W-:-:S02]  /*2dcf0*/  LOP3.LUT R136, R136, 0xffff, RZ, 0xc0, !PT ;  /* 0x0000ffff88887812 */ /* 0x000fc400078ec0ff */
[----:B------:R-:W-:Y:S01]  /*2dd00*/  LOP3.LUT R140, R140, 0xffff, RZ, 0xc0, !PT ;  /* 0x0000ffff8c8c7812 */ /* 0x000fe200078ec0ff */
[----:B------:R-:W-:Y:S01]  /*2dd10*/  STSM.16.M88.4 [R2], R64 ;  /* 0x0000004002007844 */ /* 0x000fe20000000200 */
[----:B------:R-:W-:Y:S01]  /*2dd20*/  BAR.SYNC.DEFER_BLOCKING 0x0 ;  /* 0x0000000000007b1d */ /* 0x000fe20000010000 */
[----:B------:R-:W-:Y:S02]  /*2dd30*/  LOP3.LUT R144, R144, 0xffff, RZ, 0xc0, !PT ;  /* 0x0000ffff90907812 */ /* 0x000fe400078ec0ff */
[----:B------:R-:W-:Y:S02]  /*2dd40*/  PRMT R97, R136, 0x3340, R140 ;  /* 0x0000334088617816 */ /* 0x000fe4000000008c */
[----:B------:R-:W-:-:S04]  /*2dd50*/  PRMT R69, R144, 0x3340, R0 ;  /* 0x0000334090457816 */ /* 0x000fc80000000000 */
[----:B------:R-:W-:Y:S02]  /*2dd60*/  PRMT R69, R97, 0x5410, R69 ;  /* 0x0000541061457816 */ /* 0x000fe40000000045 */
[----:B------:R-:W4:Y:S01]  /*2dd70*/  LDL.LU R97, [R1+0xc68] ;  /* 0x000c680001617983 */ /* 0x000f220000300800 */
[----:B------:R-:W-:Y:S02]  /*2dd80*/  SHF.R.U32.HI R120, RZ, 0x8, R120 ;  /* 0x00000008ff787819 */ /* 0x000fe40000011678 */
[----:B------:R-:W-:Y:S01]  /*2dd90*/  SHF.R.U32.HI R124, RZ, 0x8, R124 ;  /* 0x00000008ff7c7819 */ /* 0x000fe2000001167c */
[----:B------:R-:W2:Y:S01]  /*2dda0*/  LDL.LU R93, [R1+0xc64] ;  /* 0x000c6400015d7983 */ /* 0x000ea20000300800 */
[----:B------:R-:W-:Y:S02]  /*2ddb0*/  SHF.R.U32.HI R128, RZ, 0x8, R128 ;  /* 0x00000008ff807819 */ /* 0x000fe40000011680 */
[----:B------:R-:W-:Y:S01]  /*2ddc0*/  SHF.R.U32.HI R122, RZ, 0x8, R122 ;  /* 0x00000008ff7a7819 */ /* 0x000fe2000001167a */
[----:B------:R-:W2:Y:S01]  /*2ddd0*/  LDL.LU R70, [R1+0xc60] ;  /* 0x000c600001467983 */ /* 0x000ea20000300800 */
[----:B------:R-:W-:-:S03]  /*2dde0*/  SHF.R.U32.HI R126, RZ, 0x8, R126 ;  /* 0x00000008ff7e7819 */ /* 0x000fc6000001167e */
[----:B------:R-:W1:Y:S01]  /*2ddf0*/  LDS.128 R4, [R73] ;  /* 0x0000000049047984 */ /* 0x000e620000000c00 */
[----:B------:R-:W-:Y:S02]  /*2de00*/  SHF.R.U32.HI R130, RZ, 0x8, R130 ;  /* 0x00000008ff827819 */ /* 0x000fe40000011682 */
[----:B------:R-:W-:Y:S01]  /*2de10*/  LOP3.LUT R83, R124, 0xffff, RZ, 0xc0, !PT ;  /* 0x0000ffff7c537812 */ /* 0x000fe200078ec0ff */
[----:B------:R-:W2:Y:S01]  /*2de20*/  LDL.LU R75, [R1+0xc5c] ;  /* 0x000c5c00014b7983 */ /* 0x000ea20000300800 */
[----:B------:R-:W-:Y:S02]  /*2de30*/  LOP3.LUT R120, R120, 0xffff, RZ, 0xc0, !PT ;  /* 0x0000ffff78787812 */ /* 0x000fe400078ec0ff */
[----:B------:R-:W-:Y:S01]  /*2de40*/  LOP3.LUT R85, R128, 0xffff, RZ, 0xc0, !PT ;  /* 0x0000ffff80557812 */ /* 0x000fe200078ec0ff */
[----:B------:R-:W2:Y:S01]  /*2de50*/  LDL.LU R74, [R1+0xc58] ;  /* 0x000c5800014a7983 */ /* 0x000ea20000300800 */
[----:B------:R-:W-:Y:S02]  /*2de60*/  LOP3.LUT R82, R126, 0xffff, RZ, 0xc0, !PT ;  /* 0x0000ffff7e527812 */ /* 0x000fe400078ec0ff */
[----:B------:R-:W-:-:S02]  /*2de70*/  LOP3.LUT R122, R122, 0xffff, RZ, 0xc0, !PT ;  /* 0x0000ffff7a7a7812 */ /* 0x000fc400078ec0ff */
[----:B------:R-:W-:Y:S02]  /*2de80*/  LOP3.LUT R87, R130, 0xffff, RZ, 0xc0, !PT ;  /* 0x0000ffff82577812 */ /* 0x000fe400078ec0ff */
[----:B------:R-:W-:Y:S02]  /*2de90*/  SHF.R.U32.HI R136, RZ, 0x8, R136 ;  /* 0x00000008ff887819 */ /* 0x000fe40000011688 */
[----:B------:R-:W-:Y:S02]  /*2dea0*/  SHF.R.U32.HI R140, RZ, 0x8, R140 ;  /* 0x00000008ff8c7819 */ /* 0x000fe4000001168c */
[----:B------:R-:W-:Y:S02]  /*2deb0*/  SHF.R.U32.HI R144, RZ, 0x8, R144 ;  /* 0x00000008ff907819 */ /* 0x000fe40000011690 */
[----:B------:R-:W-:Y:S02]  /*2dec0*/  F2FP.SATFINITE.E4M3.F32.PACK_AB_MERGE_C R132, R133, R132, RZ ;  /* 0x000000848584723e */ /* 0x000fe400048070ff */
[----:B------:R-:W-:-:S02]  /*2ded0*/  F2FP.SATFINITE.E4M3.F32.PACK_AB_MERGE_C R134, R135, R134, RZ ;  /* 0x000000868786723e */ /* 0x000fc400048070ff */
[----:B------:R-:W-:Y:S02]  /*2dee0*/  PRMT R83, R120, 0x3340, R83 ;  /* 0x0000334078537816 */ /* 0x000fe40000000053 */
[----:B------:R-:W-:Y:S02]  /*2def0*/  PRMT R85, R85, 0x3340, R0 ;  /* 0x0000334055557816 */ /* 0x000fe40000000000 */
[----:B------:R-:W-:Y:S02]  /*2df00*/  PRMT R82, R122, 0x3340, R82 ;  /* 0x000033407a527816 */ /* 0x000fe40000000052 */
[----:B------:R-:W-:Y:S02]  /*2df10*/  PRMT R87, R87, 0x3340, R0 ;  /* 0x0000334057577816 */ /* 0x000fe40000000000 */
[----:B------:R-:W-:Y:S02]  /*2df20*/  SHF.R.U32.HI R138, RZ, 0x8, R138 ;  /* 0x00000008ff8a7819 */ /* 0x000fe4000001168a */
[----:B------:R-:W-:-:S02]  /*2df30*/  SHF.R.U32.HI R142, RZ, 0x8, R142 ;  /* 0x00000008ff8e7819 */ /* 0x000fc4000001168e */
[----:B------:R-:W-:Y:S02]  /*2df40*/  SHF.R.U32.HI R146, RZ, 0x8, R146 ;  /* 0x00000008ff927819 */ /* 0x000fe40000011692 */
        /* <DEDUP_REMOVED lines=10> */
[----:B------:R-:W-:-:S02]  /*2dff0*/  PRMT R89, R136, 0x3340, R89 ;  /* 0x0000334088597816 */ /* 0x000fc40000000059 */
[----:B------:R-:W-:Y:S02]  /*2e000*/  PRMT R90, R90, 0x3340, R0 ;  /* 0x000033405a5a7816 */ /* 0x000fe40000000000 */
[----:B------:R-:W-:Y:S02]  /*2e010*/  F2FP.SATFINITE.E4M3.F32.PACK_AB_MERGE_C R148, R149, R148, RZ ;  /* 0x000000949594723e */ /* 0x000fe400048070ff */
[--C-:B------:R-:W-:Y:S02]  /*2e020*/  PRMT R60, R60, 0x4210, R132.reuse ;  /* 0x000042103c3c7816 */ /* 0x100fe40000000084 */
[----:B------:R-:W-:Y:S02]  /*2e030*/  PRMT R61, R61, 0x5210, R132 ;  /* 0x000052103d3d7816 */ /* 0x000fe40000000084 */
[--C-:B------:R-:W-:Y:S02]  /*2e040*/  PRMT R62, R62, 0x4210, R134.reuse ;  /* 0x000042103e3e7816 */ /* 0x100fe40000000086 */
[----:B------:R-:W-:Y:S01]  /*2e050*/  PRMT R63, R63, 0x5210, R134 ;  /* 0x000052103f3f7816 */ /* 0x000fe20000000086 */
[----:B------:R-:W-:Y:S01]  /*2e060*/  BAR.SYNC.DEFER_BLOCKING 0x0 ;  /* 0x0000000000007b1d */ /* 0x000fe20000010000 */
[----:B------:R-:W-:-:S02]  /*2e070*/  PRMT R88, R138, 0x3340, R88 ;  /* 0x000033408a587816 */ /* 0x000fc40000000058 */
[----:B------:R-:W-:Y:S02]  /*2e080*/  PRMT R91, R91, 0x3340, R0 ;  /* 0x000033405b5b7816 */ /* 0x000fe40000000000 */
[----:B------:R-:W-:Y:S02]  /*2e090*/  PRMT R72, R89, 0x5410, R90 ;  /* 0x0000541059487816 */ /* 0x000fe4000000005a */
[----:B------:R-:W-:Y:S02]  /*2e0a0*/  F2FP.SATFINITE.E4M3.F32.PACK_AB_MERGE_C R150, R151, R150, RZ ;  /* 0x000000969796723e */ /* 0x000fe400048070ff */
[----:B------:R-:W-:Y:S02]  /*2e0b0*/  LOP3.LUT R148, R148, 0xffff, RZ, 0xc0, !PT ;  /* 0x0000ffff94947812 */ /* 0x000fe400078ec0ff */
[----:B------:R-:W-:Y:S02]  /*2e0c0*/  PRMT R71, R88, 0x5410, R91 ;  /* 0x0000541058477816 */ /* 0x000fe4000000005b */
[----:B------:R-:W-:Y:S01]  /*2e0d0*/  LOP3.LUT R150, R150, 0xffff, RZ, 0xc0, !PT ;  /* 0x0000ffff96967812 */ /* 0x000fe200078ec0ff */
[----:B------:R0:W-:Y:S02]  /*2e0e0*/  STSM.16.M88.4 [R2], R60 ;  /* 0x0000003c02007844 */ /* 0x0001e40000000200 */
[----:B0-----:R-:W-:-:S02]  /*2e0f0*/  PRMT R61, R72, 0x5210, R148 ;  /* 0x00005210483d7816 */ /* 0x001fc40000000094 */
[----:B------:R-:W2:Y:S01]  /*2e100*/  LDL.LU R72, [R1+0xc54] ;  /* 0x000c540001487983 */ /* 0x000ea20000300800 */
[----:B------:R-:W-:-:S03]  /*2e110*/  PRMT R63, R71, 0x5210, R150 ;  /* 0x00005210473f7816 */ /* 0x000fc60000000096 */
[----:B------:R-:W2:Y:S01]  /*2e120*/  LDL.LU R71, [R1+0xc50] ;  /* 0x000c500001477983 */ /* 0x000ea20000300800 */
[----:B------:R-:W-:Y:S02]  /*2e130*/  PRMT R60, R69, 0x4210, R148 ;  /* 0x00004210453c7816 */ /* 0x000fe40000000094 */
[----:B------:R-:W-:Y:S01]  /*2e140*/  PRMT R62, R3, 0x4210, R150 ;  /* 0x00004210033e7816 */ /* 0x000fe20000000096 */
[----:B------:R-:W-:Y:S01]  /*2e150*/  BAR.SYNC.DEFER_BLOCKING 0x0 ;  /* 0x0000000000007b1d */ /* 0x000fe20000010000 */
[C---:B---3--:R-:W-:Y:S01]  /*2e160*/  ISETP.GE.AND P0, PT, R99.reuse, UR6, PT ;  /* 0x0000000663007c0c */ /* 0x048fe2000bf06270 */
[----:B------:R-:W-:-:S04]  /*2e170*/  IMAD R64, R99, UR4, RZ ;  /* 0x0000000463407c24 */ /* 0x000fc8000f8e02ff */
[----:B------:R-:W-:Y:S01]  /*2e180*/  ULDC UR4, c[0x0][0x248] ;  /* 0x0000920000047ab9 */ /* 0x000fe20000000800 */
[----:B------:R-:W-:Y:S01]  /*2e190*/  ISETP.LT.AND P1, PT, R0, UR7, !P0 ;  /* 0x0000000700007c0c */ /* 0x000fe2000c721270 */
[----:B------:R-:W-:Y:S02]  /*2e1a0*/  ULDC.64 UR6, c[0x0][0x220] ;  /* 0x0000880000067ab9 */ /* 0x000fe40000000a00 */
[----:B------:R-:W-:Y:S01]  /*2e1b0*/  IADD3 R68, P2, R64, UR6, RZ ;  /* 0x0000000640447c10 */ /* 0x000fe2000ff5e0ff */
[----:B------:R-:W-:Y:S01]  /*2e1c0*/  IMAD R3, R0, UR4, RZ ;  /* 0x0000000400037c24 */ /* 0x000fe2000f8e02ff */
[----:B------:R-:W-:Y:S01]  /*2e1d0*/  ULDC UR6, c[0x0][0x248] ;  /* 0x0000920000067ab9 */ /* 0x000fe20000000800 */
[----:B------:R-:W-:Y:S01]  /*2e1e0*/  ULDC UR4, c[0x0][0x22c] ;  /* 0x00008b0000047ab9 */ /* 0x000fe20000000800 */
[----:B------:R-:W-:Y:S01]  /*2e1f0*/  LEA.HI.X.SX32 R69, R64, UR7, 0x1, P2 ;  /* 0x0000000740457c11 */ /* 0x000fe200090f0eff */
[----:B------:R-:W-:Y:S01]  /*2e200*/  ULDC UR7, c[0x0][0x248] ;  /* 0x0000920000077ab9 */ /* 0x000fe20000000800 */
[----:B------:R-:W0:Y:S01]  /*2e210*/  LDS.128 R64, [R73] ;  /* 0x0000000049407984 */ /* 0x000e220000000c00 */
[----:B------:R-:W-:Y:S06]  /*2e220*/  BAR.SYNC.DEFER_BLOCKING 0x0 ;  /* 0x0000000000007b1d */ /* 0x000fec0000010000 */
[----:B------:R3:W-:Y:S02]  /*2e230*/  STSM.16.M88.4 [R2], R60 ;  /* 0x0000003c02007844 */ /* 0x0007e40000000200 */
[----:B------:R-:W-:Y:S01]  /*2e240*/  BAR.SYNC.DEFER_BLOCKING 0x0 ;  /* 0x0000000000007b1d */ /* 0x000fe20000010000 */
[----:B---3--:R-:W-:-:S02]  /*2e250*/  IADD3 R2, P6, R3, R68, RZ ;  /* 0x0000004403027210 */ /* 0x008fc40007fde0ff */
[----:B------:R-:W-:Y:S02]  /*2e260*/  PRMT R63, R8, 0x7770, RZ ;  /* 0x00007770083f7816 */ /* 0x000fe400000000ff */
[----:B------:R-:W-:-:S05]  /*2e270*/  LEA.HI.X.SX32 R3, R3, R69, 0x1, P6 ;  /* 0x0000004503037211 */ /* 0x000fca00030f0eff */
[----:B------:R3:W-:Y:S02]  /*2e280*/  @P1 STG.E.U8 desc[UR28][R2.64], R63 ;  /* 0x0000003f02001986 */ /* 0x0007e4000c10111c */
[----:B---3--:R-:W-:Y:S01]  /*2e290*/  PRMT R3, R9, 0x7770, RZ ;  /* 0x0000777009037816 */ /* 0x008fe200000000ff */
[C---:B----4-:R-:W-:Y:S01]  /*2e2a0*/  IMAD R61, R97.reuse, UR6, RZ ;  /* 0x00000006613d7c24 */ /* 0x050fe2000f8e02ff */
[----:B------:R-:W-:Y:S01]  /*2e2b0*/  ISETP.LT.AND P3, PT, R97, UR9, !P0 ;  /* 0x0000000961007c0c */ /* 0x000fe2000c761270 */
[----:B------:R-:W-:Y:S01]  /*2e2c0*/  ULDC UR9, c[0x0][0x22c] ;  /* 0x00008b0000097ab9 */ /* 0x000fe20000000800 */
[----:B------:R-:W-:Y:S01]  /*2e2d0*/  ULDC UR6, c[0x0][0x248] ;  /* 0x0000920000067ab9 */ /* 0x000fe20000000800 */
[----:B--2---:R-:W-:Y:S01]  /*2e2e0*/  IMAD R0, R93, UR7, RZ ;  /* 0x000000075d007c24 */ /* 0x004fe2000f8e02ff */
[-C--:B------:R-:W-:Y:S01]  /*2e2f0*/  IADD3 R60, P5, R61, R68.reuse, RZ ;  /* 0x000000443d3c7210 */ /* 0x080fe20007fbe0ff */
[----:B------:R-:W-:Y:S01]  /*2e300*/  ULDC UR7, c[0x0][0x248] ;  /* 0x0000920000077ab9 */ /* 0x000fe20000000800 */
[----:B------:R-:W-:Y:S01]  /*2e310*/  ISETP.LT.AND P2, PT, R93, UR10, !P0 ;  /* 0x0000000a5d007c0c */ /* 0x000fe2000c741270 */
[----:B------:R-:W-:Y:S01]  /*2e320*/  ULDC UR10, c[0x0][0x22c] ;  /* 0x00008b00000a7ab9 */ /* 0x000fe20000000800 */
[C---:B------:R-:W-:Y:S01]  /*2e330*/  ISETP.LT.AND P4, PT, R70.reuse, UR4, !P0 ;  /* 0x0000000446007c0c */ /* 0x040fe2000c781270 */
[----:B------:R-:W-:Y:S01]  /*2e340*/  IMAD R70, R70, UR8, RZ ;  /* 0x0000000846467c24 */ /* 0x000fe2000f8e02ff */
[-C--:B------:R-:W-:Y:S01]  /*2e350*/  IADD3 R62, P6, R0, R68.reuse, RZ ;  /* 0x00000044003e7210 */ /* 0x080fe20007fde0ff */
[----:B------:R-:W-:Y:S01]  /*2e360*/  ULDC UR4, c[0x0][0x248] ;  /* 0x0000920000047ab9 */ /* 0x000fe20000000800 */
[----:B------:R-:W-:Y:S01]  /*2e370*/  LEA.HI.X.SX32 R61, R61, R69, 0x1, P5 ;  /* 0x000000453d3d7211 */ /* 0x000fe200028f0eff */
[----:B------:R-:W-:Y:S01]  /*2e380*/  ULDC UR8, c[0x0][0x248] ;  /* 0x0000920000087ab9 */ /* 0x000fe20000000800 */
[----:B------:R-:W-:-:S02]  /*2e390*/  IADD3 R2, P1, R70, R68, RZ ;  /* 0x0000004446027210 */ /* 0x000fc40007f3e0ff */
[----:B------:R-:W-:Y:S01]  /*2e3a0*/  LEA.HI.X.SX32 R63, R0, R69, 0x1, P6 ;  /* 0x00000045003f7211 */ /* 0x000fe200030f0eff */
[----:B------:R2:W-:Y:S01]  /*2e3b0*/  @P3 STG.E.U8 desc[UR28][R60.64], R3 ;  /* 0x000000033c003986 */ /* 0x0005e2000c10111c */
[----:B------:R-:W-:-:S05]  /*2e3c0*/  PRMT R0, R10, 0x7770, RZ ;  /* 0x000077700a007816 */ /* 0x000fca00000000ff */
[----:B------:R3:W-:Y:S01]  /*2e3d0*/  @P2 STG.E.U8 desc[UR28][R62.64], R0 ;  /* 0x000000003e002986 */ /* 0x0007e2000c10111c */
[-C--:B--2---:R-:W-:Y:S02]  /*2e3e0*/  LEA.HI.X.SX32 R3, R70, R69.reuse, 0x1, P1 ;  /* 0x0000004546037211 */ /* 0x084fe400008f0eff */
[----:B------:R-:W-:Y:S02]  /*2e3f0*/  PRMT R60, R11, 0x7770, RZ ;  /* 0x000077700b3c7816 */ /* 0x000fe400000000ff */
[C---:B------:R-:W-:Y:S01]  /*2e400*/  ISETP.LT.AND P1, PT, R75.reuse, UR9, !P0 ;  /* 0x000000094b007c0c */ /* 0x040fe2000c721270 */
[C---:B------:R-:W-:Y:S01]  /*2e410*/  IMAD R61, R74.reuse, UR6, RZ ;  /* 0x000000064a3d7c24 */ /* 0x040fe2000f8e02ff */
[----:B------:R-:W-:Y:S01]  /*2e420*/  ISETP.LT.AND P3, PT, R74, UR10, !P0 ;  /* 0x0000000a4a007c0c */ /* 0x000fe2000c761270 */
[----:B------:R2:W-:Y:S01]  /*2e430*/  @P4 STG.E.U8 desc[UR28][R2.64], R60 ;  /* 0x0000003c02004986 */ /* 0x0005e2000c10111c */
[C---:B---3--:R-:W-:Y:S01]  /*2e440*/  IMAD R0, R72.reuse, UR7, RZ ;  /* 0x0000000748007c24 */ /* 0x048fe2000f8e02ff */
[----:B------:R-:W-:Y:S01]  /*2e450*/  ISETP.LT.AND P2, PT, R72, UR11, !P0 ;  /* 0x0000000b48007c0c */ /* 0x000fe2000c741270 */
[----:B--2---:R-:W-:Y:S01]  /*2e460*/  IMAD R3, R75, UR4, RZ ;  /* 0x000000044b037c24 */ /* 0x004fe2000f8e02ff */
[----:B------:R-:W-:Y:S01]  /*2e470*/  ULDC UR4, c[0x0][0x22c] ;  /* 0x00008b0000047ab9 */ /* 0x000fe20000000800 */
[----:B------:R-:W2:Y:S01]  /*2e480*/  LDL.LU R75, [R1+0xc4c] ;  /* 0x000c4c00014b7983 */ /* 0x000ea20000300800 */
[C---:B------:R-:W-:Y:S01]  /*2e490*/  IMAD R70, R71.reuse, UR8, RZ ;  /* 0x0000000847467c24 */ /* 0x040fe2000f8e02ff */
[----:B------:R-:W-:Y:S01]  /*2e4a0*/  ISETP.LT.AND P4, PT, R71, UR4, !P0 ;  /* 0x0000000447007c0c */ /* 0x000fe2000c781270 */
[----:B------:R-:W-:Y:S01]  /*2e4b0*/  ULDC UR4, c[0x0][0x248] ;  /* 0x0000920000047ab9 */ /* 0x000fe20000000800 */
[----:B------:R-:W3:Y:S01]  /*2e4c0*/  LDL.LU R74, [R1+0xc48] ;  /* 0x000c4800014a7983 */ /* 0x000ee20000300800 */
[-C--:B------:R-:W-:Y:S01]  /*2e4d0*/  IADD3 R2, P6, R3, R68.reuse, RZ ;  /* 0x0000004403027210 */ /* 0x080fe20007fde0ff */
[----:B------:R-:W-:Y:S01]  /*2e4e0*/  ULDC UR9, c[0x0][0x22c] ;  /* 0x00008b0000097ab9 */ /* 0x000fe20000000800 */
[----:B------:R-:W-:Y:S01]  /*2e4f0*/  PRMT R63, R8, 0x7771, RZ ;  /* 0x00007771083f7816 */ /* 0x000fe200000000ff */
[----:B------:R-:W4:Y:S01]  /*2e500*/  LDL.LU R72, [R1+0xc44] ;  /* 0x000c440001487983 */ /* 0x000f220000300800 */
[-C--:B------:R-:W-:Y:S01]  /*2e510*/  IADD3 R60, P5, R61, R68.reuse, RZ ;  /* 0x000000443d3c7210 */ /* 0x080fe20007fbe0ff */
[----:B------:R-:W-:Y:S01]  /*2e520*/  ULDC UR6, c[0x0][0x248] ;  /* 0x0000920000067ab9 */ /* 0x000fe20000000800 */
[----:B------:R-:W-:Y:S01]  /*2e530*/  ULDC UR10, c[0x0][0x22c] ;  /* 0x00008b00000a7ab9 */ /* 0x000fe20000000800 */
[----:B------:R-:W4:Y:S01]  /*2e540*/  LDL.LU R71, [R1+0xc40] ;  /* 0x000c400001477983 */ /* 0x000f220000300800 */
[-C--:B------:R-:W-:Y:S01]  /*2e550*/  LEA.HI.X.SX32 R3, R3, R69.reuse, 0x1, P6 ;  /* 0x0000004503037211 */ /* 0x080fe200030f0eff */
[----:B------:R-:W-:Y:S01]  /*2e560*/  ULDC UR7, c[0x0][0x248] ;  /* 0x0000920000077ab9 */ /* 0x000fe20000000800 */
[----:B------:R-:W-:Y:S01]  /*2e570*/  IADD3 R62, P6, R0, R68, RZ ;  /* 0x00000044003e7210 */ /* 0x000fe20007fde0ff */
[----:B------:R-:W-:Y:S01]  /*2e580*/  ULDC UR11, c[0x0][0x22c] ;  /* 0x00008b00000b7ab9 */ /* 0x000fe20000000800 */
[----:B------:R-:W-:Y:S01]  /*2e590*/  LEA.HI.X.SX32 R61, R61, R69, 0x1, P5 ;  /* 0x000000453d3d7211 */ /* 0x000fe200028f0eff */
[----:B------:R1:W-:Y:S01]  /*2e5a0*/  @P1 STG.E.U8 desc[UR28][R2.64], R63 ;  /* 0x0000003f02001986 */ /* 0x0003e2000c10111c */
[----:B------:R-:W-:Y:S01]  /*2e5b0*/  ULDC UR8, c[0x0][0x248] ;  /* 0x0000920000087ab9 */ /* 0x000fe20000000800 */
[----:B-1----:R-:W-:-:S02]  /*2e5c0*/  PRMT R3, R9, 0x7771, RZ ;  /* 0x0000777109037816 */ /* 0x002fc400000000ff */
[----:B------:R-:W-:Y:S02]  /*2e5d0*/  IADD3 R2, P1, R70, R68, RZ ;  /* 0x0000004446027210 */ /* 0x000fe40007f3e0ff */
[----:B------:R-:W-:Y:S01]  /*2e5e0*/  LEA.HI.X.SX32 R63, R0, R69, 0x1, P6 ;  /* 0x00000045003f7211 */ /* 0x000fe200030f0eff */
[----:B------:R1:W-:Y:S01]  /*2e5f0*/  @P3 STG.E.U8 desc[UR28][R60.64], R3 ;  /* 0x000000033c003986 */ /* 0x0003e2000c10111c */
[----:B------:R-:W-:-:S05]  /*2e600*/  PRMT R0, R10, 0x7771, RZ ;  /* 0x000077710a007816 */ /* 0x000fca00000000ff */
[----:B------:R-:W-:Y:S01]  /*2e610*/  @P2 STG.E.U8 desc[UR28][R62.64], R0 ;  /* 0x000000003e002986 */ /* 0x000fe2000c10111c */
[----:B-1----:R-:W-:Y:S02]  /*2e620*/  LEA.HI.X.SX32 R3, R70, R69, 0x1, P1 ;  /* 0x0000004546037211 */ /* 0x002fe400008f0eff */
[----:B------:R-:W-:-:S05]  /*2e630*/  PRMT R60, R11, 0x7771, RZ ;  /* 0x000077710b3c7816 */ /* 0x000fca00000000ff */
[----:B------:R1:W-:Y:S01]  /*2e640*/  @P4 STG.E.U8 desc[UR28][R2.64], R60 ;  /* 0x0000003c02004986 */ /* 0x0003e2000c10111c */
[C---:B--2---:R-:W-:Y:S01]  /*2e650*/  ISETP.LT.AND P1, PT, R75.reuse, UR9, !P0 ;  /* 0x000000094b007c0c */ /* 0x044fe2000c721270 */
[----:B-1----:R-:W-:Y:S01]  /*2e660*/  IMAD R3, R75, UR4, RZ ;  /* 0x000000044b037c24 */ /* 0x002fe2000f8e02ff */
[----:B------:R-:W-:Y:S01]  /*2e670*/  ULDC UR4, c[0x0][0x22c] ;  /* 0x00008b0000047ab9 */ /* 0x000fe20000000800 */
[----:B------:R-:W2:Y:S01]  /*2e680*/  LDL.LU R75, [R1+0xc3c] ;  /* 0x000c3c00014b7983 */ /* 0x000ea20000300800 */
[C---:B---3--:R-:W-:Y:S01]  /*2e690*/  ISETP.LT.AND P3, PT, R74.reuse, UR10, !P0 ;  /* 0x0000000a4a007c0c */ /* 0x048fe2000c761270 */
[----:B------:R-:W-:Y:S01]  /*2e6a0*/  IMAD R61, R74, UR6, RZ ;  /* 0x000000064a3d7c24 */ /* 0x000fe2000f8e02ff */
[C---:B----4-:R-:W-:Y:S01]  /*2e6b0*/  ISETP.LT.AND P2, PT, R72.reuse, UR11, !P0 ;  /* 0x0000000b48007c0c */ /* 0x050fe2000c741270 */
[----:B------:R-:W3:Y:S01]  /*2e6c0*/  LDL.LU R74, [R1+0xc38] ;  /* 0x000c3800014a7983 */ /* 0x000ee20000300800 */
[----:B------:R-:W-:Y:S01]  /*2e6d0*/  IMAD R0, R72, UR7, RZ ;  /* 0x0000000748007c24 */ /* 0x000fe2000f8e02ff */
[----:B------:R-:W-:Y:S01]  /*2e6e0*/  PRMT R63, R8, 0x7772, RZ ;  /* 0x00007772083f7816 */ /* 0x000fe200000000ff */
[C---:B------:R-:W-:Y:S01]  /*2e6f0*/  IMAD R70, R71.reuse, UR8, RZ ;  /* 0x0000000847467c24 */ /* 0x040fe2000f8e02ff */
[----:B------:R-:W4:Y:S01]  /*2e700*/  LDL.LU R72, [R1+0xc34] ;  /* 0x000c340001487983 */ /* 0x000f220000300800 */
[----:B------:R-:W-:Y:S01]  /*2e710*/  ISETP.LT.AND P4, PT, R71, UR4, !P0 ;  /* 0x0000000447007c0c */ /* 0x000fe2000c781270 */
[----:B------:R-:W-:Y:S01]  /*2e720*/  ULDC UR4, c[0x0][0x248] ;  /* 0x0000920000047ab9 */ /* 0x000fe20000000800 */
[-C--:B------:R-:W-:Y:S01]  /*2e730*/  IADD3 R2, P6, R3, R68.reuse, RZ ;  /* 0x0000004403027210 */ /* 0x080fe20007fde0ff */
[----:B------:R-:W4:Y:S01]  /*2e740*/  LDL.LU R71, [R1+0xc30] ;  /* 0x000c300001477983 */ /* 0x000f220000300800 */
[-C--:B------:R-:W-:Y:S01]  /*2e750*/  IADD3 R60, P5, R61, R68.reuse, RZ ;  /* 0x000000443d3c7210 */ /* 0x080fe20007fbe0ff */
[----:B------:R-:W-:Y:S01]  /*2e760*/  ULDC UR9, c[0x0][0x22c] ;  /* 0x00008b0000097ab9 */ /* 0x000fe20000000800 */
[-C--:B------:R-:W-:Y:S01]  /*2e770*/  LEA.HI.X.SX32 R3, R3, R69.reuse, 0x1, P6 ;  /* 0x0000004503037211 */ /* 0x080fe200030f0eff */
[----:B------:R-:W4:Y:S01]  /*2e780*/  LDL.LU R76, [R1+0xc28] ;  /* 0x000c2800014c7983 */ /* 0x000f220000300800 */
[----:B------:R-:W-:Y:S01]  /*2e790*/  IADD3 R62, P6, R0, R68, RZ ;  /* 0x00000044003e7210 */ /* 0x000fe20007fde0ff */
[----:B------:R-:W-:Y:S01]  /*2e7a0*/  ULDC UR6, c[0x0][0x248] ;  /* 0x0000920000067ab9 */ /* 0x000fe20000000800 */
[----:B------:R-:W-:Y:S01]  /*2e7b0*/  LEA.HI.X.SX32 R61, R61, R69, 0x1, P5 ;  /* 0x000000453d3d7211 */ /* 0x000fe200028f0eff */
[----:B------:R1:W-:Y:S01]  /*2e7c0*/  @P1 STG.E.U8 desc[UR28][R2.64], R63 ;  /* 0x0000003f02001986 */ /* 0x0003e2000c10111c */
[----:B------:R-:W-:Y:S01]  /*2e7d0*/  ULDC UR10, c[0x0][0x22c] ;  /* 0x00008b00000a7ab9 */ /* 0x000fe20000000800 */
[----:B------:R-:W-:Y:S01]  /*2e7e0*/  ULDC UR7, c[0x0][0x248] ;  /* 0x0000920000077ab9 */ /* 0x000fe20000000800 */
[----:B------:R-:W-:Y:S01]  /*2e7f0*/  ULDC UR11, c[0x0][0x22c] ;  /* 0x00008b00000b7ab9 */ /* 0x000fe20000000800 */
        /* <DEDUP_REMOVED lines=10> */
[----:B------:R-:W-:Y:S02]  /*2e8a0*/  PRMT R9, R9, 0x7773, RZ ;  /* 0x0000777309097816 */ /* 0x000fe400000000ff */
[----:B------:R-:W-:Y:S02]  /*2e8b0*/  PRMT R10, R10, 0x7773, RZ ;  /* 0x000077730a0a7816 */ /* 0x000fe400000000ff */
[C---:B--2---:R-:W-:Y:S01]  /*2e8c0*/  ISETP.LT.AND P1, PT, R75.reuse, UR9, !P0 ;  /* 0x000000094b007c0c */ /* 0x044fe2000c721270 */
[----:B-1----:R-:W-:Y:S01]  /*2e8d0*/  IMAD R3, R75, UR4, RZ ;  /* 0x000000044b037c24 */ /* 0x002fe2000f8e02ff */
[----:B------:R-:W-:Y:S01]  /*2e8e0*/  ULDC UR4, c[0x0][0x248] ;  /* 0x0000920000047ab9 */ /* 0x000fe20000000800 */
[----:B------:R-:W2:Y:S01]  /*2e8f0*/  LDL.LU R75, [R1+0xc24] ;  /* 0x000c2400014b7983 */ /* 0x000ea20000300800 */
[----:B------:R-:W-:Y:S01]  /*2e900*/  ULDC UR9, c[0x0][0x22c] ;  /* 0x00008b0000097ab9 */ /* 0x000fe20000000800 */
[C---:B---3--:R-:W-:Y:S01]  /*2e910*/  ISETP.LT.AND P3, PT, R74.reuse, UR10, !P0 ;  /* 0x0000000a4a007c0c */ /* 0x048fe2000c761270 */
[----:B------:R-:W-:Y:S01]  /*2e920*/  IMAD R61, R74, UR6, RZ ;  /* 0x000000064a3d7c24 */ /* 0x000fe2000f8e02ff */
[-C--:B------:R-:W-:Y:S01]  /*2e930*/  IADD3 R2, P6, R3, R68.reuse, RZ ;  /* 0x0000004403027210 */ /* 0x080fe20007fde0ff */
[----:B------:R-:W3:Y:S01]  /*2e940*/  LDL.LU R74, [R1+0xc20] ;  /* 0x000c2000014a7983 */ /* 0x000ee20000300800 */
[C---:B----4-:R-:W-:Y:S01]  /*2e950*/  ISETP.LT.AND P2, PT, R72.reuse, UR11, !P0 ;  /* 0x0000000b48007c0c */ /* 0x050fe2000c741270 */
[----:B------:R-:W-:Y:S01]  /*2e960*/  IMAD R0, R72, UR7, RZ ;  /* 0x0000000748007c24 */ /* 0x000fe2000f8e02ff */
[-C--:B------:R-:W-:Y:S01]  /*2e970*/  IADD3 R60, P5, R61, R68.reuse, RZ ;  /* 0x000000443d3c7210 */ /* 0x080fe20007fbe0ff */
[----:B------:R-:W4:Y:S01]  /*2e980*/  LDL.LU R72, [R1+0xc1c] ;  /* 0x000c1c0001487983 */ /* 0x000f220000300800 */
[----:B------:R-:W-:Y:S01]  /*2e990*/  IMAD R70, R71, UR8, RZ ;  /* 0x0000000847467c24 */ /* 0x000fe2000f8e02ff */
[-C--:B------:R-:W-:Y:S01]  /*2e9a0*/  LEA.HI.X.SX32 R3, R3, R69.reuse, 0x1, P6 ;  /* 0x0000004503037211 */ /* 0x080fe200030f0eff */
[----:B------:R-:W-:Y:S01]  /*2e9b0*/  ULDC UR6, c[0x0][0x248] ;  /* 0x0000920000067ab9 */ /* 0x000fe20000000800 */
[----:B------:R-:W-:Y:S01]  /*2e9c0*/  ISETP.LT.AND P4, PT, R71, UR12, !P0 ;  /* 0x0000000c47007c0c */ /* 0x000fe2000c781270 */
[----:B------:R-:W-:Y:S01]  /*2e9d0*/  ULDC UR10, c[0x0][0x22c] ;  /* 0x00008b00000a7ab9 */ /* 0x000fe20000000800 */
[-C--:B------:R-:W-:Y:S01]  /*2e9e0*/  IADD3 R62, P6, R0, R68.reuse, RZ ;  /* 0x00000044003e7210 */ /* 0x080fe20007fde0ff */
[----:B------:R-:W-:Y:S01]  /*2e9f0*/  ULDC UR7, c[0x0][0x248] ;  /* 0x0000920000077ab9 */ /* 0x000fe20000000800 */
[----:B------:R-:W-:Y:S01]  /*2ea00*/  PRMT R71, R8, 0x7773, RZ ;  /* 0x0000777308477816 */ /* 0x000fe200000000ff */
[----:B------:R-:W-:Y:S01]  /*2ea10*/  ULDC UR11, c[0x0][0x22c] ;  /* 0x00008b00000b7ab9 */ /* 0x000fe20000000800 */
[----:B------:R-:W-:Y:S01]  /*2ea20*/  LEA.HI.X.SX32 R61, R61, R69, 0x1, P5 ;  /* 0x000000453d3d7211 */ /* 0x000fe200028f0eff */
[----:B------:R-:W-:Y:S01]  /*2ea30*/  ULDC UR8, c[0x0][0x248] ;  /* 0x0000920000087ab9 */ /* 0x000fe20000000800 */
[----:B------:R-:W-:-:S02]  /*2ea40*/  IADD3 R8, P5, R70, R68, RZ ;  /* 0x0000004446087210 */ /* 0x000fc40007fbe0ff */
[-C--:B------:R-:W-:Y:S01]  /*2ea50*/  LEA.HI.X.SX32 R63, R0, R69.reuse, 0x1, P6 ;  /* 0x00000045003f7211 */ /* 0x080fe200030f0eff */
[----:B------:R-:W-:Y:S04]  /*2ea60*/  @P1 STG.E.U8 desc[UR28][R2.64], R71 ;  /* 0x0000004702001986 */ /* 0x000fe8000c10111c */
[----:B------:R1:W-:Y:S04]  /*2ea70*/  @P3 STG.E.U8 desc[UR28][R60.64], R9 ;  /* 0x000000093c003986 */ /* 0x0003e8000c10111c */
[----:B------:R0:W-:Y:S01]  /*2ea80*/  @P2 STG.E.U8 desc[UR28][R62.64], R10 ;  /* 0x0000000a3e002986 */ /* 0x0001e2000c10111c */
[----:B-1----:R-:W-:-:S03]  /*2ea90*/  LEA.HI.X.SX32 R9, R70, R69, 0x1, P5 ;  /* 0x0000004546097211 */ /* 0x002fc600028f0eff */
[----:B------:R-:W4:Y:S04]  /*2eaa0*/  LDL.LU R70, [R1+0xc18] ;  /* 0x000c180001467983 */ /* 0x000f280000300800 */
[----:B0-----:R-:W4:Y:S04]  /*2eab0*/  LDL.LU R62, [R1+0xc14] ;  /* 0x000c1400013e7983 */ /* 0x001f280000300800 */
[----:B------:R-:W4:Y:S01]  /*2eac0*/  LDL.LU R61, [R1+0xc10] ;  /* 0x000c1000013d7983 */ /* 0x000f220000300800 */
[----:B------:R-:W-:Y:S01]  /*2ead0*/  PRMT R11, R11, 0x7773, RZ ;  /* 0x000077730b0b7816 */ /* 0x000fe200000000ff */
[C---:B------:R-:W-:Y:S01]  /*2eae0*/  IMAD R3, R76.reuse, UR4, RZ ;  /* 0x000000044c037c24 */ /* 0x040fe2000f8e02ff */
[----:B------:R-:W-:Y:S01]  /*2eaf0*/  ISETP.LT.AND P1, PT, R76, UR9, !P0 ;  /* 0x000000094c007c0c */ /* 0x000fe2000c721270 */
[----:B------:R-:W-:Y:S01]  /*2eb00*/  ULDC UR4, c[0x0][0x22c] ;  /* 0x00008b0000047ab9 */ /* 0x000fe20000000800 */
[----:B------:R-:W4:Y:S01]  /*2eb10*/  LDL.LU R63, [R1+0xc0c] ;  /* 0x000c0c00013f7983 */ /* 0x000f220000300800 */
[----:B------:R-:W-:Y:S01]  /*2eb20*/  ULDC UR9, c[0x0][0x22c] ;  /* 0x00008b0000097ab9 */ /* 0x000fe20000000800 */
[----:B------:R-:W-:-:S02]  /*2eb30*/  IADD3 R2, P6, R3, R68, RZ ;  /* 0x0000004403027210 */ /* 0x000fc40007fde0ff */
[----:B------:R0:W-:Y:S02]  /*2eb40*/  @P4 STG.E.U8 desc[UR28][R8.64], R11 ;  /* 0x0000000b08004986 */ /* 0x0001e4000c10111c */
[----:B------:R-:W-:Y:S02]  /*2eb50*/  LEA.HI.X.SX32 R3, R3, R69, 0x1, P6 ;  /* 0x0000004503037211 */ /* 0x000fe400030f0eff */
[----:B0-----:R-:W-:-:S05]  /*2eb60*/  PRMT R11, R12, 0x7770, RZ ;  /* 0x000077700c0b7816 */ /* 0x001fca00000000ff */
[----:B------:R0:W-:Y:S02]  /*2eb70*/  @P1 STG.E.U8 desc[UR28][R2.64], R11 ;  /* 0x0000000b02001986 */ /* 0x0001e4000c10111c */
[----:B0-----:R-:W-:Y:S01]  /*2eb80*/  PRMT R3, R13, 0x7770, RZ ;  /* 0x000077700d037816 */ /* 0x001fe200000000ff */
[C---:B--2---:R-:W-:Y:S01]  /*2eb90*/  IMAD R9, R75.reuse, UR6, RZ ;  /* 0x000000064b097c24 */ /* 0x044fe2000f8e02ff */
[----:B------:R-:W-:Y:S01]  /*2eba0*/  ISETP.LT.AND P3, PT, R75, UR10, !P0 ;  /* 0x0000000a4b007c0c */ /* 0x000fe2000c761270 */
[----:B------:R-:W-:Y:S01]  /*2ebb0*/  ULDC UR6, c[0x0][0x248] ;  /* 0x0000920000067ab9 */ /* 0x000fe20000000800 */
[----:B------:R-:W-:Y:S02]  /*2ebc0*/  ULDC UR10, c[0x0][0x22c] ;  /* 0x00008b00000a7ab9 */ /* 0x000fe40000000800 */
[CC--:B------:R-:W-:Y:S01]  /*2ebd0*/  IADD3 R8, P5, R9.reuse, R68.reuse, RZ ;  /* 0x0000004409087210 */ /* 0x0c0fe20007fbe0ff */
[C---:B---3--:R-:W-:Y:S01]  /*2ebe0*/  IMAD R0, R74.reuse, UR7, RZ ;  /* 0x000000074a007c24 */ /* 0x048fe2000f8e02ff */
[----:B------:R-:W-:Y:S01]  /*2ebf0*/  ISETP.LT.AND P2, PT, R74, UR11, !P0 ;  /* 0x0000000b4a007c0c */ /* 0x000fe2000c741270 */
[----:B------:R-:W-:Y:S01]  /*2ec00*/  ULDC UR7, c[0x0][0x248] ;  /* 0x0000920000077ab9 */ /* 0x000fe20000000800 */
[C---:B----4-:R-:W-:Y:S01]  /*2ec10*/  IMAD R60, R72.reuse, UR8, RZ ;  /* 0x00000008483c7c24 */ /* 0x050fe2000f8e02ff */
[----:B------:R-:W-:Y:S01]  /*2ec20*/  ISETP.LT.AND P4, PT, R72, UR4, !P0 ;  /* 0x0000000448007c0c */ /* 0x000fe2000c781270 */
[----:B------:R-:W-:Y:S01]  /*2ec30*/  ULDC UR4, c[0x0][0x248] ;  /* 0x0000920000047ab9 */ /* 0x000fe20000000800 */
[-C--:B------:R-:W-:Y:S01]  /*2ec40*/  IADD3 R10, P6, R0, R68.reuse, RZ ;  /* 0x00000044000a7210 */ /* 0x080fe20007fde0ff */
[----:B------:R-:W-:Y:S01]  /*2ec50*/  ULDC UR11, c[0x0][0x22c] ;  /* 0x00008b00000b7ab9 */ /* 0x000fe20000000800 */
[-C--:B------:R-:W-:Y:S01]  /*2ec60*/  LEA.HI.X.SX32 R9, R9, R69.reuse, 0x1, P5 ;  /* 0x0000004509097211 */ /* 0x080fe200028f0eff */
[----:B------:R-:W-:Y:S01]  /*2ec70*/  ULDC UR8, c[0x0][0x248] ;  /* 0x0000920000087ab9 */ /* 0x000fe20000000800 */
[----:B------:R-:W-:Y:S01]  /*2ec80*/  IADD3 R2, P1, R60, R68, RZ ;  /* 0x000000443c027210 */ /* 0x000fe20007f3e0ff */
[----:B------:R-:W0:Y:S01]  /*2ec90*/  LDS.128 R72, [R73] ;  /* 0x0000000049487984 */ /* 0x000e220000000c00 */
[----:B------:R-:W-:-:S02]  /*2eca0*/  LEA.HI.X.SX32 R11, R0, R69, 0x1, P6 ;  /* 0x00000045000b7211 */ /* 0x000fc400030f0eff */
[----:B------:R-:W-:Y:S01]  /*2ecb0*/  PRMT R0, R14, 0x7770, RZ ;  /* 0x000077700e007816 */ /* 0x000fe200000000ff */
[----:B------:R1:W-:Y:S04]  /*2ecc0*/  @P3 STG.E.U8 desc[UR28][R8.64], R3 ;  /* 0x0000000308003986 */ /* 0x0003e8000c10111c */
[----:B------:R2:W-:Y:S01]  /*2ecd0*/  @P2 STG.E.U8 desc[UR28][R10.64], R0 ;  /* 0x000000000a002986 */ /* 0x0005e2000c10111c */
[----:B-1----:R-:W-:Y:S02]  /*2ece0*/  LEA.HI.X.SX32 R3, R60, R69, 0x1, P1 ;  /* 0x000000453c037211 */ /* 0x002fe400008f0eff */
[----:B------:R-:W-:-:S05]  /*2ecf0*/  PRMT R8, R15, 0x7770, RZ ;  /* 0x000077700f087816 */ /* 0x000fca00000000ff */
[----:B------:R1:W-:Y:S01]  /*2ed00*/  @P4 STG.E.U8 desc[UR28][R2.64], R8 ;  /* 0x0000000802004986 */ /* 0x0003e2000c10111c */
[----:B------:R-:W-:Y:S01]  /*2ed10*/  ISETP.LT.AND P1, PT, R70, UR9, !P0 ;  /* 0x0000000946007c0c */ /* 0x000fe2000c721270 */
[----:B------:R-:W-:Y:S01]  /*2ed20*/  ULDC UR9, c[0x0][0x22c] ;  /* 0x00008b0000097ab9 */ /* 0x000fe20000000800 */
[C---:B------:R-:W-:Y:S01]  /*2ed30*/  ISETP.LT.AND P3, PT, R62.reuse, UR10, !P0 ;  /* 0x0000000a3e007c0c */ /* 0x040fe2000c761270 */
[----:B------:R-:W-:Y:S02]  /*2ed40*/  IMAD R9, R62, UR6, RZ ;  /* 0x000000063e097c24 */ /* 0x000fe4000f8e02ff */
[C---:B--2---:R-:W-:Y:S01]  /*2ed50*/  IMAD R0, R61.reuse, UR7, RZ ;  /* 0x000000073d007c24 */ /* 0x044fe2000f8e02ff */
[----:B------:R-:W2:Y:S01]  /*2ed60*/  LDL.LU R62, [R1+0xc08] ;  /* 0x000c0800013e7983 */ /* 0x000ea20000300800 */
[----:B-1----:R-:W-:Y:S01]  /*2ed70*/  IMAD R3, R70, UR4, RZ ;  /* 0x0000000446037c24 */ /* 0x002fe2000f8e02ff */
[----:B------:R-:W-:Y:S01]  /*2ed80*/  ISETP.LT.AND P2, PT, R61, UR11, !P0 ;  /* 0x0000000b3d007c0c */ /* 0x000fe2000c741270 */
[----:B------:R-:W-:Y:S01]  /*2ed90*/  ULDC UR4, c[0x0][0x22c] ;  /* 0x00008b0000047ab9 */ /* 0x000fe20000000800 */
[----:B------:R-:W3:Y:S01]  /*2eda0*/  LDL.LU R70, [R1+0xc04] ;  /* 0x000c040001467983 */ /* 0x000ee20000300800 */
[----:B------:R-:W-:Y:S01]  /*2edb0*/  PRMT R11, R12, 0x7771, RZ ;  /* 0x000077710c0b7816 */ /* 0x000fe200000000ff */
[----:B------:R-:W-:Y:S01]  /*2edc0*/  IMAD R60, R63, UR8, RZ ;  /* 0x000000083f3c7c24 */ /* 0x000fe2000f8e02ff */
[-C--:B------:R-:W-:Y:S01]  /*2edd0*/  IADD3 R2, P6, R3, R68.reuse, RZ ;  /* 0x0000004403027210 */ /* 0x080fe20007fde0ff */
[----:B------:R-:W4:Y:S01]  /*2ede0*/  LDL.LU R61, [R1+0xc00] ;  /* 0x000c0000013d7983 */ /* 0x000f220000300800 */
[-C--:B------:R-:W-:Y:S01]  /*2edf0*/  IADD3 R8, P5, R9, R68.reuse, RZ ;  /* 0x0000004409087210 */ /* 0x080fe20007fbe0ff */
[----:B------:R-:W-:Y:S01]  /*2ee00*/  ULDC UR8, c[0x0][0x22c] ;  /* 0x00008b0000087ab9 */ /* 0x000fe20000000800 */
[-C--:B------:R-:W-:Y:S01]  /*2ee10*/  LEA.HI.X.SX32 R3, R3, R69.reuse, 0x1, P6 ;  /* 0x0000004503037211 */ /* 0x080fe200030f0eff */
[----:B------:R-:W4:Y:S01]  /*2ee20*/  LDL.LU R71, [R1+0xd58] ;  /* 0x000d580001477983 */ /* 0x000f220000300800 */
[----:B------:R-:W-:Y:S01]  /*2ee30*/  ISETP.LT.AND P4, PT, R63, UR4, !P0 ;  /* 0x000000043f007c0c */ /* 0x000fe2000c781270 */
[----:B------:R-:W-:Y:S01]  /*2ee40*/  ULDC UR4, c[0x0][0x248] ;  /* 0x0000920000047ab9 */ /* 0x000fe20000000800 */
[----:B------:R-:W-:Y:S01]  /*2ee50*/  IADD3 R10, P6, R0, R68, RZ ;  /* 0x00000044000a7210 */ /* 0x000fe20007fde0ff */
[----:B------:R1:W-:Y:S01]  /*2ee60*/  @P1 STG.E.U8 desc[UR28][R2.64], R11 ;  /* 0x0000000b02001986 */ /* 0x0003e2000c10111c */
[----:B------:R-:W-:Y:S01]  /*2ee70*/  LEA.HI.X.SX32 R9, R9, R69, 0x1, P5 ;  /* 0x0000004509097211 */ /* 0x000fe200028f0eff */
[----:B------:R-:W-:Y:S01]  /*2ee80*/  ULDC UR6, c[0x0][0x248] ;  /* 0x0000920000067ab9 */ /* 0x000fe20000000800 */
[----:B------:R-:W-:Y:S01]  /*2ee90*/  ULDC UR7, c[0x0][0x248] ;  /* 0x0000920000077ab9 */ /* 0x000fe20000000800 */
[----:B------:R-:W4:Y:S01]  /*2eea0*/  LDL.LU R63, [R1+0xbfc] ;  /* 0x000bfc00013f7983 */ /* 0x000f220000300800 */
        /* <DEDUP_REMOVED lines=14> */
[----:B------:R-:W-:Y:S02]  /*2ef90*/  IMAD R0, R70, UR6, RZ ;  /* 0x0000000646007c24 */ /* 0x000fe4000f8e02ff */
[C---:B----4-:R-:W-:Y:S01]  /*2efa0*/  IMAD R11, R61.reuse, UR7, RZ ;  /* 0x000000073d0b7c24 */ /* 0x050fe2000f8e02ff */
[----:B------:R-:W3:Y:S01]  /*2efb0*/  LDL.LU R70, [R1+0xbf4] ;  /* 0x000bf40001467983 */ /* 0x000ee20000300800 */
[----:B------:R-:W-:Y:S01]  /*2efc0*/  ISETP.LT.AND P1, PT, R61, UR4, !P0 ;  /* 0x000000043d007c0c */ /* 0x000fe2000c721270 */
[----:B------:R-:W-:Y:S01]  /*2efd0*/  ULDC UR4, c[0x0][0x248] ;  /* 0x0000920000047ab9 */ /* 0x000fe20000000800 */
[CC--:B------:R-:W-:Y:S01]  /*2efe0*/  IADD3 R2, P2, R3.reuse, R68.reuse, RZ ;  /* 0x0000004403027210 */ /* 0x0c0fe20007f5e0ff */
[----:B------:R-:W4:Y:S01]  /*2eff0*/  LDL.LU R61, [R1+0xd64] ;  /* 0x000d6400013d7983 */ /* 0x000f220000300800 */
[----:B------:R-:W-:Y:S01]  /*2f000*/  PRMT R60, R12, 0x7772, RZ ;  /* 0x000077720c3c7816 */ /* 0x000fe200000000ff */
[----:B------:R-:W-:Y:S01]  /*2f010*/  ULDC UR7, c[0x0][0x22c] ;  /* 0x00008b0000077ab9 */ /* 0x000fe20000000800 */
[-C--:B------:R-:W-:Y:S01]  /*2f020*/  LEA.HI.X.SX32 R3, R3, R69.reuse, 0x1, P2 ;  /* 0x0000004503037211 */ /* 0x080fe200010f0eff */
[----:B------:R-:W-:Y:S01]  /*2f030*/  ULDC UR6, c[0x0][0x22c] ;  /* 0x00008b0000067ab9 */ /* 0x000fe20000000800 */
[CC--:B------:R-:W-:Y:S01]  /*2f040*/  IADD3 R8, P5, R0.reuse, R68.reuse, RZ ;  /* 0x0000004400087210 */ /* 0x0c0fe20007fbe0ff */
[----:B------:R-:W-:Y:S01]  /*2f050*/  ULDC UR8, c[0x0][0x22c] ;  /* 0x00008b0000087ab9 */ /* 0x000fe20000000800 */
[----:B------:R-:W-:Y:S01]  /*2f060*/  IADD3 R10, P6, R11, R68, RZ ;  /* 0x000000440b0a7210 */ /* 0x000fe20007fde0ff */
[----:B------:R1:W-:Y:S01]  /*2f070*/  @P4 STG.E.U8 desc[UR28][R2.64], R60 ;  /* 0x0000003c02004986 */ /* 0x0003e2000c10111c */
[----:B------:R-:W-:Y:S01]  /*2f080*/  LEA.HI.X.SX32 R9, R0, R69, 0x1, P5 ;  /* 0x0000004500097211 */ /* 0x000fe200028f0eff */
[----:B------:R-:W-:Y:S01]  /*2f090*/  ULDC UR9, c[0x0][0x22c] ;  /* 0x00008b0000097ab9 */ /* 0x000fe20000000800 */
[----:B------:R-:W-:Y:S01]  /*2f0a0*/  ISETP.LT.AND P5, PT, R63, UR7, !P0 ;  /* 0x000000073f007c0c */ /* 0x000fe2000c7a1270 */
[----:B------:R-:W-:Y:S01]  /*2f0b0*/  ULDC UR7, c[0x0][0x22c] ;  /* 0x00008b0000077ab9 */ /* 0x000fe20000000800 */
[----:B------:R-:W-:-:S02]  /*2f0c0*/  PRMT R0, R13, 0x7772, RZ ;  /* 0x000077720d007816 */ /* 0x000fc400000000ff */
[----:B------:R-:W-:Y:S01]  /*2f0d0*/  LEA.HI.X.SX32 R11, R11, R69, 0x1, P6 ;  /* 0x000000450b0b7211 */ /* 0x000fe200030f0eff */
[----:B-1----:R-:W-:Y:S01]  /*2f0e0*/  IMAD R3, R63, UR4, RZ ;  /* 0x000000043f037c24 */ /* 0x002fe2000f8e02ff */
[----:B------:R-:W-:Y:S01]  /*2f0f0*/  PRMT R2, R14, 0x7772, RZ ;  /* 0x000077720e027816 */ /* 0x000fe200000000ff */
[----:B------:R-:W4:Y:S01]  /*2f100*/  LDL.LU R63, [R1+0xbf0] ;  /* 0x000bf000013f7983 */ /* 0x000f220000300800 */
[----:B------:R-:W-:Y:S01]  /*2f110*/  ISETP.LT.AND P2, PT, R71, UR6, !P0 ;  /* 0x0000000647007c0c */ /* 0x000fe2000c741270 */
[----:B------:R-:W-:Y:S01]  /*2f120*/  ULDC UR6, c[0x0][0x248] ;  /* 0x0000920000067ab9 */ /* 0x000fe20000000800 */
[----:B------:R-:W-:Y:S01]  /*2f130*/  ULDC UR4, c[0x0][0x248] ;  /* 0x0000920000047ab9 */ /* 0x000fe20000000800 */
[----:B------:R-:W-:Y:S04]  /*2f140*/  @P3 STG.E.U8 desc[UR28][R8.64], R0 ;  /* 0x0000000008003986 */ /* 0x000fe8000c10111c */
[----:B------:R1:W-:Y:S02]  /*2f150*/  @P1 STG.E.U8 desc[UR28][R10.64], R2 ;  /* 0x000000020a001986 */ /* 0x0003e4000c10111c */
[----:B-1----:R-:W-:-:S04]  /*2f160*/  IADD3 R2, P1, R3, R68, RZ ;  /* 0x0000004403027210 */ /* 0x002fc80007f3e0ff */
[----:B------:R-:W-:Y:S02]  /*2f170*/  LEA.HI.X.SX32 R3, R3, R69, 0x1, P1 ;  /* 0x0000004503037211 */ /* 0x000fe400008f0eff */
[C---:B--2---:R-:W-:Y:S01]  /*2f180*/  ISETP.LT.AND P4, PT, R62.reuse, UR8, !P0 ;  /* 0x000000083e007c0c */ /* 0x044fe2000c781270 */
[----:B------:R-:W-:Y:S01]  /*2f190*/  IMAD R9, R62, UR6, RZ ;  /* 0x000000063e097c24 */ /* 0x000fe2000f8e02ff */
[----:B------:R-:W-:Y:S01]  /*2f1a0*/  PRMT R60, R15, 0x7772, RZ ;  /* 0x000077720f3c7816 */ /* 0x000fe200000000ff */
[----:B------:R-:W2:Y:S01]  /*2f1b0*/  LDL.LU R62, [R1+0xbec] ;  /* 0x000bec00013e7983 */ /* 0x000ea20000300800 */
[----:B------:R-:W-:Y:S01]  /*2f1c0*/  PRMT R12, R12, 0x7773, RZ ;  /* 0x000077730c0c7816 */ /* 0x000fe200000000ff */
[----:B------:R-:W-:Y:S01]  /*2f1d0*/  ULDC UR6, c[0x0][0x248] ;  /* 0x0000920000067ab9 */ /* 0x000fe20000000800 */
[C---:B---3--:R-:W-:Y:S01]  /*2f1e0*/  IMAD R0, R70.reuse, UR4, RZ ;  /* 0x0000000446007c24 */ /* 0x048fe2000f8e02ff */
[----:B------:R-:W-:Y:S01]  /*2f1f0*/  ULDC UR4, c[0x0][0x22c] ;  /* 0x00008b0000047ab9 */ /* 0x000fe20000000800 */
[----:B------:R-:W3:Y:S01]  /*2f200*/  LDL.LU R71, [R1+0xbe8] ;  /* 0x000be80001477983 */ /* 0x000ee20000300800 */
[----:B------:R-:W-:Y:S01]  /*2f210*/  ISETP.LT.AND P3, PT, R70, UR9, !P0 ;  /* 0x0000000946007c0c */ /* 0x000fe2000c761270 */
[----:B------:R-:W-:Y:S01]  /*2f220*/  ULDC UR8, c[0x0][0x22c] ;  /* 0x00008b0000087ab9 */ /* 0x000fe20000000800 */
[----:B----4-:R-:W-:-:S02]  /*2f230*/  ISETP.LT.AND P1, PT, R61, UR4, !P0 ;  /* 0x000000043d007c0c */ /* 0x010fc4000c721270 */
[-C--:B------:R-:W-:Y:S01]  /*2f240*/  IADD3 R8, P6, R9, R68.reuse, RZ ;  /* 0x0000004409087210 */ /* 0x080fe20007fde0ff */
[----:B------:R-:W4:Y:S01]  /*2f250*/  LDL.LU R61, [R1+0xd7c] ;  /* 0x000d7c00013d7983 */ /* 0x000f220000300800 */
[----:B------:R-:W-:Y:S01]  /*2f260*/  PRMT R13, R13, 0x7773, RZ ;  /* 0x000077730d0d7816 */ /* 0x000fe200000000ff */
[----:B------:R-:W-:Y:S01]  /*2f270*/  ULDC UR4, c[0x0][0x248] ;  /* 0x0000920000047ab9 */ /* 0x000fe20000000800 */
[----:B------:R-:W-:Y:S01]  /*2f280*/  LEA.HI.X.SX32 R9, R9, R69, 0x1, P6 ;  /* 0x0000004509097211 */ /* 0x000fe200030f0eff */
[----:B------:R1:W-:Y:S01]  /*2f290*/  @P5 STG.E.U8 desc[UR28][R2.64], R60 ;  /* 0x0000003c02005986 */ /* 0x0003e2000c10111c */
[----:B------:R-:W-:-:S03]  /*2f2a0*/  IADD3 R10, P6, R0, R68, RZ ;  /* 0x00000044000a7210 */ /* 0x000fc60007fde0ff */
[----:B------:R-:W3:Y:S01]  /*2f2b0*/  LDL.LU R70, [R1+0xd84] ;  /* 0x000d840001467983 */ /* 0x000ee20000300800 */
[----:B------:R-:W-:-:S03]  /*2f2c0*/  LEA.HI.X.SX32 R11, R0, R69, 0x1, P6 ;  /* 0x00000045000b7211 */ /* 0x000fc600030f0eff */
[----:B------:R0:W-:Y:S04]  /*2f2d0*/  @P4 STG.E.U8 desc[UR28][R8.64], R12 ;  /* 0x0000000c08004986 */ /* 0x0001e8000c10111c */
[----:B------:R0:W-:Y:S01]  /*2f2e0*/  @P3 STG.E.U8 desc[UR28][R10.64], R13 ;  /* 0x0000000d0a003986 */ /* 0x0001e2000c10111c */
[C---:B------:R-:W-:Y:S01]  /*2f2f0*/  IMAD R0, R63.reuse, UR4, RZ ;  /* 0x000000043f007c24 */ /* 0x040fe2000f8e02ff */
[----:B------:R-:W-:Y:S01]  /*2f300*/  ISETP.LT.AND P3, PT, R63, UR7, !P0 ;  /* 0x000000073f007c0c */ /* 0x000fe2000c761270 */
[----:B------:R-:W-:Y:S01]  /*2f310*/  ULDC UR7, c[0x0][0x22c] ;  /* 0x00008b0000077ab9 */ /* 0x000fe20000000800 */
[----:B------:R-:W-:Y:S01]  /*2f320*/  PRMT R14, R14, 0x7773, RZ ;  /* 0x000077730e0e7816 */ /* 0x000fe200000000ff */
[----:B------:R-:W3:Y:S01]  /*2f330*/  LDL.LU R63, [R1+0xd80] ;  /* 0x000d8000013f7983 */ /* 0x000ee20000300800 */
[C---:B-1----:R-:W-:Y:S01]  /*2f340*/  IADD3 R2, P5, R0.reuse, R68, RZ ;  /* 0x0000004400027210 */ /* 0x042fe20007fbe0ff */
[----:B------:R-:W-:Y:S01]  /*2f350*/  ULDC UR4, c[0x0][0x248] ;  /* 0x0000920000047ab9 */ /* 0x000fe20000000800 */
[----:B0-----:R-:W0:Y:S02]  /*2f360*/  LDC R12, c[0x0][0x248] ;  /* 0x00009200ff0c7b82 */ /* 0x001e240000000800 */
[----:B------:R-:W-:-:S05]  /*2f370*/  LEA.HI.X.SX32 R3, R0, R69, 0x1, P5 ;  /* 0x0000004500037211 */ /* 0x000fca00028f0eff */
[----:B------:R1:W-:Y:S01]  /*2f380*/  @P3 STG.E.U8 desc[UR28][R2.64], R14 ;  /* 0x0000000e02003986 */ /* 0x0003e2000c10111c */
[----:B------:R-:W0:Y:S08]  /*2f390*/  LDC R10, c[0x0][0x248] ;  /* 0x00009200ff0a7b82 */ /* 0x000e300000000800 */
[----:B------:R-:W0:Y:S01]  /*2f3a0*/  LDC R13, c[0x0][0x248] ;  /* 0x00009200ff0d7b82 */ /* 0x000e220000000800 */
[----:B------:R-:W-:-:S07]  /*2f3b0*/  PRMT R15, R15, 0x7773, RZ ;  /* 0x000077730f0f7816 */ /* 0x000fce00000000ff */
[----:B------:R-:W0:Y:S01]  /*2f3c0*/  LDC R11, c[0x0][0x248] ;  /* 0x00009200ff0b7b82 */ /* 0x000e220000000800 */
[C---:B--2---:R-:W-:Y:S01]  /*2f3d0*/  ISETP.LT.AND P4, PT, R62.reuse, UR8, !P0 ;  /* 0x000000083e007c0c */ /* 0x044fe2000c781270 */
[----:B------:R-:W-:Y:S01]  /*2f3e0*/  IMAD R9, R62, UR6, RZ ;  /* 0x000000063e097c24 */ /* 0x000fe2000f8e02ff */
[----:B------:R-:W-:Y:S01]  /*2f3f0*/  ULDC UR6, c[0x0][0x22c] ;  /* 0x00008b0000067ab9 */ /* 0x000fe20000000800 */
[----:B------:R-:W2:Y:S01]  /*2f400*/  LDL.LU R62, [R1+0xd88] ;  /* 0x000d8800013e7983 */ /* 0x000ea20000300800 */
[----:B----4-:R-:W-:Y:S01]  /*2f410*/  ISETP.LT.AND P3, PT, R61, UR7, !P0 ;  /* 0x000000073d007c0c */ /* 0x010fe2000c761270 */
[----:B---3--:R-:W-:Y:S02]  /*2f420*/  IMAD R0, R71, UR4, RZ ;  /* 0x0000000447007c24 */ /* 0x008fe4000f8e02ff */
[----:B------:R-:W3:Y:S01]  /*2f430*/  LDL.LU R61, [R1+0xd8c] ;  /* 0x000d8c00013d7983 */ /* 0x000ee20000300800 */
[-C--:B------:R-:W-:Y:S01]  /*2f440*/  IADD3 R8, P6, R9, R68.reuse, RZ ;  /* 0x0000004409087210 */ /* 0x080fe20007fde0ff */
[----:B------:R-:W-:Y:S01]  /*2f450*/  ULDC UR4, c[0x0][0x22c] ;  /* 0x00008b0000047ab9 */ /* 0x000fe20000000800 */
[----:B------:R-:W-:Y:S01]  /*2f460*/  ISETP.LT.AND P5, PT, R71, UR6, !P0 ;  /* 0x0000000647007c0c */ /* 0x000fe2000c7a1270 */
[----:B------:R-:W4:Y:S01]  /*2f470*/  LDL.LU R60, [R1+0xd98] ;  /* 0x000d9800013c7983 */ /* 0x000f220000300800 */
[----:B------:R-:W-:Y:S01]  /*2f480*/  LEA.HI.X.SX32 R9, R9, R69, 0x1, P6 ;  /* 0x0000004509097211 */ /* 0x000fe200030f0eff */
[----:B------:R-:W-:Y:S01]  /*2f490*/  ULDC UR6, c[0x0][0x22c] ;  /* 0x00008b0000067ab9 */ /* 0x000fe20000000800 */
[----:B-1----:R-:W-:Y:S01]  /*2f4a0*/  IADD3 R2, P6, R0, R68, RZ ;  /* 0x0000004400027210 */ /* 0x002fe20007fde0ff */
[----:B------:R-:W-:-:S02]  /*2f4b0*/  ULDC UR7, c[0x0][0x22c] ;  /* 0x00008b0000077ab9 */ /* 0x000fc40000000800 */
[----:B------:R1:W-:Y:S01]  /*2f4c0*/  @P4 STG.E.U8 desc[UR28][R8.64], R15 ;  /* 0x0000000f08004986 */ /* 0x0003e2000c10111c */
[----:B------:R-:W-:Y:S01]  /*2f4d0*/  LEA.HI.X.SX32 R3, R0, R69, 0x1, P6 ;  /* 0x0000004500037211 */ /* 0x000fe200030f0eff */
[----:B0-----:R-:W-:Y:S02]  /*2f4e0*/  IMAD R0, R10, 0x2, R0 ;  /* 0x000000020a007824 */ /* 0x001fe400078e0200 */
[----:B------:R-:W0:Y:S01]  /*2f4f0*/  LDC R10, c[0x0][0x248] ;  /* 0x00009200ff0a7b82 */ /* 0x000e220000000800 */
[----:B-1----:R-:W-:Y:S01]  /*2f500*/  PRMT R8, R16, 0x7770, RZ ;  /* 0x0000777010087816 */ /* 0x002fe200000000ff */
[----:B------:R-:W-:Y:S01]  /*2f510*/  IMAD R9, R13, 0x2, R0 ;  /* 0x000000020d097824 */ /* 0x000fe200078e0200 */
[----:B------:R-:W4:Y:S01]  /*2f520*/  LDL.LU R15, [R1+0xbe4] ;  /* 0x000be400010f7983 */ /* 0x000f220000300800 */
[----:B------:R-:W-:Y:S01]  /*2f530*/  ISETP.LT.AND P4, PT, R70, UR4, !P0 ;  /* 0x0000000446007c0c */ /* 0x000fe2000c781270 */
[----:B------:R-:W-:-:S03]  /*2f540*/  ULDC UR4, c[0x0][0x22c] ;  /* 0x00008b0000047ab9 */ /* 0x000fc60000000800 */
[----:B------:R-:W1:Y:S01]  /*2f550*/  LDC R13, c[0x0][0x248] ;  /* 0x00009200ff0d7b82 */ /* 0x000e620000000800 */
[----:B------:R0:W-:Y:S04]  /*2f560*/  @P5 STG.E.U8 desc[UR28][R2.64], R8 ;  /* 0x0000000802005986 */ /* 0x0001e8000c10111c */
[----:B------:R-:W4:Y:S01]  /*2f570*/  LDL.LU R14, [R1+0xd94] ;  /* 0x000d9400010e7983 */ /* 0x000f220000300800 */
[----:B0-----:R-:W-:-:S04]  /*2f580*/  IADD3 R2, P5, R0, R68, RZ ;  /* 0x0000004400027210 */ /* 0x001fc80007fbe0ff */
[----:B------:R-:W-:Y:S02]  /*2f590*/  LEA.HI.X.SX32 R3, R0, R69, 0x1, P5 ;  /* 0x0000004500037211 */ /* 0x000fe400028f0eff */
[----:B------:R-:W-:Y:S02]  /*2f5a0*/  PRMT R0, R17, 0x7770, RZ ;  /* 0x0000777011007816 */ /* 0x000fe400000000ff */
[----:B------:R-:W-:-:S03]  /*2f5b0*/  IADD3 R8, P6, R9, R68, RZ ;  /* 0x0000004409087210 */ /* 0x000fc60007fde0ff */
[----:B------:R0:W-:Y:S01]  /*2f5c0*/  @P2 STG.E.U8 desc[UR28][R2.64], R0 ;  /* 0x0000000002002986 */ /* 0x0001e2000c10111c */
[----:B------:R-:W-:Y:S01]  /*2f5d0*/  ISETP.LT.AND P5, PT, R63, UR4, !P0 ;  /* 0x000000043f007c0c */ /* 0x000fe2000c7a1270 */
[----:B------:R-:W-:Y:S01]  /*2f5e0*/  ULDC UR4, c[0x0][0x22c] ;  /* 0x00008b0000047ab9 */ /* 0x000fe20000000800 */
[----:B0-----:R-:W-:Y:S01]  /*2f5f0*/  IMAD R3, R12, 0x2, R9 ;  /* 0x000000020c037824 */ /* 0x001fe200078e0209 */
[----:B------:R-:W-:Y:S01]  /*2f600*/  LEA.HI.X.SX32 R9, R9, R69, 0x1, P6 ;  /* 0x0000004509097211 */ /* 0x000fe200030f0eff */
[----:B------:R-:W0:Y:S01]  /*2f610*/  LDC R12, c[0x0][0x248] ;  /* 0x00009200ff0c7b82 */ /* 0x000e220000000800 */
[----:B------:R-:W-:Y:S02]  /*2f620*/  PRMT R0, R18, 0x7770, RZ ;  /* 0x0000777012007816 */ /* 0x000fe400000000ff */
[----:B------:R-:W-:-:S03]  /*2f630*/  IADD3 R2, P6, R3, R68, RZ ;  /* 0x0000004403027210 */ /* 0x000fc60007fde0ff */
[----:B------:R1:W-:Y:S02]  /*2f640*/  @P1 STG.E.U8 desc[UR28][R8.64], R0 ;  /* 0x0000000008001986 */ /* 0x0003e4000c10111c */
[----:B-1----:R-:W-:Y:S01]  /*2f650*/  IMAD R0, R11, 0x2, R3 ;  /* 0x000000020b007824 */ /* 0x002fe200078e0203 */
[----:B------:R-:W-:Y:S02]  /*2f660*/  LEA.HI.X.SX32 R3, R3, R69, 0x1, P6 ;  /* 0x0000004503037211 */ /* 0x000fe400030f0eff */
[----:B------:R-:W-:Y:S01]  /*2f670*/  PRMT R9, R19, 0x7770, RZ ;  /* 0x0000777013097816 */ /* 0x000fe200000000ff */
[----:B------:R-:W-:-:S04]  /*2f680*/  IMAD R10, R10, 0x2, R0 ;  /* 0x000000020a0a7824 */ /* 0x000fc800078e0200 */
[----:B------:R1:W-:Y:S02]  /*2f690*/  @P3 STG.E.U8 desc[UR28][R2.64], R9 ;  /* 0x0000000902003986 */ /* 0x0003e4000c10111c */
[----:B-1----:R-:W-:-:S04]  /*2f6a0*/  IADD3 R2, P3, R10, R68, RZ ;  /* 0x000000440a027210 */ /* 0x002fc80007f7e0ff */
[-C--:B------:R-:W-:Y:S02]  /*2f6b0*/  LEA.HI.X.SX32 R3, R10, R69.reuse, 0x1, P3 ;  /* 0x000000450a037211 */ /* 0x080fe400018f0eff */
[----:B--2---:R-:W-:Y:S01]  /*2f6c0*/  ISETP.LT.AND P2, PT, R62, UR4, !P0 ;  /* 0x000000043e007c0c */ /* 0x004fe2000c741270 */
[----:B------:R-:W-:Y:S02]  /*2f6d0*/  ULDC UR4, c[0x0][0x22c] ;  /* 0x00008b0000047ab9 */ /* 0x000fe40000000800 */
[----:B---3--:R-:W-:Y:S01]  /*2f6e0*/  ISETP.LT.AND P1, PT, R61, UR4, !P0 ;  /* 0x000000043d007c0c */ /* 0x008fe2000c721270 */
[----:B------:R-:W-:Y:S01]  /*2f6f0*/  ULDC UR4, c[0x0][0x22c] ;  /* 0x00008b0000047ab9 */ /* 0x000fe20000000800 */
[----:B------:R-:W2:Y:S01]  /*2f700*/  LDL.LU R61, [R1+0xd9c] ;  /* 0x000d9c00013d7983 */ /* 0x000ea20000300800 */
[----:B----4-:R-:W-:Y:S02]  /*2f710*/  ISETP.LT.AND P3, PT, R60, UR4, !P0 ;  /* 0x000000043c007c0c */ /* 0x010fe4000c761270 */
[-C--:B------:R-:W-:Y:S01]  /*2f720*/  IADD3 R8, P6, R0, R68.reuse, RZ ;  /* 0x0000004400087210 */ /* 0x080fe20007fde0ff */
[----:B------:R-:W3:Y:S01]  /*2f730*/  LDL.LU R62, [R1+0xda4] ;  /* 0x000da400013e7983 */ /* 0x000ee20000300800 */
[----:B------:R-:W-:Y:S01]  /*2f740*/  PRMT R11, R17, 0x7771, RZ ;  /* 0x00007771110b7816 */ /* 0x000fe200000000ff */
[----:B0-----:R-:W-:Y:S01]  /*2f750*/  IMAD R10, R12, 0x2, R10 ;  /* 0x000000020c0a7824 */ /* 0x001fe200078e020a */
[----:B------:R-:W-:Y:S01]  /*2f760*/  ULDC UR4, c[0x0][0x248] ;  /* 0x0000920000047ab9 */ /* 0x000fe20000000800 */
[----:B------:R-:W4:Y:S01]  /*2f770*/  LDL.LU R60, [R1+0xda0] ;  /* 0x000da000013c7983 */ /* 0x000f220000300800 */
[-C--:B------:R-:W-:Y:S01]  /*2f780*/  LEA.HI.X.SX32 R9, R0, R69.reuse, 0x1, P6 ;  /* 0x0000004500097211 */ /* 0x080fe200030f0eff */
[----:B------:R-:W0:Y:S01]  /*2f790*/  LDC R12, c[0x0][0x248] ;  /* 0x00009200ff0c7b82 */ /* 0x000e220000000800 */
[----:B------:R-:W-:Y:S01]  /*2f7a0*/  PRMT R0, R16, 0x7771, RZ ;  /* 0x0000777110007816 */ /* 0x000fe200000000ff */
[----:B------:R-:W4:Y:S04]  /*2f7b0*/  LDL.LU R63, [R1+0xda8] ;  /* 0x000da800013f7983 */ /* 0x000f280000300800 */
[----:B------:R1:W-:Y:S04]  /*2f7c0*/  @P4 STG.E.U8 desc[UR28][R8.64], R0 ;  /* 0x0000000008004986 */ /* 0x0003e8000c10111c */
[----:B------:R1:W-:Y:S01]  /*2f7d0*/  @P5 STG.E.U8 desc[UR28][R2.64], R11 ;  /* 0x0000000b02005986 */ /* 0x0003e2000c10111c */
[C---:B------:R-:W-:Y:S01]  /*2f7e0*/  ISETP.LT.AND P6, PT, R15.reuse, UR6, !P0 ;  /* 0x000000060f007c0c */ /* 0x040fe2000c7c1270 */
[----:B------:R-:W-:Y:S01]  /*2f7f0*/  ULDC UR6, c[0x0][0x22c] ;  /* 0x00008b0000067ab9 */ /* 0x000fe20000000800 */
[----:B-1----:R-:W-:Y:S01]  /*2f800*/  IMAD R9, R15, UR4, RZ ;  /* 0x000000040f097c24 */ /* 0x002fe2000f8e02ff */
[----:B------:R-:W-:Y:S01]  /*2f810*/  ULDC UR4, c[0x0][0x22c] ;  /* 0x00008b0000047ab9 */ /* 0x000fe20000000800 */
[----:B------:R-:W-:Y:S01]  /*2f820*/  IADD3 R2, P4, R10, R68, RZ ;  /* 0x000000440a027210 */ /* 0x000fe20007f9e0ff */
[----:B------:R-:W-:Y:S01]  /*2f830*/  IMAD R0, R13, 0x4, R10 ;  /* 0x000000040d007824 */ /* 0x000fe200078e020a */
[----:B------:R-:W-:Y:S01]  /*2f840*/  PRMT R11, R18, 0x7771, RZ ;  /* 0x00007771120b7816 */ /* 0x000fe200000000ff */
[----:B------:R-:W1:Y:S01]  /*2f850*/  LDC R15, c[0x0][0x248] ;  /* 0x00009200ff0f7b82 */ /* 0x000e620000000800 */
[----:B------:R-:W-:-:S02]  /*2f860*/  LEA.HI.X.SX32 R3, R10, R69, 0x1, P4 ;  /* 0x000000450a037211 */ /* 0x000fc400020f0eff */
[-C--:B------:R-:W-:Y:S02]  /*2f870*/  IADD3 R8, P4, R9, R68.reuse, RZ ;  /* 0x0000004409087210 */ /* 0x080fe40007f9e0ff */
[----:B------:R-:W-:Y:S01]  /*2f880*/  PRMT R10, R19, 0x7771, RZ ;  /* 0x00007771130a7816 */ /* 0x000fe200000000ff */
[----:B------:R0:W-:Y:S01]  /*2f890*/  @P2 STG.E.U8 desc[UR28][R2.64], R11 ;  /* 0x0000000b02002986 */ /* 0x0001e2000c10111c */
[----:B------:R-:W-:Y:S01]  /*2f8a0*/  LEA.HI.X.SX32 R9, R9, R69, 0x1, P4 ;  /* 0x0000004509097211 */ /* 0x000fe200020f0eff */
[----:B------:R-:W1:Y:S04]  /*2f8b0*/  LDC R13, c[0x0][0x248] ;  /* 0x00009200ff0d7b82 */ /* 0x000e680000000800 */
[----:B------:R0:W-:Y:S02]  /*2f8c0*/  @P6 STG.E.U8 desc[UR28][R8.64], R10 ;  /* 0x0000000a08006986 */ /* 0x0001e4000c10111c */
[----:B0-----:R-:W-:-:S04]  /*2f8d0*/  IADD3 R2, P2, R0, R68, RZ ;  /* 0x0000004400027210 */ /* 0x001fc80007f5e0ff */
[----:B------:R-:W-:Y:S02]  /*2f8e0*/  LEA.HI.X.SX32 R3, R0, R69, 0x1, P2 ;  /* 0x0000004500037211 */ /* 0x000fe400010f0eff */
[----:B------:R-:W-:-:S05]  /*2f8f0*/  PRMT R8, R16, 0x7772, RZ ;  /* 0x0000777210087816 */ /* 0x000fca00000000ff */
[----:B------:R0:W-:Y:S01]  /*2f900*/  @P1 STG.E.U8 desc[UR28][R2.64], R8 ;  /* 0x0000000802001986 */ /* 0x0001e2000c10111c */
[----:B--2---:R-:W-:Y:S01]  /*2f910*/  ISETP.LT.AND P4, PT, R61, UR4, !P0 ;  /* 0x000000043d007c0c */ /* 0x004fe2000c781270 */
[----:B------:R-:W-:Y:S02]  /*2f920*/  ULDC UR4, c[0x0][0x22c] ;  /* 0x00008b0000047ab9 */ /* 0x000fe40000000800 */
[----:B------:R-:W2:Y:S01]  /*2f930*/  LDL.LU R61, [R1+0xdac] ;  /* 0x000dac00013d7983 */ /* 0x000ea20000300800 */
[----:B---3--:R-:W-:Y:S01]  /*2f940*/  ISETP.LT.AND P2, PT, R62, UR4, !P0 ;  /* 0x000000043e007c0c */ /* 0x008fe2000c741270 */
[----:B------:R-:W-:Y:S02]  /*2f950*/  ULDC UR4, c[0x0][0x22c] ;  /* 0x00008b0000047ab9 */ /* 0x000fe40000000800 */
[----:B------:R-:W3:Y:S01]  /*2f960*/  LDL.LU R62, [R1+0xdc0] ;  /* 0x000dc000013e7983 */ /* 0x000ee20000300800 */
[----:B----4-:R-:W-:Y:S02]  /*2f970*/  ISETP.LT.AND P1, PT, R60, UR4, !P0 ;  /* 0x000000043c007c0c */ /* 0x010fe4000c721270 */
[----:B------:R-:W-:Y:S01]  /*2f980*/  ISETP.LT.AND P5, PT, R14, UR7, !P0 ;  /* 0x000000070e007c0c */ /* 0x000fe2000c7a1270 */
[----:B------:R-:W4:Y:S01]  /*2f990*/  LDL.LU R60, [R1+0xdbc] ;  /* 0x000dbc00013c7983 */ /* 0x000f220000300800 */
[----:B------:R-:W1:Y:S01]  /*2f9a0*/  LDC R14, c[0x0][0x248] ;  /* 0x00009200ff0e7b82 */ /* 0x000e620000000800 */
[----:B------:R-:W-:Y:S01]  /*2f9b0*/  IMAD R0, R12, 0x2, R0 ;  /* 0x000000020c007824 */ /* 0x000fe200078e0200 */
[----:B------:R-:W-:Y:S01]  /*2f9c0*/  PRMT R11, R17, 0x7772, RZ ;  /* 0x00007772110b7816 */ /* 0x000fe200000000ff */
[----:B------:R-:W-:Y:S01]  /*2f9d0*/  ULDC UR4, c[0x0][0x22c] ;  /* 0x00008b0000047ab9 */ /* 0x000fe20000000800 */
[----:B------:R-:W-:Y:S01]  /*2f9e0*/  PRMT R10, R18, 0x7772, RZ ;  /* 0x00007772120a7816 */ /* 0x000fe200000000ff */
[----:B------:R-:W-:-:S03]  /*2f9f0*/  ULDC UR7, c[0x0][0x22c] ;  /* 0x00008b0000077ab9 */ /* 0x000fc60000000800 */
[----:B------:R-:W1:Y:S01]  /*2fa00*/  LDC R12, c[0x0][0x248] ;  /* 0x00009200ff0c7b82 */ /* 0x000e620000000800 */
[----:B0-----:R-:W-:-:S04]  /*2fa10*/  IADD3 R2, P6, R0, R68, RZ ;  /* 0x0000004400027210 */ /* 0x001fc80007fde0ff */
[-C--:B------:R-:W-:Y:S01]  /*2fa20*/  LEA.HI.X.SX32 R3, R0, R69.reuse, 0x1, P6 ;  /* 0x0000004500037211 */ /* 0x080fe200030f0eff */
[----:B-1----:R-:W-:Y:S02]  /*2fa30*/  IMAD R9, R14, 0x2, R0 ;  /* 0x000000020e097824 */ /* 0x002fe400078e0200 */
[----:B------:R-:W4:Y:S02]  /*2fa40*/  LDL.LU R14, [R1+0xbe0] ;  /* 0x000be000010e7983 */ /* 0x000f240000300800 */
[----:B------:R-:W-:Y:S01]  /*2fa50*/  IMAD R0, R15, 0x2, R9 ;  /* 0x000000020f007824 */ /* 0x000fe200078e0209 */
[C---:B------:R-:W-:Y:S01]  /*2fa60*/  IADD3 R8, P6, R9.reuse, R68, RZ ;  /* 0x0000004409087210 */ /* 0x040fe20007fde0ff */
[----:B------:R0:W-:Y:S01]  /*2fa70*/  @P3 STG.E.U8 desc[UR28][R2.64], R11 ;  /* 0x0000000b02003986 */ /* 0x0001e2000c10111c */
[----:B------:R-:W-:Y:S01]  /*2fa80*/  PRMT R16, R16, 0x7773, RZ ;  /* 0x0000777310107816 */ /* 0x000fe200000000ff */
[----:B------:R-:W1:Y:S01]  /*2fa90*/  LDC R15, c[0x0][0x248] ;  /* 0x00009200ff0f7b82 */ /* 0x000e620000000800 */
[----:B------:R-:W-:-:S05]  /*2faa0*/  LEA.HI.X.SX32 R9, R9, R69, 0x1, P6 ;  /* 0x0000004509097211 */ /* 0x000fca00030f0eff */
[----:B------:R0:W-:Y:S02]  /*2fab0*/  @P5 STG.E.U8 desc[UR28][R8.64], R10 ;  /* 0x0000000a08005986 */ /* 0x0001e4000c10111c */
[C---:B0-----:R-:W-:Y:S01]  /*2fac0*/  IADD3 R2, P6, R0.reuse, R68, RZ ;  /* 0x0000004400027210 */ /* 0x041fe20007fde0ff */
[----:B------:R-:W0:Y:S03]  /*2fad0*/  LDC R11, c[0x0][0x248] ;  /* 0x00009200ff0b7b82 */ /* 0x000e260000000800 */
[----:B------:R-:W-:Y:S01]  /*2fae0*/  LEA.HI.X.SX32 R3, R0, R69, 0x1, P6 ;  /* 0x0000004500037211 */ /* 0x000fe200030f0eff */
[----:B------:R-:W-:Y:S01]  /*2faf0*/  IMAD R0, R13, 0x2, R0 ;  /* 0x000000020d007824 */ /* 0x000fe200078e0200 */
[----:B------:R-:W-:-:S03]  /*2fb00*/  PRMT R8, R19, 0x7772, RZ ;  /* 0x0000777213087816 */ /* 0x000fc600000000ff */
[----:B------:R-:W-:Y:S01]  /*2fb10*/  IMAD R10, R12, 0x2, R0 ;  /* 0x000000020c0a7824 */ /* 0x000fe200078e0200 */
[----:B------:R-:W-:Y:S01]  /*2fb20*/  ISETP.LT.AND P3, PT, R63, UR4, !P0 ;  /* 0x000000043f007c0c */ /* 0x000fe2000c761270 */
[----:B------:R-:W-:Y:S01]  /*2fb30*/  ULDC UR4, c[0x0][0x22c] ;  /* 0x00008b0000047ab9 */ /* 0x000fe20000000800 */
[----:B------:R-:W-:Y:S01]  /*2fb40*/  PRMT R17, R17, 0x7773, RZ ;  /* 0x0000777311117816 */ /* 0x000fe200000000ff */
[----:B------:R1:W-:Y:S01]  /*2fb50*/  @P4 STG.E.U8 desc[UR28][R2.64], R8 ;  /* 0x0000000802004986 */ /* 0x0003e2000c10111c */
[----:B------:R-:W0:Y:S01]  /*2fb60*/  LDC R12, c[0x0][0x248] ;  /* 0x00009200ff0c7b82 */ /* 0x000e220000000800 */
[-C--:B-1----:R-:W-:Y:S02]  /*2fb70*/  IADD3 R2, P4, R0, R68.reuse, RZ ;  /* 0x0000004400027210 */ /* 0x082fe40007f9e0ff */
[----:B------:R-:W-:Y:S02]  /*2fb80*/  IADD3 R8, P6, R10, R68, RZ ;  /* 0x000000440a087210 */ /* 0x000fe40007fde0ff */
[----:B------:R-:W-:-:S02]  /*2fb90*/  LEA.HI.X.SX32 R3, R0, R69, 0x1, P4 ;  /* 0x0000004500037211 */ /* 0x000fc400020f0eff */
[----:B------:R-:W-:-:S03]  /*2fba0*/  LEA.HI.X.SX32 R9, R10, R69, 0x1, P6 ;  /* 0x000000450a097211 */ /* 0x000fc600030f0eff */
[----:B------:R-:W-:Y:S04]  /*2fbb0*/  @P2 STG.E.U8 desc[UR28][R2.64], R16 ;  /* 0x0000001002002986 */ /* 0x000fe8000c10111c */
[----:B------:R1:W-:Y:S01]  /*2fbc0*/  @P1 STG.E.U8 desc[UR28][R8.64], R17 ;  /* 0x0000001108001986 */ /* 0x0003e2000c10111c */
[----:B--2---:R-:W-:Y:S01]  /*2fbd0*/  ISETP.LT.AND P5, PT, R61, UR4, !P0 ;  /* 0x000000043d007c0c */ /* 0x004fe2000c7a1270 */
[----:B------:R-:W-:Y:S02]  /*2fbe0*/  ULDC UR4, c[0x0][0x22c] ;  /* 0x00008b0000047ab9 */ /* 0x000fe40000000800 */
[----:B------:R-:W2:Y:S01]  /*2fbf0*/  LDL.LU R61, [R1+0xdc4] ;  /* 0x000dc400013d7983 */ /* 0x000ea20000300800 */
[----:B---3--:R-:W-:-:S03]  /*2fc00*/  ISETP.LT.AND P4, PT, R62, UR4, !P0 ;  /* 0x000000043e007c0c */ /* 0x008fc6000c781270 */
[----:B------:R-:W3:Y:S01]  /*2fc10*/  LDL.LU R13, [R1+0xdcc] ;  /* 0x000dcc00010d7983 */ /* 0x000ee20000300800 */
[----:B------:R-:W-:Y:S02]  /*2fc20*/  ULDC UR4, c[0x0][0x22c] ;  /* 0x00008b0000047ab9 */ /* 0x000fe40000000800 */
[----:B----4-:R-:W-:Y:S01]  /*2fc30*/  ISETP.LT.AND P2, PT, R60, UR4, !P0 ;  /* 0x000000043c007c0c */ /* 0x010fe2000c741270 */
[----:B0-----:R-:W-:Y:S01]  /*2fc40*/  IMAD R10, R11, 0x2, R10 ;  /* 0x000000020b0a7824 */ /* 0x001fe200078e020a */
[----:B------:R-:W4:Y:S01]  /*2fc50*/  LDL.LU R60, [R1+0xdc8] ;  /* 0x000dc800013c7983 */ /* 0x000f220000300800 */
[----:B------:R-:W0:Y:S01]  /*2fc60*/  LDC R11, c[0x0][0x248] ;  /* 0x00009200ff0b7b82 */ /* 0x000e220000000800 */
[----:B------:R-:W-:Y:S02]  /*2fc70*/  ULDC UR4, c[0x0][0x248] ;  /* 0x0000920000047ab9 */ /* 0x000fe40000000800 */
[----:B-1----:R-:W4:Y:S04]  /*2fc80*/  LDL.LU R17, [R1+0xdd0] ;  /* 0x000dd00001117983 */ /* 0x002f280000300800 */
[----:B------:R-:W4:Y:S01]  /*2fc90*/  LDL.LU R16, [R1+0xdd4] ;  /* 0x000dd40001107983 */ /* 0x000f220000300800 */
[----:B------:R-:W-:-:S02]  /*2fca0*/  IADD3 R2, P1, R10, R68, RZ ;  /* 0x000000440a027210 */ /* 0x000fc40007f3e0ff */
[----:B------:R-:W-:Y:S02]  /*2fcb0*/  PRMT R18, R18, 0x7773, RZ ;  /* 0x0000777312127816 */ /* 0x000fe400000000ff */
[----:B------:R-:W-:Y:S01]  /*2fcc0*/  LEA.HI.X.SX32 R3, R10, R69, 0x1, P1 ;  /* 0x000000450a037211 */ /* 0x000fe200008f0eff */
[----:B------:R-:W-:Y:S01]  /*2fcd0*/  IMAD R10, R12, 0x4, R10 ;  /* 0x000000040c0a7824 */ /* 0x000fe200078e020a */
[----:B------:R-:W-:Y:S01]  /*2fce0*/  PRMT R19, R19, 0x7773, RZ ;  /* 0x0000777313137816 */ /* 0x000fe200000000ff */
[----:B------:R-:W1:Y:S01]  /*2fcf0*/  LDC R12, c[0x0][0x248] ;  /* 0x00009200ff0c7b82 */ /* 0x000e620000000800 */
[C---:B------:R-:W-:Y:S01]  /*2fd00*/  ISETP.LT.AND P6, PT, R14.reuse, UR6, !P0 ;  /* 0x000000060e007c0c */ /* 0x040fe2000c7c1270 */
[----:B------:R-:W-:Y:S01]  /*2fd10*/  IMAD R0, R14, UR4, RZ ;  /* 0x000000040e007c24 */ /* 0x000fe2000f8e02ff */
[----:B------:R0:W-:Y:S05]  /*2fd20*/  @P3 STG.E.U8 desc[UR28][R2.64], R18 ;  /* 0x0000001202003986 */ /* 0x0001ea000c10111c */
[----:B------:R-:W1:Y:S01]  /*2fd30*/  LDC R14, c[0x0][0x248] ;  /* 0x00009200ff0e7b82 */ /* 0x000e620000000800 */
[----:B------:R-:W-:Y:S01]  /*2fd40*/  ULDC UR4, c[0x0][0x22c] ;  /* 0x00008b0000047ab9 */ /* 0x000fe20000000800 */
[----:B------:R-:W-:Y:S01]  /*2fd50*/  ULDC UR6, c[0x0][0x22c] ;  /* 0x00008b0000067ab9 */ /* 0x000fe20000000800 */
[----:B------:R-:W-:-:S04]  /*2fd60*/  IADD3 R8, P1, R0, R68, RZ ;  /* 0x0000004400087210 */ /* 0x000fc80007f3e0ff */
[-C--:B------:R-:W-:Y:S02]  /*2fd70*/  LEA.HI.X.SX32 R9, R0, R69.reuse, 0x1, P1 ;  /* 0x0000004500097211 */ /* 0x080fe400008f0eff */
[----:B0-----:R-:W-:Y:S01]  /*2fd80*/  IADD3 R2, P3, R10, R68, RZ ;  /* 0x000000440a027210 */ /* 0x001fe20007f7e0ff */
[----:B------:R-:W4:Y:S01]  /*2fd90*/  LDL.LU R18, [R1+0xddc] ;  /* 0x000ddc0001127983 */ /* 0x000f220000300800 */
[----:B------:R-:W-:Y:S02]  /*2fda0*/  PRMT R0, R20, 0x7770, RZ ;  /* 0x0000777014007816 */ /* 0x000fe400000000ff */
[----:B------:R-:W-:Y:S01]  /*2fdb0*/  LEA.HI.X.SX32 R3, R10, R69, 0x1, P3 ;  /* 0x000000450a037211 */ /* 0x000fe200018f0eff */
[----:B------:R-:W-:Y:S01]  /*2fdc0*/  IMAD R10, R11, 0x2, R10 ;  /* 0x000000020b0a7824 */ /* 0x000fe200078e020a */
[----:B------:R1:W-:Y:S04]  /*2fdd0*/  @P6 STG.E.U8 desc[UR28][R8.64], R19 ;  /* 0x0000001308006986 */ /* 0x0003e8000c10111c */
[----:B------:R0:W-:Y:S01]  /*2fde0*/  @P5 STG.E.U8 desc[UR28][R2.64], R0 ;  /* 0x0000000002005986 */ /* 0x0001e2000c10111c */
[----:B------:R-:W-:Y:S01]  /*2fdf0*/  PRMT R11, R21, 0x7770, RZ ;  /* 0x00007770150b7816 */ /* 0x000fe200000000ff */
[----:B-1----:R-:W-:-:S02]  /*2fe00*/  IMAD R9, R14, 0x2, R10 ;  /* 0x000000020e097824 */ /* 0x002fc400078e020a */
[----:B------:R-:W1:Y:S01]  /*2fe10*/  LDC R14, c[0x0][0x248] ;  /* 0x00009200ff0e7b82 */ /* 0x000e620000000800 */
[----:B0-----:R-:W-:-:S04]  /*2fe20*/  IADD3 R2, P6, R10, R68, RZ ;  /* 0x000000440a027210 */ /* 0x001fc80007fde0ff */
[-C--:B------:R-:W-:Y:S02]  /*2fe30*/  LEA.HI.X.SX32 R3, R10, R69.reuse, 0x1, P6 ;  /* 0x000000450a037211 */ /* 0x080fe400030f0eff */
[----:B------:R-:W-:Y:S01]  /*2fe40*/  IADD3 R8, P6, R9, R68, RZ ;  /* 0x0000004409087210 */ /* 0x000fe20007fde0ff */
[----:B------:R-:W-:Y:S01]  /*2fe50*/  IMAD R0, R15, 0x2, R9 ;  /* 0x000000020f007824 */ /* 0x000fe200078e0209 */
[----:B------:R-:W-:Y:S01]  /*2fe60*/  PRMT R10, R22, 0x7770, RZ ;  /* 0x00007770160a7816 */ /* 0x000fe200000000ff */
[----:B------:R0:W-:Y:S01]  /*2fe70*/  @P4 STG.E.U8 desc[UR28][R2.64], R11 ;  /* 0x0000000b02004986 */ /* 0x0001e2000c10111c */
[----:B------:R-:W-:-:S03]  /*2fe80*/  LEA.HI.X.SX32 R9, R9, R69, 0x1, P6 ;  /* 0x0000004509097211 */ /* 0x000fc600030f0eff */
[----:B------:R-:W4:Y:S04]  /*2fe90*/  LDL.LU R15, [R1+0xbdc] ;  /* 0x000bdc00010f7983 */ /* 0x000f280000300800 */
[----:B------:R0:W-:Y:S01]  /*2fea0*/  @P2 STG.E.U8 desc[UR28][R8.64], R10 ;  /* 0x0000000a08002986 */ /* 0x0001e2000c10111c */
[----:B--2---:R-:W-:Y:S01]  /*2feb0*/  ISETP.LT.AND P1, PT, R61, UR4, !P0 ;  /* 0x000000043d007c0c */ /* 0x004fe2000c721270 */
[----:B------:R-:W-:Y:S02]  /*2fec0*/  ULDC UR4, c[0x0][0x22c] ;  /* 0x00008b0000047ab9 */ /* 0x000fe40000000800 */
[----:B---3--:R-:W-:Y:S01]  /*2fed0*/  ISETP.LT.AND P3, PT, R13, UR4, !P0 ;  /* 0x000000040d007c0c */ /* 0x008fe2000c761270 */
[----:B------:R-:W-:Y:S01]  /*2fee0*/  ULDC UR4, c[0x0][0x22c] ;  /* 0x00008b0000047ab9 */ /* 0x000fe20000000800 */
[----:B------:R-:W2:Y:S01]  /*2fef0*/  LDC R13, c[0x0][0x248] ;  /* 0x00009200ff0d7b82 */ /* 0x000ea20000000800 */
[----:B----4-:R-:W-:Y:S01]  /*2ff00*/  ISETP.LT.AND P5, PT, R60, UR4, !P0 ;  /* 0x000000043c007c0c */ /* 0x010fe2000c7a1270 */
[----:B------:R-:W-:-:S02]  /*2ff10*/  ULDC UR4, c[0x0][0x22c] ;  /* 0x00008b0000047ab9 */ /* 0x000fc40000000800 */
[----:B------:R-:W-:Y:S01]  /*2ff20*/  ISETP.LT.AND P4, PT, R17, UR4, !P0 ;  /* 0x0000000411007c0c */ /* 0x000fe2000c781270 */
[----:B------:R-:W-:Y:S01]  /*2ff30*/  ULDC UR4, c[0x0][0x22c] ;  /* 0x00008b0000047ab9 */ /* 0x000fe20000000800 */
[----:B------:R-:W3:Y:S01]  /*2ff40*/  LDL.LU R17, [R1+0xde4] ;  /* 0x000de40001117983 */ /* 0x000ee20000300800 */
[----:B------:R-:W-:Y:S01]  /*2ff50*/  ISETP.LT.AND P2, PT, R16, UR4, !P0 ;  /* 0x0000000410007c0c */ /* 0x000fe2000c741270 */
[----:B------:R-:W-:Y:S02]  /*2ff60*/  ULDC UR4, c[0x0][0x22c] ;  /* 0x00008b0000047ab9 */ /* 0x000fe40000000800 */
[----:B------:R-:W4:Y:S01]  /*2ff70*/  LDL.LU R16, [R1+0xde8] ;  /* 0x000de80001107983 */ /* 0x000f220000300800 */
[C---:B0-----:R-:W-:Y:S02]  /*2ff80*/  IADD3 R2, P6, R0.reuse, R68, RZ ;  /* 0x0000004400027210 */ /* 0x041fe40007fde0ff */
[----:B------:R-:W-:Y:S02]  /*2ff90*/  PRMT R10, R23, 0x7770, RZ ;  /* 0x00007770170a7816 */ /* 0x000fe400000000ff */
[----:B------:R-:W-:Y:S01]  /*2ffa0*/  LEA.HI.X.SX32 R3, R0, R69, 0x1, P6 ;  /* 0x0000004500037211 */ /* 0x000fe200030f0eff */
[----:B--2---:R-:W-:-:S04]  /*2ffb0*/  IMAD R9, R13, 0x2, R0 ;  /* 0x000000020d097824 */ /* 0x004fc800078e0200 */
[----:B------:R0:W-:Y:S01]  /*2ffc0*/  @P1 STG.E.U8 desc[UR28][R2.64], R10 ;  /* 0x0000000a02001986 */ /* 0x0001e2000c10111c */
[----:B------:R-:W-:Y:S01]  /*2ffd0*/  IMAD R0, R12, 0x2, R9 ;  /* 0x000000020c007824 */ /* 0x000fe200078e0209 */
[-C--:B------:R-:W-:Y:S02]  /*2ffe0*/  IADD3 R8, P6, R9, R68.reuse, RZ ;  /* 0x0000004409087210 */ /* 0x080fe40007fde0ff */
[----:B------:R-:W2:Y:S01]  /*2fff0*/  LDL.LU R13, [R1+0xde0] ;  /* 0x000de000010d7983 */ /* 0x000ea20000300800 */
[----:B------:R-:W-:Y:S01]  /*30000*/  PRMT R11, R21, 0x7771, RZ ;  /* 0x00007771150b7816 */ /* 0x000fe200000000ff */
[----:B------:R-:W3:Y:S01]  /*30010*/  LDC R12, c[0x0][0x248] ;  /* 0x00009200ff0c7b82 */ /* 0x000ee20000000800 */
[----:B------:R-:W-:Y:S01]  /*30020*/  LEA.HI.X.SX32 R9, R9, R69, 0x1, P6 ;  /* 0x0000004509097211 */ /* 0x000fe200030f0eff */
[----:B------:R-:W2:Y:S01]  /*30030*/  LDL.LU R19, [R1+0xdec] ;  /* 0x000dec0001137983 */ /* 0x000ea20000300800 */
[----:B0-----:R-:W-:Y:S02]  /*30040*/  IADD3 R2, P6, R0, R68, RZ ;  /* 0x0000004400027210 */ /* 0x001fe40007fde0ff */
[----:B------:R-:W-:-:S02]  /*30050*/  PRMT R10, R20, 0x7771, RZ ;  /* 0x00007771140a7816 */ /* 0x000fc400000000ff */
[----:B------:R-:W-:Y:S02]  /*30060*/  LEA.HI.X.SX32 R3, R0, R69, 0x1, P6 ;  /* 0x0000004500037211 */ /* 0x000fe400030f0eff */
[----:B------:R-:W-:Y:S01]  /*30070*/  ISETP.LT.AND P1, PT, R18, UR4, !P0 ;  /* 0x0000000412007c0c */ /* 0x000fe2000c721270 */
[----:B------:R-:W-:Y:S01]  /*30080*/  ULDC UR4, c[0x0][0x248] ;  /* 0x0000920000047ab9 */ /* 0x000fe20000000800 */
[----:B------:R0:W-:Y:S04]  /*30090*/  @P3 STG.E.U8 desc[UR28][R8.64], R10 ;  /* 0x0000000a08003986 */ /* 0x0001e8000c10111c */
[----:B------:R-:W2:Y:S04]  /*300a0*/  LDL.LU R18, [R1+0xdf0] ;  /* 0x000df00001127983 */ /* 0x000ea80000300800 */
[----:B------:R4:W-:Y:S01]  /*300b0*/  @P5 STG.E.U8 desc[UR28][R2.64], R11 ;  /* 0x0000000b02005986 */ /* 0x0009e2000c10111c */
[----:B-1----:R-:W-:-:S02]  /*300c0*/  IMAD R0, R14, 0x2, R0 ;  /* 0x000000020e007824 */ /* 0x002fc400078e0200 */
[----:B------:R-:W1:Y:S08]  /*300d0*/  LDC R14, c[0x0][0x248] ;  /* 0x00009200ff0e7b82 */ /* 0x000e700000000800 */
[----:B0-----:R-:W0:Y:S01]  /*300e0*/  LDC R10, c[0x0][0x248] ;  /* 0x00009200ff0a7b82 */ /* 0x001e220000000800 */
[----:B------:R-:W-:Y:S01]  /*300f0*/  IMAD R8, R15, UR4, RZ ;  /* 0x000000040f087c24 */ /* 0x000fe2000f8e02ff */
[----:B------:R-:W-:-:S02]  /*30100*/  ULDC UR4, c[0x0][0x22c] ;  /* 0x00008b0000047ab9 */ /* 0x000fc40000000800 */
[----:B----4-:R-:W-:Y:S01]  /*30110*/  ISETP.LT.AND P5, PT, R16, UR4, !P0 ;  /* 0x0000000410007c0c */ /* 0x010fe2000c7a1270 */
[----:B------:R-:W-:Y:S01]  /*30120*/  ULDC UR4, c[0x0][0x22c] ;  /* 0x00008b0000047ab9 */ /* 0x000fe20000000800 */
[----:B------:R-:W4:Y:S01]  /*30130*/  LDL.LU R16, [R1+0xdf4] ;  /* 0x000df40001107983 */ /* 0x000f220000300800 */
[C---:B------:R-:W-:Y:S02]  /*30140*/  IADD3 R2, P3, R0.reuse, R68, RZ ;  /* 0x0000004400027210 */ /* 0x040fe40007f7e0ff */
[----:B------:R-:W-:Y:S01]  /*30150*/  ISETP.LT.AND P6, PT, R15, UR6, !P0 ;  /* 0x000000060f007c0c */ /* 0x000fe2000c7c1270 */
[----:B------:R-:W-:Y:S01]  /*30160*/  ULDC UR6, c[0x0][0x22c] ;  /* 0x00008b0000067ab9 */ /* 0x000fe20000000800 */
[----:B------:R-:W1:Y:S01]  /*30170*/  LDC R15, c[0x0][0x248] ;  /* 0x00009200ff0f7b82 */ /* 0x000e620000000800 */
[----:B------:R-:W-:Y:S02]  /*30180*/  LEA.HI.X.SX32 R3, R0, R69, 0x1, P3 ;  /* 0x0000004500037211 */ /* 0x000fe400018f0eff */
[----:B------:R-:W-:-:S05]  /*30190*/  PRMT R9, R22, 0x7771, RZ ;  /* 0x0000777116097816 */ /* 0x000fca00000000ff */
[----:B------:R0:W-:Y:S01]  /*301a0*/  @P4 STG.E.U8 desc[UR28][R2.64], R9 ;  /* 0x0000000902004986 */ /* 0x0001e2000c10111c */
[----:B---3--:R-:W-:Y:S01]  /*301b0*/  ISETP.LT.AND P3, PT, R17, UR7, !P0 ;  /* 0x0000000711007c0c */ /* 0x008fe2000c761270 */
[----:B------:R-:W-:Y:S01]  /*301c0*/  IMAD R0, R12, 0x4, R0 ;  /* 0x000000040c007824 */ /* 0x000fe200078e0200 */
[----:B------:R-:W-:Y:S01]  /*301d0*/  PRMT R11, R20, 0x7772, RZ ;  /* 0x00007772140b7816 */ /* 0x000fe200000000ff */
[----:B------:R-:W3:Y:S01]  /*301e0*/  LDL.LU R17, [R1+0xe04] ;  /* 0x000e040001117983 */ /* 0x000ee20000300800 */
[----:B------:R-:W4:Y:S01]  /*301f0*/  LDC R12, c[0x0][0x248] ;  /* 0x00009200ff0c7b82 */ /* 0x000f220000000800 */
[----:B------:R-:W-:Y:S01]  /*30200*/  ULDC UR7, c[0x0][0x22c] ;  /* 0x00008b0000077ab9 */ /* 0x000fe20000000800 */
[----:B0-----:R-:W-:-:S04]  /*30210*/  IADD3 R2, P4, R8, R68, RZ ;  /* 0x0000004408027210 */ /* 0x001fc80007f9e0ff */
[----:B------:R-:W-:Y:S02]  /*30220*/  LEA.HI.X.SX32 R3, R8, R69, 0x1, P4 ;  /* 0x0000004508037211 */ /* 0x000fe400020f0eff */
[----:B------:R-:W-:Y:S01]  /*30230*/  PRMT R8, R23, 0x7771, RZ ;  /* 0x0000777117087816 */ /* 0x000fe200000000ff */
[----:B------:R-:W-:-:S04]  /*30240*/  IMAD R9, R10, 0x2, R0 ;  /* 0x000000020a097824 */ /* 0x000fc800078e0200 */
[----:B------:R0:W-:Y:S01]  /*30250*/  @P6 STG.E.U8 desc[UR28][R2.64], R8 ;  /* 0x0000000802006986 */ /* 0x0001e2000c10111c */
[----:B-1----:R-:W-:Y:S01]  /*30260*/  IMAD R10, R15, 0x2, R9 ;  /* 0x000000020f0a7824 */ /* 0x002fe200078e0209 */
[----:B0-----:R-:W-:-:S04]  /*30270*/  IADD3 R2, P6, R0, R68, RZ ;  /* 0x0000004400027210 */ /* 0x001fc80007fde0ff */
[-C--:B------:R-:W-:Y:S02]  /*30280*/  LEA.HI.X.SX32 R3, R0, R69.reuse, 0x1, P6 ;  /* 0x0000004500037211 */ /* 0x080fe400030f0eff */
[-C--:B------:R-:W-:Y:S02]  /*30290*/  IADD3 R8, P6, R9, R68.reuse, RZ ;  /* 0x0000004409087210 */ /* 0x080fe40007fde0ff */
[----:B------:R-:W-:Y:S01]  /*302a0*/  PRMT R0, R21, 0x7772, RZ ;  /* 0x0000777215007816 */ /* 0x000fe200000000ff */
[----:B------:R0:W-:Y:S01]  /*302b0*/  @P2 STG.E.U8 desc[UR28][R2.64], R11 ;  /* 0x0000000b02002986 */ /* 0x0001e2000c10111c */
[----:B------:R-:W-:Y:S02]  /*302c0*/  LEA.HI.X.SX32 R9, R9, R69, 0x1, P6 ;  /* 0x0000004509097211 */ /* 0x000fe400030f0eff */
[----:B--2---:R-:W-:Y:S01]  /*302d0*/  ISETP.LT.AND P2, PT, R19, UR4, !P0 ;  /* 0x0000000413007c0c */ /* 0x004fe2000c741270 */
[----:B------:R-:W-:Y:S01]  /*302e0*/  ULDC UR4, c[0x0][0x22c] ;  /* 0x00008b0000047ab9 */ /* 0x000fe20000000800 */
[----:B------:R-:W2:Y:S04]  /*302f0*/  LDL.LU R19, [R1+0xbd8] ;  /* 0x000bd80001137983 */ /* 0x000ea80000300800 */
[----:B------:R1:W-:Y:S01]  /*30300*/  @P1 STG.E.U8 desc[UR28][R8.64], R0 ;  /* 0x0000000008001986 */ /* 0x0003e2000c10111c */
[----:B0-----:R-:W-:-:S04]  /*30310*/  IADD3 R2, P6, R10, R68, RZ ;  /* 0x000000440a027210 */ /* 0x001fc80007fde0ff */
[----:B------:R-:W-:Y:S02]  /*30320*/  LEA.HI.X.SX32 R3, R10, R69, 0x1, P6 ;  /* 0x000000450a037211 */ /* 0x000fe400030f0eff */
[----:B------:R-:W-:Y:S01]  /*30330*/  ISETP.LT.AND P1, PT, R18, UR4, !P0 ;  /* 0x0000000412007c0c */ /* 0x000fe2000c721270 */
[----:B------:R-:W-:Y:S01]  /*30340*/  ULDC UR4, c[0x0][0x22c] ;  /* 0x00008b0000047ab9 */ /* 0x000fe20000000800 */
[----:B------:R-:W2:Y:S01]  /*30350*/  LDL.LU R18, [R1+0xe00] ;  /* 0x000e000001127983 */ /* 0x000ea20000300800 */
[----:B-1----:R-:W-:-:S05]  /*30360*/  PRMT R9, R22, 0x7772, RZ ;  /* 0x0000777216097816 */ /* 0x002fca00000000ff */
[----:B------:R0:W-:Y:S01]  /*30370*/  @P3 STG.E.U8 desc[UR28][R2.64], R9 ;  /* 0x0000000902003986 */ /* 0x0001e2000c10111c */
[----:B----4-:R-:W-:Y:S02]  /*30380*/  ISETP.LT.AND P3, PT, R16, UR4, !P0 ;  /* 0x0000000410007c0c */ /* 0x010fe4000c761270 */
[----:B------:R-:W-:Y:S01]  /*30390*/  ISETP.LT.AND P4, PT, R13, UR6, !P0 ;  /* 0x000000060d007c0c */ /* 0x000fe2000c781270 */
[----:B------:R-:W4:Y:S01]  /*303a0*/  LDL.LU R16, [R1+0xe10] ;  /* 0x000e100001107983 */ /* 0x000f220000300800 */
[----:B------:R-:W1:Y:S01]  /*303b0*/  LDC R13, c[0x0][0x248] ;  /* 0x00009200ff0d7b82 */ /* 0x000e620000000800 */
[----:B------:R-:W-:Y:S01]  /*303c0*/  IMAD R0, R14, 0x2, R10 ;  /* 0x000000020e007824 */ /* 0x000fe200078e020a */
[----:B------:R-:W-:Y:S01]  /*303d0*/  ULDC UR4, c[0x0][0x22c] ;  /* 0x00008b0000047ab9 */ /* 0x000fe20000000800 */
[----:B------:R-:W-:Y:S01]  /*303e0*/  PRMT R11, R23, 0x7772, RZ ;  /* 0x00007772170b7816 */ /* 0x000fe200000000ff */
[----:B------:R-:W-:Y:S01]  /*303f0*/  ULDC UR6, c[0x0][0x22c] ;  /* 0x00008b0000067ab9 */ /* 0x000fe20000000800 */
[----:B0-----:R-:W-:-:S03]  /*30400*/  IMAD R3, R12, 0x2, R0 ;  /* 0x000000020c037824 */ /* 0x001fc600078e0200 */
[----:B------:R-:W0:Y:S01]  /*30410*/  LDC R10, c[0x0][0x248] ;  /* 0x00009200ff0a7b82 */ /* 0x000e220000000800 */
[----:B------:R-:W-:-:S04]  /*30420*/  IADD3 R8, P6, R0, R68, RZ ;  /* 0x0000004400087210 */ /* 0x000fc80007fde0ff */
[-C--:B------:R-:W-:Y:S02]  /*30430*/  LEA.HI.X.SX32 R9, R0, R69.reuse, 0x1, P6 ;  /* 0x0000004500097211 */ /* 0x080fe400030f0eff */
[----:B------:R-:W-:Y:S01]  /*30440*/  IADD3 R2, P6, R3, R68, RZ ;  /* 0x0000004403027210 */ /* 0x000fe20007fde0ff */
[----:B------:R-:W2:Y:S01]  /*30450*/  LDC R12, c[0x0][0x248] ;  /* 0x00009200ff0c7b82 */ /* 0x000ea20000000800 */
[----:B-1----:R-:W-:Y:S02]  /*30460*/  IMAD R0, R13, 0x2, R3 ;  /* 0x000000020d007824 */ /* 0x002fe400078e0203 */
[----:B------:R-:W-:Y:S02]  /*30470*/  LEA.HI.X.SX32 R3, R3, R69, 0x1, P6 ;  /* 0x0000004503037211 */ /* 0x000fe400030f0eff */
[----:B---3--:R-:W-:Y:S01]  /*30480*/  ISETP.LT.AND P6, PT, R17, UR4, !P0 ;  /* 0x0000000411007c0c */ /* 0x008fe2000c7c1270 */
[----:B------:R1:W-:Y:S01]  /*30490*/  @P5 STG.E.U8 desc[UR28][R8.64], R11 ;  /* 0x0000000b08005986 */ /* 0x0003e2000c10111c */
[----:B------:R-:W-:Y:S01]  /*304a0*/  PRMT R15, R20, 0x7773, RZ ;  /* 0x00007773140f7816 */ /* 0x000fe200000000ff */
[----:B------:R-:W-:-:S02]  /*304b0*/  ULDC UR4, c[0x0][0x248] ;  /* 0x0000920000047ab9 */ /* 0x000fc40000000800 */
[----:B------:R-:W3:Y:S04]  /*304c0*/  LDL.LU R17, [R1+0xe14] ;  /* 0x000e140001117983 */ /* 0x000ee80000300800 */
[----:B------:R-:W3:Y:S01]  /*304d0*/  LDL.LU R14, [R1+0xe0c] ;  /* 0x000e0c00010e7983 */ /* 0x000ee20000300800 */
[----:B0-----:R-:W-:Y:S01]  /*304e0*/  IMAD R13, R10, 0x2, R0 ;  /* 0x000000020a0d7824 */ /* 0x001fe200078e0200 */
[----:B------:R-:W-:Y:S01]  /*304f0*/  PRMT R21, R21, 0x7773, RZ ;  /* 0x0000777315157816 */ /* 0x000fe200000000ff */
[----:B------:R-:W0:Y:S01]  /*30500*/  LDC R10, c[0x0][0x248] ;  /* 0x00009200ff0a7b82 */ /* 0x000e220000000800 */
[CC--:B-1----:R-:W-:Y:S01]  /*30510*/  IADD3 R8, P5, R0.reuse, R68.reuse, RZ ;  /* 0x0000004400087210 */ /* 0x0c2fe20007fbe0ff */
[----:B------:R1:W-:Y:S03]  /*30520*/  @P4 STG.E.U8 desc[UR28][R2.64], R15 ;  /* 0x0000000f02004986 */ /* 0x0003e6000c10111c */
[----:B------:R-:W-:Y:S01]  /*30530*/  LEA.HI.X.SX32 R9, R0, R69, 0x1, P5 ;  /* 0x0000004500097211 */ /* 0x000fe200028f0eff */
[----:B------:R-:W3:Y:S02]  /*30540*/  LDL.LU R20, [R1+0xe18] ;  /* 0x000e180001147983 */ /* 0x000ee40000300800 */
[----:B------:R-:W3:Y:S01]  /*30550*/  LDC R0, c[0x0][0x248] ;  /* 0x00009200ff007b82 */ /* 0x000ee20000000800 */
[----:B-1----:R-:W-:-:S02]  /*30560*/  IADD3 R2, P5, R13, R68, RZ ;  /* 0x000000440d027210 */ /* 0x002fc40007fbe0ff */
[----:B------:R-:W-:Y:S02]  /*30570*/  PRMT R15, R22, 0x7773, RZ ;  /* 0x00007773160f7816 */ /* 0x000fe400000000ff */
[----:B------:R-:W-:Y:S01]  /*30580*/  LEA.HI.X.SX32 R3, R13, R69, 0x1, P5 ;  /* 0x000000450d037211 */ /* 0x000fe200028f0eff */
[----:B--2---:R-:W-:Y:S01]  /*30590*/  IMAD R11, R19, UR4, RZ ;  /* 0x00000004130b7c24 */ /* 0x004fe2000f8e02ff */
[----:B------:R1:W-:Y:S01]  /*305a0*/  @P2 STG.E.U8 desc[UR28][R8.64], R21 ;  /* 0x0000001508002986 */ /* 0x0003e2000c10111c */
[----:B------:R-:W-:-:S03]  /*305b0*/  ULDC UR4, c[0x0][0x22c] ;  /* 0x00008b0000047ab9 */ /* 0x000fc60000000800 */
[----:B------:R2:W-:Y:S01]  /*305c0*/  @P1 STG.E.U8 desc[UR28][R2.64], R15 ;  /* 0x0000000f02001986 */ /* 0x0005e2000c10111c */
[----:B------:R-:W-:Y:S01]  /*305d0*/  ISETP.LT.AND P4, PT, R19, UR6, !P0 ;  /* 0x0000000613007c0c */ /* 0x000fe2000c781270 */
[----:B------:R-:W-:Y:S01]  /*305e0*/  IMAD R13, R12, 0x4, R13 ;  /* 0x000000040c0d7824 */ /* 0x000fe200078e020d */
[----:B------:R-:W-:Y:S01]  /*305f0*/  PRMT R23, R23, 0x7773, RZ ;  /* 0x0000777317177816 */ /* 0x000fe200000000ff */
[----:B------:R-:W3:Y:S08]  /*30600*/  LDC R12, c[0x0][0x248] ;  /* 0x00009200ff0c7b82 */ /* 0x000ef00000000800 */
[----:B-1----:R-:W1:Y:S01]  /*30610*/  LDC R21, c[0x0][0x248] ;  /* 0x00009200ff157b82 */ /* 0x002e620000000800 */
[----:B----4-:R-:W-:Y:S01]  /*30620*/  ISETP.LT.AND P1, PT, R16, UR4, !P0 ;  /* 0x0000000410007c0c */ /* 0x010fe2000c721270 */
[----:B------:R-:W-:Y:S01]  /*30630*/  ULDC UR4, c[0x0][0x22c] ;  /* 0x00008b0000047ab9 */ /* 0x000fe20000000800 */
[----:B------:R-:W4:Y:S01]  /*30640*/  LDL.LU R16, [R1+0xe1c] ;  /* 0x000e1c0001107983 */ /* 0x000f220000300800 */
[----:B------:R-:W-:Y:S01]  /*30650*/  IADD3 R8, P5, R11, R68, RZ ;  /* 0x000000440b087210 */ /* 0x000fe20007fbe0ff */
[----:B------:R-:W-:-:S03]  /*30660*/  ULDC UR6, c[0x0][0x22c] ;  /* 0x00008b0000067ab9 */ /* 0x000fc60000000800 */
[-C--:B------:R-:W-:Y:S02]  /*30670*/  LEA.HI.X.SX32 R9, R11, R69.reuse, 0x1, P5 ;  /* 0x000000450b097211 */ /* 0x080fe400028f0eff */
[C---:B--2---:R-:W-:Y:S01]  /*30680*/  IADD3 R2, P5, R13.reuse, R68, RZ ;  /* 0x000000440d027210 */ /* 0x044fe20007fbe0ff */
[----:B------:R-:W2:Y:S02]  /*30690*/  LDC R11, c[0x0][0x248] ;  /* 0x00009200ff0b7b82 */ /* 0x000ea40000000800 */
[----:B------:R1:W-:Y:S01]  /*306a0*/  @P4 STG.E.U8 desc[UR28][R8.64], R23 ;  /* 0x0000001708004986 */ /* 0x0003e2000c10111c */
[----:B------:R-:W-:Y:S01]  /*306b0*/  LEA.HI.X.SX32 R3, R13, R69, 0x1, P5 ;  /* 0x000000450d037211 */ /* 0x000fe200028f0eff */
[----:B0-----:R-:W-:Y:S01]  /*306c0*/  IMAD R13, R10, 0x2, R13 ;  /* 0x000000020a0d7824 */ /* 0x001fe200078e020d */
[----:B------:R-:W-:Y:S01]  /*306d0*/  ISETP.LT.AND P2, PT, R18, UR7, !P0 ;  /* 0x0000000712007c0c */ /* 0x000fe2000c741270 */
[----:B------:R-:W-:Y:S01]  /*306e0*/  ULDC UR7, c[0x0][0x22c] ;  /* 0x00008b0000077ab9 */ /* 0x000fe20000000800 */
[----:B------:R-:W4:Y:S01]  /*306f0*/  LDL.LU R18, [R1+0xe24] ;  /* 0x000e240001127983 */ /* 0x000f220000300800 */
[----:B------:R-:W-:Y:S01]  /*30700*/  PRMT R19, R25, 0x7770, RZ ;  /* 0x0000777019137816 */ /* 0x000fe200000000ff */
[----:B------:R-:W0:Y:S01]  /*30710*/  LDC R10, c[0x0][0x248] ;  /* 0x00009200ff0a7b82 */ /* 0x000e220000000800 */
[----:B------:R-:W-:-:S07]  /*30720*/  PRMT R15, R26, 0x7770, RZ ;  /* 0x000077701a0f7816 */ /* 0x000fce00000000ff */
[----:B-1----:R-:W1:Y:S01]  /*30730*/  LDC R23, c[0x0][0x248] ;  /* 0x00009200ff177b82 */ /* 0x002e620000000800 */
[----:B---3--:R-:W-:Y:S01]  /*30740*/  ISETP.LT.AND P4, PT, R17, UR4, !P0 ;  /* 0x0000000411007c0c */ /* 0x008fe2000c781270 */
[----:B------:R-:W-:Y:S01]  /*30750*/  ULDC UR4, c[0x0][0x22c] ;  /* 0x00008b0000047ab9 */ /* 0x000fe20000000800 */
[----:B------:R-:W-:Y:S02]  /*30760*/  PRMT R17, R24, 0x7770, RZ ;  /* 0x0000777018117816 */ /* 0x000fe400000000ff */
[----:B------:R-:W-:Y:S01]  /*30770*/  ISETP.LT.AND P5, PT, R14, UR4, !P0 ;  /* 0x000000040e007c0c */ /* 0x000fe2000c7a1270 */
[----:B------:R-:W-:Y:S01]  /*30780*/  IMAD R14, R0, 0x2, R13 ;  /* 0x00000002000e7824 */ /* 0x000fe200078e020d */
[----:B------:R-:W-:Y:S01]  /*30790*/  ULDC UR4, c[0x0][0x22c] ;  /* 0x00008b0000047ab9 */ /* 0x000fe20000000800 */
[----:B------:R3:W-:Y:S01]  /*307a0*/  @P3 STG.E.U8 desc[UR28][R2.64], R17 ;  /* 0x0000001102003986 */ /* 0x0007e2000c10111c */
[----:B------:R-:W1:Y:S01]  /*307b0*/  LDC R0, c[0x0][0x248] ;  /* 0x00009200ff007b82 */ /* 0x000e620000000800 */
[----:B---3--:R-:W-:-:S04]  /*307c0*/  IADD3 R2, P3, R13, R68, RZ ;  /* 0x000000440d027210 */ /* 0x008fc80007f7e0ff */
[----:B------:R-:W-:Y:S02]  /*307d0*/  LEA.HI.X.SX32 R3, R13, R69, 0x1, P3 ;  /* 0x000000450d037211 */ /* 0x000fe400018f0eff */
[----:B------:R-:W-:-:S04]  /*307e0*/  IADD3 R8, P3, R14, R68, RZ ;  /* 0x000000440e087210 */ /* 0x000fc80007f7e0ff */
[----:B------:R-:W-:Y:S02]  /*307f0*/  LEA.HI.X.SX32 R9, R14, R69, 0x1, P3 ;  /* 0x000000450e097211 */ /* 0x000fe400018f0eff */
[----:B------:R-:W-:Y:S01]  /*30800*/  ISETP.LT.AND P3, PT, R20, UR4, !P0 ;  /* 0x0000000414007c0c */ /* 0x000fe2000c761270 */
[----:B--2---:R-:W-:Y:S01]  /*30810*/  IMAD R11, R11, 0x2, R14 ;  /* 0x000000020b0b7824 */ /* 0x004fe200078e020e */
[----:B------:R-:W2:Y:S01]  /*30820*/  LDL.LU R20, [R1+0xbd4] ;  /* 0x000bd40001147983 */ /* 0x000ea20000300800 */
[----:B------:R-:W-:-:S03]  /*30830*/  ULDC UR4, c[0x0][0x22c] ;  /* 0x00008b0000047ab9 */ /* 0x000fc60000000800 */
[----:B------:R3:W-:Y:S01]  /*30840*/  @P6 STG.E.U8 desc[UR28][R2.64], R19 ;  /* 0x0000001302006986 */ /* 0x0007e2000c10111c */
[----:B------:R-:W-:-:S03]  /*30850*/  IMAD R13, R12, 0x2, R11 ;  /* 0x000000020c0d7824 */ /* 0x000fc600078e020b */
[----:B------:R-:W2:Y:S04]  /*30860*/  LDL.LU R14, [R1+0xe2c] ;  /* 0x000e2c00010e7983 */ /* 0x000ea80000300800 */
[----:B------:R1:W-:Y:S01]  /*30870*/  @P2 STG.E.U8 desc[UR28][R8.64], R15 ;  /* 0x0000000f08002986 */ /* 0x0003e2000c10111c */
[----:B------:R-:W-:Y:S01]  /*30880*/  PRMT R17, R27, 0x7770, RZ ;  /* 0x000077701b117816 */ /* 0x000fe200000000ff */
[----:B---3--:R-:W3:Y:S01]  /*30890*/  LDC R19, c[0x0][0x248] ;  /* 0x00009200ff137b82 */ /* 0x008ee20000000800 */
[----:B----4-:R-:W-:Y:S01]  /*308a0*/  ISETP.LT.AND P2, PT, R16, UR4, !P0 ;  /* 0x0000000410007c0c */ /* 0x010fe2000c741270 */
[----:B------:R-:W-:Y:S01]  /*308b0*/  ULDC UR4, c[0x0][0x22c] ;  /* 0x00008b0000047ab9 */ /* 0x000fe20000000800 */
[----:B------:R-:W4:Y:S04]  /*308c0*/  LDL.LU R16, [R1+0xe30] ;  /* 0x000e300001107983 */ /* 0x000f280000300800 */
[----:B------:R-:W4:Y:S01]  /*308d0*/  LDL.LU R12, [R1+0xe28] ;  /* 0x000e2800010c7983 */ /* 0x000f220000300800 */
[----:B------:R-:W-:-:S04]  /*308e0*/  IADD3 R2, P6, R11, R68, RZ ;  /* 0x000000440b027210 */ /* 0x000fc80007fde0ff */
[-C--:B------:R-:W-:Y:S01]  /*308f0*/  LEA.HI.X.SX32 R3, R11, R69.reuse, 0x1, P6 ;  /* 0x000000450b037211 */ /* 0x080fe200030f0eff */
[----:B0-----:R-:W-:Y:S01]  /*30900*/  IMAD R11, R10, 0x2, R13 ;  /* 0x000000020a0b7824 */ /* 0x001fe200078e020d */
[C---:B-1----:R-:W-:Y:S01]  /*30910*/  IADD3 R8, P6, R13.reuse, R68, RZ ;  /* 0x000000440d087210 */ /* 0x042fe20007fde0ff */
[----:B------:R-:W0:Y:S02]  /*30920*/  LDC R10, c[0x0][0x248] ;  /* 0x00009200ff0a7b82 */ /* 0x000e240000000800 */
[----:B------:R1:W-:Y:S01]  /*30930*/  @P1 STG.E.U8 desc[UR28][R2.64], R17 ;  /* 0x0000001102001986 */ /* 0x0003e2000c10111c */
[----:B------:R-:W-:Y:S02]  /*30940*/  LEA.HI.X.SX32 R9, R13, R69, 0x1, P6 ;  /* 0x000000450d097211 */ /* 0x000fe400030f0eff */
[----:B------:R-:W-:Y:S01]  /*30950*/  PRMT R15, R24, 0x7771, RZ ;  /* 0x00007771180f7816 */ /* 0x000fe200000000ff */
[----:B------:R-:W-:Y:S01]  /*30960*/  IMAD R0, R0, 0x2, R11 ;  /* 0x0000000200007824 */ /* 0x000fe200078e020b */
[----:B------:R-:W-:-:S02]  /*30970*/  PRMT R13, R25, 0x7771, RZ ;  /* 0x00007771190d7816 */ /* 0x000fc400000000ff */
[C---:B-1----:R-:W-:Y:S01]  /*30980*/  IADD3 R2, P6, R11.reuse, R68, RZ ;  /* 0x000000440b027210 */ /* 0x042fe20007fde0ff */
[----:B------:R-:W1:Y:S03]  /*30990*/  LDC R17, c[0x0][0x248] ;  /* 0x00009200ff117b82 */ /* 0x000e660000000800 */
[----:B------:R-:W-:Y:S01]  /*309a0*/  LEA.HI.X.SX32 R3, R11, R69, 0x1, P6 ;  /* 0x000000450b037211 */ /* 0x000fe200030f0eff */
[----:B------:R3:W-:Y:S01]  /*309b0*/  @P4 STG.E.U8 desc[UR28][R8.64], R15 ;  /* 0x0000000f08004986 */ /* 0x0007e2000c10111c */
[----:B------:R-:W-:Y:S01]  /*309c0*/  ISETP.LT.AND P1, PT, R18, UR4, !P0 ;  /* 0x0000000412007c0c */ /* 0x000fe2000c721270 */
[----:B------:R-:W-:Y:S02]  /*309d0*/  ULDC UR4, c[0x0][0x248] ;  /* 0x0000920000047ab9 */ /* 0x000fe40000000800 */
[----:B------:R3:W-:Y:S04]  /*309e0*/  @P5 STG.E.U8 desc[UR28][R2.64], R13 ;  /* 0x0000000d02005986 */ /* 0x0007e8000c10111c */
[----:B------:R-:W4:Y:S01]  /*309f0*/  LDL.LU R18, [R1+0xe34] ;  /* 0x000e340001127983 */ /* 0x000f220000300800 */
[----:B---3--:R-:W-:-:S02]  /*30a00*/  PRMT R9, R26, 0x7771, RZ ;  /* 0x000077711a097816 */ /* 0x008fc400000000ff */
[----:B------:R-:W-:-:S04]  /*30a10*/  IADD3 R2, P4, R0, R68, RZ ;  /* 0x0000004400027210 */ /* 0x000fc80007f9e0ff */
[----:B------:R-:W-:-:S05]  /*30a20*/  LEA.HI.X.SX32 R3, R0, R69, 0x1, P4 ;  /* 0x0000004500037211 */ /* 0x000fca00020f0eff */
[----:B------:R3:W-:Y:S01]  /*30a30*/  @P3 STG.E.U8 desc[UR28][R2.64], R9 ;  /* 0x0000000902003986 */ /* 0x0007e2000c10111c */
[C---:B--2---:R-:W-:Y:S01]  /*30a40*/  IMAD R8, R20.reuse, UR4, RZ ;  /* 0x0000000414087c24 */ /* 0x044fe2000f8e02ff */
[----:B------:R-:W-:Y:S01]  /*30a50*/  ISETP.LT.AND P6, PT, R20, UR6, !P0 ;  /* 0x0000000614007c0c */ /* 0x000fe2000c7c1270 */
[----:B------:R-:W-:Y:S01]  /*30a60*/  ULDC UR6, c[0x0][0x22c] ;  /* 0x00008b0000067ab9 */ /* 0x000fe20000000800 */
[----:B------:R-:W-:Y:S01]  /*30a70*/  PRMT R11, R27, 0x7771, RZ ;  /* 0x000077711b0b7816 */ /* 0x000fe200000000ff */
[----:B------:R-:W-:Y:S01]  /*30a80*/  IMAD R0, R19, 0x4, R0 ;  /* 0x0000000413007824 */ /* 0x000fe200078e0200 */
[----:B------:R-:W-:Y:S01]  /*30a90*/  PRMT R15, R24, 0x7772, RZ ;  /* 0x00007772180f7816 */ /* 0x000fe200000000ff */
[----:B------:R-:W-:Y:S01]  /*30aa0*/  ULDC UR4, c[0x0][0x22c] ;  /* 0x00008b0000047ab9 */ /* 0x000fe20000000800 */
[----:B---3--:R-:W-:Y:S01]  /*30ab0*/  IADD3 R2, P3, R8, R68, RZ ;  /* 0x0000004408027210 */ /* 0x008fe20007f7e0ff */
[----:B------:R-:W2:Y:S01]  /*30ac0*/  LDC R19, c[0x0][0x248] ;  /* 0x00009200ff137b82 */ /* 0x000ea20000000800 */
[----:B------:R-:W-:Y:S01]  /*30ad0*/  ISETP.LT.AND P4, PT, R14, UR7, !P0 ;  /* 0x000000070e007c0c */ /* 0x000fe2000c781270 */
[----:B-1----:R-:W-:Y:S01]  /*30ae0*/  IMAD R9, R17, 0x2, R0 ;  /* 0x0000000211097824 */ /* 0x002fe200078e0200 */
[----:B------:R-:W3:Y:S01]  /*30af0*/  LDL.LU R14, [R1+0xe38] ;  /* 0x000e3800010e7983 */ /* 0x000ee20000300800 */
[----:B------:R-:W-:Y:S01]  /*30b00*/  LEA.HI.X.SX32 R3, R8, R69, 0x1, P3 ;  /* 0x0000004508037211 */ /* 0x000fe200018f0eff */
[----:B------:R-:W-:Y:S01]  /*30b10*/  ULDC UR7, c[0x0][0x22c] ;  /* 0x00008b0000077ab9 */ /* 0x000fe20000000800 */
[----:B------:R-:W-:-:S02]  /*30b20*/  PRMT R13, R25, 0x7772, RZ ;  /* 0x00007772190d7816 */ /* 0x000fc400000000ff */
[----:B------:R-:W1:Y:S01]  /*30b30*/  LDC R17, c[0x0][0x248] ;  /* 0x00009200ff117b82 */ /* 0x000e620000000800 */
[----:B----4-:R-:W-:Y:S01]  /*30b40*/  ISETP.LT.AND P3, PT, R12, UR6, !P0 ;  /* 0x000000060c007c0c */ /* 0x010fe2000c761270 */
[----:B------:R4:W-:Y:S01]  /*30b50*/  @P6 STG.E.U8 desc[UR28][R2.64], R11 ;  /* 0x0000000b02006986 */ /* 0x0009e2000c10111c */
[----:B------:R-:W-:Y:S01]  /*30b60*/  ISETP.LT.AND P5, PT, R16, UR4, !P0 ;  /* 0x0000000410007c0c */ /* 0x000fe2000c7a1270 */
[----:B------:R-:W-:Y:S01]  /*30b70*/  ULDC UR4, c[0x0][0x22c] ;  /* 0x00008b0000047ab9 */ /* 0x000fe20000000800 */
[----:B------:R-:W-:Y:S01]  /*30b80*/  PRMT R25, R25, 0x7773, RZ ;  /* 0x0000777319197816 */ /* 0x000fe200000000ff */
[----:B------:R-:W2:Y:S01]  /*30b90*/  LDL.LU R12, [R1+0xe3c] ;  /* 0x000e3c00010c7983 */ /* 0x000ea20000300800 */
[----:B------:R-:W-:-:S03]  /*30ba0*/  ULDC UR6, c[0x0][0x22c] ;  /* 0x00008b0000067ab9 */ /* 0x000fc60000000800 */
[----:B------:R-:W2:Y:S01]  /*30bb0*/  LDL.LU R16, [R1+0xe4c] ;  /* 0x000e4c0001107983 */ /* 0x000ea20000300800 */
[----:B----4-:R-:W-:-:S03]  /*30bc0*/  IADD3 R2, P6, R0, R68, RZ ;  /* 0x0000004400027210 */ /* 0x010fc60007fde0ff */
[----:B------:R-:W4:Y:S01]  /*30bd0*/  LDL.LU R20, [R1+0xbd0] ;  /* 0x000bd00001147983 */ /* 0x000f220000300800 */
[----:B------:R-:W-:Y:S01]  /*30be0*/  LEA.HI.X.SX32 R3, R0, R69, 0x1, P6 ;  /* 0x0000004500037211 */ /* 0x000fe200030f0eff */
[----:B0-----:R-:W-:Y:S01]  /*30bf0*/  IMAD R0, R10, 0x2, R9 ;  /* 0x000000020a007824 */ /* 0x001fe200078e0209 */
[----:B------:R-:W-:-:S03]  /*30c00*/  IADD3 R8, P6, R9, R68, RZ ;  /* 0x0000004409087210 */ /* 0x000fc60007fde0ff */
[----:B------:R0:W-:Y:S01]  /*30c10*/  @P2 STG.E.U8 desc[UR28][R2.64], R15 ;  /* 0x0000000f02002986 */ /* 0x0001e2000c10111c */
[----:B------:R-:W-:Y:S02]  /*30c20*/  LEA.HI.X.SX32 R9, R9, R69, 0x1, P6 ;  /* 0x0000004509097211 */ /* 0x000fe400030f0eff */
[----:B------:R-:W-:-:S03]  /*30c30*/  PRMT R11, R26, 0x7772, RZ ;  /* 0x000077721a0b7816 */ /* 0x000fc600000000ff */
[----:B------:R1:W-:Y:S01]  /*30c40*/  @P1 STG.E.U8 desc[UR28][R8.64], R13 ;  /* 0x0000000d08001986 */ /* 0x0003e2000c10111c */
[----:B0-----:R-:W-:Y:S01]  /*30c50*/  IADD3 R2, P6, R0, R68, RZ ;  /* 0x0000004400027210 */ /* 0x001fe20007fde0ff */
[----:B------:R-:W-:Y:S01]  /*30c60*/  IMAD R10, R21, 0x2, R0 ;  /* 0x00000002150a7824 */ /* 0x000fe200078e0200 */
[----:B------:R-:W-:Y:S01]  /*30c70*/  ISETP.LT.AND P2, PT, R18, UR4, !P0 ;  /* 0x0000000412007c0c */ /* 0x000fe2000c741270 */
[----:B------:R-:W-:Y:S01]  /*30c80*/  ULDC UR4, c[0x0][0x22c] ;  /* 0x00008b0000047ab9 */ /* 0x000fe20000000800 */
[----:B------:R-:W-:Y:S01]  /*30c90*/  LEA.HI.X.SX32 R3, R0, R69, 0x1, P6 ;  /* 0x0000004500037211 */ /* 0x000fe200030f0eff */
[----:B------:R-:W0:Y:S04]  /*30ca0*/  LDC R21, c[0x0][0x248] ;  /* 0x00009200ff157b82 */ /* 0x000e280000000800 */
[----:B------:R1:W-:Y:S04]  /*30cb0*/  @P4 STG.E.U8 desc[UR28][R2.64], R11 ;  /* 0x0000000b02004986 */ /* 0x0003e8000c10111c */
[----:B------:R-:W4:Y:S01]  /*30cc0*/  LDC R15, c[0x0][0x248] ;  /* 0x00009200ff0f7b82 */ /* 0x000f220000000800 */
[----:B---3--:R-:W-:Y:S01]  /*30cd0*/  ISETP.LT.AND P1, PT, R14, UR4, !P0 ;  /* 0x000000040e007c0c */ /* 0x008fe2000c721270 */
[----:B------:R-:W-:Y:S01]  /*30ce0*/  ULDC UR4, c[0x0][0x22c] ;  /* 0x00008b0000047ab9 */ /* 0x000fe20000000800 */
[----:B------:R-:W3:Y:S01]  /*30cf0*/  LDL.LU R14, [R1+0xe48] ;  /* 0x000e4800010e7983 */ /* 0x000ee20000300800 */
[----:B--2---:R-:W-:Y:S01]  /*30d00*/  ISETP.LT.AND P4, PT, R12, UR4, !P0 ;  /* 0x000000040c007c0c */ /* 0x004fe2000c781270 */
[----:B-1----:R-:W-:-:S02]  /*30d10*/  IMAD R0, R17, 0x2, R10 ;  /* 0x0000000211007824 */ /* 0x002fc400078e020a */
[----:B------:R-:W2:Y:S01]  /*30d20*/  LDL.LU R12, [R1+0xe58] ;  /* 0x000e5800010c7983 */ /* 0x000ea20000300800 */
[CC--:B------:R-:W-:Y:S01]  /*30d30*/  IADD3 R8, P6, R10.reuse, R68.reuse, RZ ;  /* 0x000000440a087210 */ /* 0x0c0fe20007fde0ff */
[----:B------:R-:W-:Y:S01]  /*30d40*/  ULDC UR4, c[0x0][0x22c] ;  /* 0x00008b0000047ab9 */ /* 0x000fe20000000800 */
[----:B------:R-:W-:Y:S01]  /*30d50*/  PRMT R13, R27, 0x7772, RZ ;  /* 0x000077721b0d7816 */ /* 0x000fe200000000ff */
[----:B------:R-:W2:Y:S01]  /*30d60*/  LDL.LU R18, [R1+0xe5c] ;  /* 0x000e5c0001127983 */ /* 0x000ea20000300800 */
[-C--:B------:R-:W-:Y:S01]  /*30d70*/  LEA.HI.X.SX32 R9, R10, R69.reuse, 0x1, P6 ;  /* 0x000000450a097211 */ /* 0x080fe200030f0eff */
[----:B------:R-:W-:Y:S01]  /*30d80*/  IMAD R10, R19, 0x2, R0 ;  /* 0x00000002130a7824 */ /* 0x000fe200078e0200 */
[C---:B------:R-:W-:Y:S01]  /*30d90*/  IADD3 R2, P6, R0.reuse, R68, RZ ;  /* 0x0000004400027210 */ /* 0x040fe20007fde0ff */
[----:B------:R-:W1:Y:S02]  /*30da0*/  LDC R17, c[0x0][0x248] ;  /* 0x00009200ff117b82 */ /* 0x000e640000000800 */
[----:B------:R0:W-:Y:S01]  /*30db0*/  @P5 STG.E.U8 desc[UR28][R8.64], R13 ;  /* 0x0000000d08005986 */ /* 0x0001e2000c10111c */
[----:B------:R-:W-:-:S02]  /*30dc0*/  LEA.HI.X.SX32 R3, R0, R69, 0x1, P6 ;  /* 0x0000004500037211 */ /* 0x000fc400030f0eff */
[----:B------:R-:W-:-:S03]  /*30dd0*/  PRMT R11, R24, 0x7773, RZ ;  /* 0x00007773180b7816 */ /* 0x000fc600000000ff */
[----:B------:R-:W1:Y:S01]  /*30de0*/  LDC R19, c[0x0][0x248] ;  /* 0x00009200ff137b82 */ /* 0x000e620000000800 */
[----:B0-----:R-:W-:-:S07]  /*30df0*/  IADD3 R8, P5, R10, R68, RZ ;  /* 0x000000440a087210 */ /* 0x001fce0007fbe0ff */
[----:B------:R-:W0:Y:S01]  /*30e00*/  LDC R13, c[0x0][0x248] ;  /* 0x00009200ff0d7b82 */ /* 0x000e220000000800 */
[----:B------:R-:W-:Y:S01]  /*30e10*/  LEA.HI.X.SX32 R9, R10, R69, 0x1, P5 ;  /* 0x000000450a097211 */ /* 0x000fe200028f0eff */
[----:B------:R-:W-:Y:S01]  /*30e20*/  IMAD R10, R21, 0x2, R10 ;  /* 0x00000002150a7824 */ /* 0x000fe200078e020a */
[----:B------:R4:W-:Y:S01]  /*30e30*/  @P3 STG.E.U8 desc[UR28][R2.64], R11 ;  /* 0x0000000b02003986 */ /* 0x0009e2000c10111c */
[----:B------:R-:W-:Y:S01]  /*30e40*/  ISETP.LT.AND P6, PT, R16, UR4, !P0 ;  /* 0x0000000410007c0c */ /* 0x000fe2000c7c1270 */
[----:B------:R-:W-:Y:S02]  /*30e50*/  ULDC UR4, c[0x0][0x248] ;  /* 0x0000920000047ab9 */ /* 0x000fe40000000800 */
[----:B------:R-:W2:Y:S01]  /*30e60*/  LDL.LU R16, [R1+0xe54] ;  /* 0x000e540001107983 */ /* 0x000ea20000300800 */
[----:B----4-:R-:W-:Y:S01]  /*30e70*/  IMAD R0, R20, UR4, RZ ;  /* 0x0000000414007c24 */ /* 0x010fe2000f8e02ff */
[----:B------:R-:W-:Y:S01]  /*30e80*/  ULDC UR4, c[0x0][0x22c] ;  /* 0x00008b0000047ab9 */ /* 0x000fe20000000800 */
[----:B------:R-:W-:Y:S01]  /*30e90*/  PRMT R27, R27, 0x7773, RZ ;  /* 0x000077731b1b7816 */ /* 0x000fe200000000ff */
[----:B------:R-:W4:Y:S01]  /*30ea0*/  LDC R21, c[0x0][0x248] ;  /* 0x00009200ff157b82 */ /* 0x000f220000000800 */
[----:B------:R-:W-:-:S02]  /*30eb0*/  IADD3 R2, P5, R10, R68, RZ ;  /* 0x000000440a027210 */ /* 0x000fc40007fbe0ff */
[----:B------:R-:W-:Y:S02]  /*30ec0*/  PRMT R11, R26, 0x7773, RZ ;  /* 0x000077731a0b7816 */ /* 0x000fe400000000ff */
[----:B------:R-:W-:Y:S01]  /*30ed0*/  LEA.HI.X.SX32 R3, R10, R69, 0x1, P5 ;  /* 0x000000450a037211 */ /* 0x000fe200028f0eff */
[----:B------:R1:W-:Y:S04]  /*30ee0*/  @P2 STG.E.U8 desc[UR28][R8.64], R25 ;  /* 0x0000001908002986 */ /* 0x0003e8000c10111c */
[----:B------:R2:W-:Y:S01]  /*30ef0*/  @P1 STG.E.U8 desc[UR28][R2.64], R11 ;  /* 0x0000000b02001986 */ /* 0x0005e2000c10111c */
[----:B------:R-:W-:Y:S01]  /*30f00*/  ISETP.LT.AND P3, PT, R20, UR6, !P0 ;  /* 0x0000000614007c0c */ /* 0x000fe2000c761270 */
[----:B------:R-:W-:Y:S01]  /*30f10*/  IMAD R10, R15, 0x4, R10 ;  /* 0x000000040f0a7824 */ /* 0x000fe200078e020a */
[----:B-1----:R-:W1:Y:S01]  /*30f20*/  LDC R25, c[0x0][0x248] ;  /* 0x00009200ff197b82 */ /* 0x002e620000000800 */
[----:B---3--:R-:W-:Y:S01]  /*30f30*/  ISETP.LT.AND P2, PT, R14, UR7, !P0 ;  /* 0x000000070e007c0c */ /* 0x008fe2000c741270 */
[----:B------:R-:W-:Y:S01]  /*30f40*/  ULDC UR6, c[0x0][0x22c] ;  /* 0x00008b0000067ab9 */ /* 0x000fe20000000800 */
[----:B------:R-:W3:Y:S01]  /*30f50*/  LDL.LU R14, [R1+0xe60] ;  /* 0x000e6000010e7983 */ /* 0x000ee20000300800 */
[----:B--2---:R-:W-:Y:S01]  /*30f60*/  ISETP.LT.AND P1, PT, R12, UR4, !P0 ;  /* 0x000000040c007c0c */ /* 0x004fe2000c721270 */
[----:B------:R-:W-:-:S02]  /*30f70*/  ULDC UR4, c[0x0][0x22c] ;  /* 0x00008b0000047ab9 */ /* 0x000fc40000000800 */
[----:B------:R-:W2:Y:S01]  /*30f80*/  LDL.LU R12, [R1+0xe64] ;  /* 0x000e6400010c7983 */ /* 0x000ea20000300800 */
[----:B------:R-:W-:Y:S01]  /*30f90*/  IADD3 R8, P5, R0, R68, RZ ;  /* 0x0000004400087210 */ /* 0x000fe20007fbe0ff */
[----:B------:R-:W-:-:S03]  /*30fa0*/  ULDC UR7, c[0x0][0x22c] ;  /* 0x00008b0000077ab9 */ /* 0x000fc60000000800 */
[-C--:B------:R-:W-:Y:S02]  /*30fb0*/  LEA.HI.X.SX32 R9, R0, R69.reuse, 0x1, P5 ;  /* 0x0000004500097211 */ /* 0x080fe400028f0eff */
[----:B------:R-:W-:Y:S02]  /*30fc0*/  IADD3 R2, P5, R10, R68, RZ ;  /* 0x000000440a027210 */ /* 0x000fe40007fbe0ff */
[----:B------:R-:W-:Y:S02]  /*30fd0*/  PRMT R15, R28, 0x7770, RZ ;  /* 0x000077701c0f7816 */ /* 0x000fe400000000ff */
[----:B------:R-:W-:Y:S01]  /*30fe0*/  LEA.HI.X.SX32 R3, R10, R69, 0x1, P5 ;  /* 0x000000450a037211 */ /* 0x000fe200028f0eff */
[----:B0-----:R-:W-:Y:S01]  /*30ff0*/  IMAD R10, R13, 0x2, R10 ;  /* 0x000000020d0a7824 */ /* 0x001fe200078e020a */
[----:B------:R0:W-:Y:S01]  /*31000*/  @P3 STG.E.U8 desc[UR28][R8.64], R27 ;  /* 0x0000001b08003986 */ /* 0x0001e2000c10111c */
[----:B------:R-:W-:Y:S01]  /*31010*/  ISETP.LT.AND P3, PT, R18, UR4, !P0 ;  /* 0x0000000412007c0c */ /* 0x000fe2000c761270 */
[----:B------:R-:W-:Y:S01]  /*31020*/  ULDC UR4, c[0x0][0x22c] ;  /* 0x00008b0000047ab9 */ /* 0x000fe20000000800 */
[----:B------:R-:W-:Y:S01]  /*31030*/  IMAD R0, R17, 0x2, R10 ;  /* 0x0000000211007824 */ /* 0x000fe200078e020a */
[----:B------:R4:W-:Y:S01]  /*31040*/  @P4 STG.E.U8 desc[UR28][R2.64], R15 ;  /* 0x0000000f02004986 */ /* 0x0009e2000c10111c */
[----:B------:R-:W-:Y:S01]  /*31050*/  PRMT R13, R29, 0x7770, RZ ;  /* 0x000077701d0d7816 */ /* 0x000fe200000000ff */
[----:B------:R-:W1:Y:S02]  /*31060*/  LDC R17, c[0x0][0x248] ;  /* 0x00009200ff117b82 */ /* 0x000e640000000800 */
[----:B------:R-:W2:Y:S01]  /*31070*/  LDL.LU R18, [R1+0xe6c] ;  /* 0x000e6c0001127983 */ /* 0x000ea20000300800 */
[----:B------:R-:W-:-:S05]  /*31080*/  PRMT R11, R30, 0x7770, RZ ;  /* 0x000077701e0b7816 */ /* 0x000fca00000000ff */
[----:B0-----:R-:W0:Y:S01]  /*31090*/  LDC R27, c[0x0][0x248] ;  /* 0x00009200ff1b7b82 */ /* 0x001e220000000800 */
[----:B----4-:R-:W-:-:S04]  /*310a0*/  IADD3 R2, P4, R10, R68, RZ ;  /* 0x000000440a027210 */ /* 0x010fc80007f9e0ff */
[-C--:B------:R-:W-:Y:S01]  /*310b0*/  LEA.HI.X.SX32 R3, R10, R69.reuse, 0x1, P4 ;  /* 0x000000450a037211 */ /* 0x080fe200020f0eff */
[----:B------:R-:W-:Y:S01]  /*310c0*/  IMAD R10, R19, 0x2, R0 ;  /* 0x00000002130a7824 */ /* 0x000fe200078e0200 */
[----:B------:R-:W-:Y:S01]  /*310d0*/  IADD3 R8, P4, R0, R68, RZ ;  /* 0x0000004400087210 */ /* 0x000fe20007f9e0ff */
[----:B------:R-:W4:Y:S01]  /*310e0*/  LDL.LU R19, [R1+0xbcc] ;  /* 0x000bcc0001137983 */ /* 0x000f220000300800 */
[----:B------:R-:W-:Y:S01]  /*310f0*/  ISETP.LT.AND P5, PT, R16, UR4, !P0 ;  /* 0x0000000410007c0c */ /* 0x000fe2000c7a1270 */
[----:B------:R-:W-:Y:S01]  /*31100*/  ULDC UR4, c[0x0][0x22c] ;  /* 0x00008b0000047ab9 */ /* 0x000fe20000000800 */
[----:B------:R-:W-:Y:S01]  /*31110*/  LEA.HI.X.SX32 R9, R0, R69, 0x1, P4 ;  /* 0x0000004500097211 */ /* 0x000fe200020f0eff */
[----:B------:R2:W-:Y:S04]  /*31120*/  @P6 STG.E.U8 desc[UR28][R2.64], R13 ;  /* 0x0000000d02006986 */ /* 0x0005e8000c10111c */
[----:B------:R2:W-:Y:S01]  /*31130*/  @P2 STG.E.U8 desc[UR28][R8.64], R11 ;  /* 0x0000000b08002986 */ /* 0x0005e2000c10111c */
[----:B---3--:R-:W-:Y:S01]  /*31140*/  ISETP.LT.AND P4, PT, R14, UR4, !P0 ;  /* 0x000000040e007c0c */ /* 0x008fe2000c781270 */
[----:B------:R-:W-:-:S02]  /*31150*/  ULDC UR4, c[0x0][0x22c] ;  /* 0x00008b0000047ab9 */ /* 0x000fc40000000800 */
[----:B------:R-:W3:Y:S04]  /*31160*/  LDL.LU R14, [R1+0xe74] ;  /* 0x000e7400010e7983 */ /* 0x000ee80000300800 */
[----:B------:R-:W3:Y:S01]  /*31170*/  LDL.LU R16, [R1+0xe78] ;  /* 0x000e780001107983 */ /* 0x000ee20000300800 */
[----:B--2---:R-:W-:Y:S01]  /*31180*/  ISETP.LT.AND P2, PT, R12, UR4, !P0 ;  /* 0x000000040c007c0c */ /* 0x004fe2000c741270 */
[----:B------:R-:W-:Y:S02]  /*31190*/  IMAD R0, R21, 0x2, R10 ;  /* 0x0000000215007824 */ /* 0x000fe400078e020a */
[----:B------:R-:W2:Y:S01]  /*311a0*/  LDL.LU R12, [R1+0xe70] ;  /* 0x000e7000010c7983 */ /* 0x000ea20000300800 */
[CC--:B------:R-:W-:Y:S01]  /*311b0*/  IADD3 R2, P6, R10.reuse, R68.reuse, RZ ;  /* 0x000000440a027210 */ /* 0x0c0fe20007fde0ff */
[----:B------:R-:W-:Y:S01]  /*311c0*/  ULDC UR4, c[0x0][0x22c] ;  /* 0x00008b0000047ab9 */ /* 0x000fe20000000800 */
[----:B------:R-:W-:Y:S01]  /*311d0*/  PRMT R15, R31, 0x7770, RZ ;  /* 0x000077701f0f7816 */ /* 0x000fe200000000ff */
[----:B------:R-:W0:Y:S01]  /*311e0*/  LDC R21, c[0x0][0x248] ;  /* 0x00009200ff157b82 */ /* 0x000e220000000800 */
[----:B------:R-:W-:Y:S01]  /*311f0*/  LEA.HI.X.SX32 R3, R10, R69, 0x1, P6 ;  /* 0x000000450a037211 */ /* 0x000fe200030f0eff */
[----:B------:R-:W-:Y:S01]  /*31200*/  IMAD R10, R23, 0x2, R0 ;  /* 0x00000002170a7824 */ /* 0x000fe200078e0200 */
[----:B------:R-:W-:-:S03]  /*31210*/  IADD3 R8, P6, R0, R68, RZ ;  /* 0x0000004400087210 */ /* 0x000fc60007fde0ff */
[----:B------:R1:W-:Y:S01]  /*31220*/  @P1 STG.E.U8 desc[UR28][R2.64], R15 ;  /* 0x0000000f02001986 */ /* 0x0003e2000c10111c */
[----:B------:R-:W-:Y:S01]  /*31230*/  LEA.HI.X.SX32 R9, R0, R69, 0x1, P6 ;  /* 0x0000004500097211 */ /* 0x000fe200030f0eff */
[----:B------:R-:W0:Y:S01]  /*31240*/  LDC R23, c[0x0][0x248] ;  /* 0x00009200ff177b82 */ /* 0x000e220000000800 */
[----:B------:R-:W-:Y:S02]  /*31250*/  PRMT R13, R28, 0x7771, RZ ;  /* 0x000077711c0d7816 */ /* 0x000fe400000000ff */
[----:B------:R-:W-:Y:S02]  /*31260*/  PRMT R11, R29, 0x7771, RZ ;  /* 0x000077711d0b7816 */ /* 0x000fe400000000ff */
[----:B-1----:R-:W-:-:S03]  /*31270*/  IADD3 R2, P6, R10, R68, RZ ;  /* 0x000000440a027210 */ /* 0x002fc60007fde0ff */
[----:B------:R-:W1:Y:S01]  /*31280*/  LDC R15, c[0x0][0x248] ;  /* 0x00009200ff0f7b82 */ /* 0x000e620000000800 */
[----:B------:R-:W-:Y:S01]  /*31290*/  LEA.HI.X.SX32 R3, R10, R69, 0x1, P6 ;  /* 0x000000450a037211 */ /* 0x000fe200030f0eff */
[----:B------:R-:W-:Y:S01]  /*312a0*/  IMAD R10, R17, 0x2, R10 ;  /* 0x00000002110a7824 */ /* 0x000fe200078e020a */
[----:B------:R4:W-:Y:S01]  /*312b0*/  @P3 STG.E.U8 desc[UR28][R8.64], R13 ;  /* 0x0000000d08003986 */ /* 0x0009e2000c10111c */
[----:B------:R-:W-:Y:S01]  /*312c0*/  ISETP.LT.AND P1, PT, R18, UR4, !P0 ;  /* 0x0000000412007c0c */ /* 0x000fe2000c721270 */
[----:B------:R-:W-:-:S03]  /*312d0*/  ULDC UR4, c[0x0][0x248] ;  /* 0x0000920000047ab9 */ /* 0x000fc60000000800 */
[----:B------:R-:W0:Y:S01]  /*312e0*/  LDC R17, c[0x0][0x248] ;  /* 0x00009200ff117b82 */ /* 0x000e220000000800 */
[----:B------:R4:W-:Y:S02]  /*312f0*/  @P5 STG.E.U8 desc[UR28][R2.64], R11 ;  /* 0x0000000b02005986 */ /* 0x0009e4000c10111c */
[C---:B----4-:R-:W-:Y:S01]  /*31300*/  IMAD R0, R19.reuse, UR4, RZ ;  /* 0x0000000413007c24 */ /* 0x050fe2000f8e02ff */
[----:B------:R-:W-:Y:S01]  /*31310*/  ISETP.LT.AND P6, PT, R19, UR6, !P0 ;  /* 0x0000000613007c0c */ /* 0x000fe2000c7c1270 */
[----:B------:R-:W4:Y:S01]  /*31320*/  LDL.LU R18, [R1+0xe7c] ;  /* 0x000e7c0001127983 */ /* 0x000f220000300800 */
[----:B------:R-:W-:Y:S01]  /*31330*/  ULDC UR6, c[0x0][0x22c] ;  /* 0x00008b0000067ab9 */ /* 0x000fe20000000800 */
[----:B------:R-:W-:Y:S01]  /*31340*/  ULDC UR4, c[0x0][0x22c] ;  /* 0x00008b0000047ab9 */ /* 0x000fe20000000800 */
[----:B------:R-:W1:Y:S01]  /*31350*/  LDC R19, c[0x0][0x248] ;  /* 0x00009200ff137b82 */ /* 0x000e620000000800 */
[----:B------:R-:W-:Y:S02]  /*31360*/  PRMT R9, R30, 0x7771, RZ ;  /* 0x000077711e097816 */ /* 0x000fe400000000ff */
[----:B------:R-:W-:-:S04]  /*31370*/  IADD3 R2, P3, R10, R68, RZ ;  /* 0x000000440a027210 */ /* 0x000fc80007f7e0ff */
[----:B------:R-:W-:-:S05]  /*31380*/  LEA.HI.X.SX32 R3, R10, R69, 0x1, P3 ;  /* 0x000000450a037211 */ /* 0x000fca00018f0eff */
[----:B------:R0:W-:Y:S02]  /*31390*/  @P4 STG.E.U8 desc[UR28][R2.64], R9 ;  /* 0x0000000902004986 */ /* 0x0001e4000c10111c */
[----:B0-----:R-:W-:Y:S02]  /*313a0*/  IADD3 R2, P4, R0, R68, RZ ;  /* 0x0000004400027210 */ /* 0x001fe40007f9e0ff */
[----:B---3--:R-:W-:Y:S01]  /*313b0*/  ISETP.LT.AND P3, PT, R14, UR7, !P0 ;  /* 0x000000070e007c0c */ /* 0x008fe2000c761270 */
[----:B------:R-:W-:Y:S01]  /*313c0*/  IMAD R10, R17, 0x4, R10 ;  /* 0x00000004110a7824 */ /* 0x000fe200078e020a */
[----:B------:R-:W3:Y:S01]  /*313d0*/  LDL.LU R14, [R1+0xe80] ;  /* 0x000e8000010e7983 */ /* 0x000ee20000300800 */
[----:B------:R-:W-:Y:S01]  /*313e0*/  LEA.HI.X.SX32 R3, R0, R69, 0x1, P4 ;  /* 0x0000004500037211 */ /* 0x000fe200020f0eff */
[----:B------:R-:W0:Y:S01]  /*313f0*/  LDC R17, c[0x0][0x248] ;  /* 0x00009200ff117b82 */ /* 0x000e220000000800 */
[----:B------:R-:W-:Y:S01]  /*31400*/  PRMT R11, R31, 0x7771, RZ ;  /* 0x000077711f0b7816 */ /* 0x000fe200000000ff */
[----:B------:R-:W-:Y:S01]  /*31410*/  ULDC UR7, c[0x0][0x22c] ;  /* 0x00008b0000077ab9 */ /* 0x000fe20000000800 */
[----:B--2---:R-:W-:-:S03]  /*31420*/  ISETP.LT.AND P4, PT, R12, UR6, !P0 ;  /* 0x000000060c007c0c */ /* 0x004fc6000c781270 */
[----:B------:R2:W-:Y:S01]  /*31430*/  @P6 STG.E.U8 desc[UR28][R2.64], R11 ;  /* 0x0000000b02006986 */ /* 0x0005e2000c10111c */
[----:B-1----:R-:W-:-:S03]  /*31440*/  IMAD R0, R15, 0x2, R10 ;  /* 0x000000020f007824 */ /* 0x002fc600078e020a */
[----:B------:R-:W3:Y:S01]  /*31450*/  LDL.LU R12, [R1+0xe84] ;  /* 0x000e8400010c7983 */ /* 0x000ee20000300800 */
[----:B------:R-:W-:Y:S01]  /*31460*/  PRMT R15, R28, 0x7772, RZ ;  /* 0x000077721c0f7816 */ /* 0x000fe200000000ff */
[----:B------:R-:W-:Y:S01]  /*31470*/  ULDC UR6, c[0x0][0x22c] ;  /* 0x00008b0000067ab9 */ /* 0x000fe20000000800 */
[----:B--2---:R-:W-:-:S04]  /*31480*/  IADD3 R2, P6, R10, R68, RZ ;  /* 0x000000440a027210 */ /* 0x004fc80007fde0ff */
[-C--:B------:R-:W-:Y:S01]  /*31490*/  LEA.HI.X.SX32 R3, R10, R69.reuse, 0x1, P6 ;  /* 0x000000450a037211 */ /* 0x080fe200030f0eff */
[----:B------:R-:W-:Y:S01]  /*314a0*/  IMAD R10, R19, 0x2, R0 ;  /* 0x00000002130a7824 */ /* 0x000fe200078e0200 */
[C---:B------:R-:W-:Y:S01]  /*314b0*/  IADD3 R8, P6, R0.reuse, R68, RZ ;  /* 0x0000004400087210 */ /* 0x040fe20007fde0ff */
[----:B------:R-:W1:Y:S02]  /*314c0*/  LDC R19, c[0x0][0x248] ;  /* 0x00009200ff137b82 */ /* 0x000e640000000800 */
[----:B------:R2:W-:Y:S01]  /*314d0*/  @P2 STG.E.U8 desc[UR28][R2.64], R15 ;  /* 0x0000000f02002986 */ /* 0x0005e2000c10111c */
[----:B------:R-:W-:Y:S02]  /*314e0*/  LEA.HI.X.SX32 R9, R0, R69, 0x1, P6 ;  /* 0x0000004500097211 */ /* 0x000fe400030f0eff */
[----:B------:R-:W-:Y:S01]  /*314f0*/  ISETP.LT.AND P5, PT, R16, UR4, !P0 ;  /* 0x0000000410007c0c */ /* 0x000fe2000c7a1270 */
[----:B------:R-:W-:Y:S01]  /*31500*/  ULDC UR4, c[0x0][0x22c] ;  /* 0x00008b0000047ab9 */ /* 0x000fe20000000800 */
[----:B------:R-:W-:Y:S01]  /*31510*/  PRMT R13, R29, 0x7772, RZ ;  /* 0x000077721d0d7816 */ /* 0x000fe200000000ff */
[----:B------:R-:W3:Y:S01]  /*31520*/  LDL.LU R16, [R1+0xe94] ;  /* 0x000e940001107983 */ /* 0x000ee20000300800 */
[----:B------:R-:W-:-:S02]  /*31530*/  PRMT R11, R30, 0x7772, RZ ;  /* 0x000077721e0b7816 */ /* 0x000fc400000000ff */
[----:B--2---:R-:W-:Y:S01]  /*31540*/  IADD3 R2, P6, R10, R68, RZ ;  /* 0x000000440a027210 */ /* 0x004fe20007fde0ff */
[----:B------:R-:W2:Y:S01]  /*31550*/  LDC R15, c[0x0][0x248] ;  /* 0x00009200ff0f7b82 */ /* 0x000ea20000000800 */
[----:B----4-:R-:W-:Y:S01]  /*31560*/  ISETP.LT.AND P2, PT, R18, UR4, !P0 ;  /* 0x0000000412007c0c */ /* 0x010fe2000c741270 */
[----:B------:R-:W-:Y:S01]  /*31570*/  ULDC UR4, c[0x0][0x22c] ;  /* 0x00008b0000047ab9 */ /* 0x000fe20000000800 */
[----:B------:R-:W-:Y:S01]  /*31580*/  LEA.HI.X.SX32 R3, R10, R69, 0x1, P6 ;  /* 0x000000450a037211 */ /* 0x000fe200030f0eff */
[----:B------:R4:W-:Y:S04]  /*31590*/  @P1 STG.E.U8 desc[UR28][R8.64], R13 ;  /* 0x0000000d08001986 */ /* 0x0009e8000c10111c */
[----:B------:R-:W2:Y:S04]  /*315a0*/  LDL.LU R20, [R1+0xbc8] ;  /* 0x000bc80001147983 */ /* 0x000ea80000300800 */
[----:B------:R0:W-:Y:S01]  /*315b0*/  @P3 STG.E.U8 desc[UR28][R2.64], R11 ;  /* 0x0000000b02003986 */ /* 0x0001e2000c10111c */
[----:B---3--:R-:W-:Y:S01]  /*315c0*/  ISETP.LT.AND P1, PT, R14, UR4, !P0 ;  /* 0x000000040e007c0c */ /* 0x008fe2000c721270 */
[----:B------:R-:W-:-:S02]  /*315d0*/  ULDC UR4, c[0x0][0x22c] ;  /* 0x00008b0000047ab9 */ /* 0x000fc40000000800 */
[----:B------:R-:W3:Y:S01]  /*315e0*/  LDL.LU R14, [R1+0xe90] ;  /* 0x000e9000010e7983 */ /* 0x000ee20000300800 */
[----:B------:R-:W-:Y:S01]  /*315f0*/  ISETP.LT.AND P3, PT, R12, UR4, !P0 ;  /* 0x000000040c007c0c */ /* 0x000fe2000c761270 */
[----:B------:R-:W-:Y:S02]  /*31600*/  IMAD R0, R21, 0x2, R10 ;  /* 0x0000000215007824 */ /* 0x000fe400078e020a */
[----:B------:R-:W3:Y:S01]  /*31610*/  LDL.LU R12, [R1+0xea0] ;  /* 0x000ea000010c7983 */ /* 0x000ee20000300800 */
[----:B----4-:R-:W-:Y:S01]  /*31620*/  PRMT R13, R31, 0x7772, RZ ;  /* 0x000077721f0d7816 */ /* 0x010fe200000000ff */
[----:B------:R-:W-:Y:S01]  /*31630*/  ULDC UR4, c[0x0][0x22c] ;  /* 0x00008b0000047ab9 */ /* 0x000fe20000000800 */
[----:B0-----:R-:W-:Y:S01]  /*31640*/  IMAD R10, R17, 0x2, R0 ;  /* 0x00000002110a7824 */ /* 0x001fe200078e0200 */
[-C--:B------:R-:W-:Y:S01]  /*31650*/  IADD3 R8, P6, R0, R68.reuse, RZ ;  /* 0x0000004400087210 */ /* 0x080fe20007fde0ff */
[----:B------:R-:W4:Y:S01]  /*31660*/  LDL.LU R18, [R1+0xea4] ;  /* 0x000ea40001127983 */ /* 0x000f220000300800 */
        /* <DEDUP_REMOVED lines=9> */
[----:B------:R-:W-:-:S05]  /*31700*/  PRMT R31, R31, 0x7773, RZ ;  /* 0x000077731f1f7816 */ /* 0x000fca00000000ff */
[----:B------:R-:W0:Y:S01]  /*31710*/  LDC R23, c[0x0][0x248] ;  /* 0x00009200ff177b82 */ /* 0x000e220000000800 */
[----:B-1----:R-:W-:-:S04]  /*31720*/  IADD3 R8, P5, R0, R68, RZ ;  /* 0x0000004400087210 */ /* 0x002fc80007fbe0ff */
[----:B------:R-:W-:Y:S01]  /*31730*/  LEA.HI.X.SX32 R9, R0, R69, 0x1, P5 ;  /* 0x0000004500097211 */ /* 0x000fe200028f0eff */
[----:B------:R-:W-:Y:S01]  /*31740*/  IMAD R0, R19, 0x2, R0 ;  /* 0x0000000213007824 */ /* 0x000fe200078e0200 */
[----:B------:R1:W-:Y:S01]  /*31750*/  @P4 STG.E.U8 desc[UR28][R2.64], R11 ;  /* 0x0000000b02004986 */ /* 0x0003e2000c10111c */
[----:B------:R-:W-:Y:S01]  /*31760*/  ISETP.LT.AND P6, PT, R16, UR4, !P0 ;  /* 0x0000000410007c0c */ /* 0x000fe2000c7c1270 */
[----:B------:R-:W-:Y:S01]  /*31770*/  ULDC UR4, c[0x0][0x248] ;  /* 0x0000920000047ab9 */ /* 0x000fe20000000800 */
[----:B------:R-:W0:Y:S01]  /*31780*/  LDC R13, c[0x0][0x248] ;  /* 0x00009200ff0d7b82 */ /* 0x000e220000000800 */
[----:B------:R-:W4:Y:S01]  /*31790*/  LDL.LU R16, [R1+0xe9c] ;  /* 0x000e9c0001107983 */ /* 0x000f220000300800 */
[----:B--2---:R-:W-:Y:S01]  /*317a0*/  IMAD R10, R20, UR4, RZ ;  /* 0x00000004140a7c24 */ /* 0x004fe2000f8e02ff */
[----:B------:R-:W-:-:S05]  /*317b0*/  ULDC UR4, c[0x0][0x22c] ;  /* 0x00008b0000047ab9 */ /* 0x000fca0000000800 */
[----:B------:R-:W2:Y:S01]  /*317c0*/  LDC R19, c[0x0][0x248] ;  /* 0x00009200ff137b82 */ /* 0x000ea20000000800 */
[----:B-1----:R-:W-:Y:S02]  /*317d0*/  IADD3 R2, P5, R0, R68, RZ ;  /* 0x0000004400027210 */ /* 0x002fe40007fbe0ff */
[----:B------:R-:W-:Y:S02]  /*317e0*/  PRMT R11, R30, 0x7773, RZ ;  /* 0x000077731e0b7816 */ /* 0x000fe400000000ff */
[----:B------:R-:W-:Y:S01]  /*317f0*/  LEA.HI.X.SX32 R3, R0, R69, 0x1, P5 ;  /* 0x0000004500037211 */ /* 0x000fe200028f0eff */
[----:B------:R1:W-:Y:S04]  /*31800*/  @P2 STG.E.U8 desc[UR28][R8.64], R29 ;  /* 0x0000001d08002986 */ /* 0x0003e8000c10111c */
[----:B------:R1:W-:Y:S01]  /*31810*/  @P1 STG.E.U8 desc[UR28][R2.64], R11 ;  /* 0x0000000b02001986 */ /* 0x0003e2000c10111c */
[----:B---3--:R-:W-:Y:S01]  /*31820*/  ISETP.LT.AND P2, PT, R14, UR7, !P0 ;  /* 0x000000070e007c0c */ /* 0x008fe2000c741270 */
[----:B------:R-:W-:-:S02]  /*31830*/  IMAD R0, R15, 0x4, R0 ;  /* 0x000000040f007824 */ /* 0x000fc400078e0200 */
[----:B------:R-:W3:Y:S01]  /*31840*/  LDL.LU R14, [R1+0xea8] ;  /* 0x000ea800010e7983 */ /* 0x000ee20000300800 */
[----:B------:R-:W-:Y:S01]  /*31850*/  ISETP.LT.AND P1, PT, R12, UR4, !P0 ;  /* 0x000000040c007c0c */ /* 0x000fe2000c721270 */
[----:B------:R-:W-:Y:S02]  /*31860*/  ULDC UR4, c[0x0][0x22c] ;  /* 0x00008b0000047ab9 */ /* 0x000fe40000000800 */
[----:B------:R-:W2:Y:S01]  /*31870*/  LDL.LU R12, [R1+0xeac] ;  /* 0x000eac00010c7983 */ /* 0x000ea20000300800 */
[-C--:B-1----:R-:W-:Y:S01]  /*31880*/  IADD3 R8, P5, R10, R68.reuse, RZ ;  /* 0x000000440a087210 */ /* 0x082fe20007fbe0ff */
[----:B------:R-:W-:Y:S01]  /*31890*/  ULDC UR7, c[0x0][0x22c] ;  /* 0x00008b0000077ab9 */ /* 0x000fe20000000800 */
[----:B------:R-:W-:Y:S01]  /*318a0*/  ISETP.LT.AND P4, PT, R20, UR6, !P0 ;  /* 0x0000000614007c0c */ /* 0x000fe2000c781270 */
[----:B------:R-:W-:Y:S01]  /*318b0*/  ULDC UR6, c[0x0][0x22c] ;  /* 0x00008b0000067ab9 */ /* 0x000fe20000000800 */
[----:B------:R-:W-:Y:S02]  /*318c0*/  LEA.HI.X.SX32 R9, R10, R69, 0x1, P5 ;  /* 0x000000450a097211 */ /* 0x000fe400028f0eff */
[----:B------:R-:W1:Y:S01]  /*318d0*/  LDC R10, c[0x0][0x248] ;  /* 0x00009200ff0a7b82 */ /* 0x000e620000000800 */
[----:B------:R-:W-:-:S02]  /*318e0*/  IADD3 R2, P5, R0, R68, RZ ;  /* 0x0000004400027210 */ /* 0x000fc40007fbe0ff */
[----:B------:R-:W-:Y:S02]  /*318f0*/  PRMT R15, R32, 0x7770, RZ ;  /* 0x00007770200f7816 */ /* 0x000fe400000000ff */
[----:B------:R-:W-:Y:S01]  /*31900*/  LEA.HI.X.SX32 R3, R0, R69, 0x1, P5 ;  /* 0x0000004500037211 */ /* 0x000fe200028f0eff */
[----:B0-----:R-:W-:-:S03]  /*31910*/  IMAD R0, R13, 0x2, R0 ;  /* 0x000000020d007824 */ /* 0x001fc600078e0200 */
[----:B------:R0:W-:Y:S01]  /*31920*/  @P4 STG.E.U8 desc[UR28][R8.64], R31 ;  /* 0x0000001f08004986 */ /* 0x0001e2000c10111c */
[----:B----4-:R-:W-:Y:S01]  /*31930*/  ISETP.LT.AND P4, PT, R18, UR4, !P0 ;  /* 0x0000000412007c0c */ /* 0x010fe2000c781270 */
[----:B------:R-:W-:Y:S02]  /*31940*/  ULDC UR4, c[0x0][0x22c] ;  /* 0x00008b0000047ab9 */ /* 0x000fe40000000800 */
[----:B------:R4:W-:Y:S04]  /*31950*/  @P3 STG.E.U8 desc[UR28][R2.64], R15 ;  /* 0x0000000f02003986 */ /* 0x0009e8000c10111c */
[----:B------:R-:W2:Y:S01]  /*31960*/  LDL.LU R18, [R1+0xeb4] ;  /* 0x000eb40001127983 */ /* 0x000ea20000300800 */
[----:B0-----:R-:W-:-:S03]  /*31970*/  IMAD R9, R17, 0x2, R0 ;  /* 0x0000000211097824 */ /* 0x001fc600078e0200 */
[----:B------:R-:W2:Y:S01]  /*31980*/  LDL.LU R20, [R1+0xbc4] ;  /* 0x000bc40001147983 */ /* 0x000ea20000300800 */
[----:B------:R-:W-:Y:S01]  /*31990*/  PRMT R13, R33, 0x7770, RZ ;  /* 0x00007770210d7816 */ /* 0x000fe200000000ff */
[----:B------:R-:W0:Y:S01]  /*319a0*/  LDC R17, c[0x0][0x248] ;  /* 0x00009200ff117b82 */ /* 0x000e220000000800 */
[----:B----4-:R-:W-:-:S04]  /*319b0*/  IADD3 R2, P3, R0, R68, RZ ;  /* 0x0000004400027210 */ /* 0x010fc80007f7e0ff */
[-C--:B------:R-:W-:Y:S02]  /*319c0*/  LEA.HI.X.SX32 R3, R0, R69.reuse, 0x1, P3 ;  /* 0x0000004500037211 */ /* 0x080fe400018f0eff */
[C---:B------:R-:W-:Y:S01]  /*319d0*/  IADD3 R8, P3, R9.reuse, R68, RZ ;  /* 0x0000004409087210 */ /* 0x040fe20007f7e0ff */
[----:B-1----:R-:W-:Y:S01]  /*319e0*/  IMAD R0, R10, 0x2, R9 ;  /* 0x000000020a007824 */ /* 0x002fe200078e0209 */
[----:B------:R-:W-:Y:S01]  /*319f0*/  ISETP.LT.AND P5, PT, R16, UR4, !P0 ;  /* 0x0000000410007c0c */ /* 0x000fe2000c7a1270 */
[----:B------:R-:W-:Y:S01]  /*31a00*/  ULDC UR4, c[0x0][0x22c] ;  /* 0x00008b0000047ab9 */ /* 0x000fe20000000800 */
[----:B------:R-:W-:Y:S02]  /*31a10*/  PRMT R11, R34, 0x7770, RZ ;  /* 0x00007770220b7816 */ /* 0x000fe400000000ff */
        /* <DEDUP_REMOVED lines=10> */
[CC--:B-1----:R-:W-:Y:S01]  /*31ac0*/  IADD3 R2, P6, R0.reuse, R68.reuse, RZ ;  /* 0x0000004400027210 */ /* 0x0c2fe20007fde0ff */
[----:B------:R-:W-:Y:S01]  /*31ad0*/  ULDC UR4, c[0x0][0x22c] ;  /* 0x00008b0000047ab9 */ /* 0x000fe20000000800 */
[----:B------:R-:W-:Y:S01]  /*31ae0*/  PRMT R15, R35, 0x7770, RZ ;  /* 0x00007770230f7816 */ /* 0x000fe200000000ff */
[----:B------:R-:W1:Y:S01]  /*31af0*/  LDC R19, c[0x0][0x248] ;  /* 0x00009200ff137b82 */ /* 0x000e620000000800 */
[----:B------:R-:W-:Y:S01]  /*31b00*/  LEA.HI.X.SX32 R3, R0, R69, 0x1, P6 ;  /* 0x0000004500037211 */ /* 0x000fe200030f0eff */
[----:B------:R-:W-:Y:S01]  /*31b10*/  IMAD R0, R21, 0x2, R10 ;  /* 0x0000000215007824 */ /* 0x000fe200078e020a */
[----:B----4-:R-:W-:-:S03]  /*31b20*/  IADD3 R8, P6, R10, R68, RZ ;  /* 0x000000440a087210 */ /* 0x010fc60007fde0ff */
[----:B------:R4:W-:Y:S01]  /*31b30*/  @P1 STG.E.U8 desc[UR28][R2.64], R15 ;  /* 0x0000000f02001986 */ /* 0x0009e2000c10111c */
[----:B------:R-:W-:Y:S01]  /*31b40*/  LEA.HI.X.SX32 R9, R10, R69, 0x1, P6 ;  /* 0x000000450a097211 */ /* 0x000fe200030f0eff */
[----:B------:R-:W1:Y:S01]  /*31b50*/  LDC R21, c[0x0][0x248] ;  /* 0x00009200ff157b82 */ /* 0x000e620000000800 */
[----:B------:R-:W-:Y:S02]  /*31b60*/  PRMT R13, R32, 0x7771, RZ ;  /* 0x00007771200d7816 */ /* 0x000fe400000000ff */
[----:B------:R-:W-:-:S05]  /*31b70*/  PRMT R11, R33, 0x7771, RZ ;  /* 0x00007771210b7816 */ /* 0x000fca00000000ff */
[----:B------:R-:W1:Y:S01]  /*31b80*/  LDC R10, c[0x0][0x248] ;  /* 0x00009200ff0a7b82 */ /* 0x000e620000000800 */
[----:B----4-:R-:W-:-:S04]  /*31b90*/  IADD3 R2, P6, R0, R68, RZ ;  /* 0x0000004400027210 */ /* 0x010fc80007fde0ff */
[----:B------:R-:W-:Y:S01]  /*31ba0*/  LEA.HI.X.SX32 R3, R0, R69, 0x1, P6 ;  /* 0x0000004500037211 */ /* 0x000fe200030f0eff */
[----:B0-----:R-:W-:Y:S01]  /*31bb0*/  IMAD R0, R17, 0x2, R0 ;  /* 0x0000000211007824 */ /* 0x001fe200078e0200 */
[----:B------:R0:W-:Y:S01]  /*31bc0*/  @P4 STG.E.U8 desc[UR28][R8.64], R13 ;  /* 0x0000000d08004986 */ /* 0x0001e2000c10111c */
[----:B------:R-:W-:Y:S01]  /*31bd0*/  ISETP.LT.AND P1, PT, R18, UR4, !P0 ;  /* 0x0000000412007c0c */ /* 0x000fe2000c721270 */
[----:B------:R-:W-:Y:S01]  /*31be0*/  ULDC UR4, c[0x0][0x248] ;  /* 0x0000920000047ab9 */ /* 0x000fe20000000800 */
[----:B------:R-:W-:Y:S01]  /*31bf0*/  ISETP.LT.AND P6, PT, R20, UR6, !P0 ;  /* 0x0000000614007c0c */ /* 0x000fe2000c7c1270 */
[----:B------:R4:W-:Y:S01]  /*31c00*/  @P5 STG.E.U8 desc[UR28][R2.64], R11 ;  /* 0x0000000b02005986 */ /* 0x0009e2000c10111c */
[----:B------:R-:W-:Y:S01]  /*31c10*/  ULDC UR6, c[0x0][0x22c] ;  /* 0x00008b0000067ab9 */ /* 0x000fe20000000800 */
[----:B------:R-:W1:Y:S02]  /*31c20*/  LDC R17, c[0x0][0x248] ;  /* 0x00009200ff117b82 */ /* 0x000e640000000800 */
[----:B------:R-:W2:Y:S01]  /*31c30*/  LDL.LU R18, [R1+0xec4] ;  /* 0x000ec40001127983 */ /* 0x000ea20000300800 */
[----:B0-----:R-:W-:-:S05]  /*31c40*/  PRMT R9, R34, 0x7771, RZ ;  /* 0x0000777122097816 */ /* 0x001fca00000000ff */
[----:B------:R-:W0:Y:S01]  /*31c50*/  LDC R15, c[0x0][0x248] ;  /* 0x00009200ff0f7b82 */ /* 0x000e220000000800 */
[----:B----4-:R-:W-:Y:S01]  /*31c60*/  IADD3 R2, P4, R0, R68, RZ ;  /* 0x0000004400027210 */ /* 0x010fe20007f9e0ff */
[----:B------:R-:W-:Y:S01]  /*31c70*/  IMAD R8, R20, UR4, RZ ;  /* 0x0000000414087c24 */ /* 0x000fe2000f8e02ff */
[----:B------:R-:W-:Y:S01]  /*31c80*/  PRMT R11, R35, 0x7771, RZ ;  /* 0x00007771230b7816 */ /* 0x000fe200000000ff */
[----:B------:R-:W-:Y:S01]  /*31c90*/  ULDC UR4, c[0x0][0x22c] ;  /* 0x00008b0000047ab9 */ /* 0x000fe20000000800 */
[----:B------:R-:W-:-:S05]  /*31ca0*/  LEA.HI.X.SX32 R3, R0, R69, 0x1, P4 ;  /* 0x0000004500037211 */ /* 0x000fca00020f0eff */
[----:B------:R4:W-:Y:S02]  /*31cb0*/  @P3 STG.E.U8 desc[UR28][R2.64], R9 ;  /* 0x0000000902003986 */ /* 0x0009e4000c10111c */
[----:B----4-:R-:W-:Y:S02]  /*31cc0*/  IADD3 R2, P3, R8, R68, RZ ;  /* 0x0000004408027210 */ /* 0x010fe40007f7e0ff */
[----:B---3--:R-:W-:Y:S01]  /*31cd0*/  ISETP.LT.AND P4, PT, R14, UR7, !P0 ;  /* 0x000000070e007c0c */ /* 0x008fe2000c781270 */
[----:B-1----:R-:W-:Y:S01]  /*31ce0*/  IMAD R0, R17, 0x4, R0 ;  /* 0x0000000411007824 */ /* 0x002fe200078e0200 */
[----:B------:R-:W3:Y:S01]  /*31cf0*/  LDL.LU R14, [R1+0xec8] ;  /* 0x000ec800010e7983 */ /* 0x000ee20000300800 */
[----:B------:R-:W-:Y:S01]  /*31d00*/  LEA.HI.X.SX32 R3, R8, R69, 0x1, P3 ;  /* 0x0000004508037211 */ /* 0x000fe200018f0eff */
[----:B------:R-:W1:Y:S01]  /*31d10*/  LDC R17, c[0x0][0x248] ;  /* 0x00009200ff117b82 */ /* 0x000e620000000800 */
[----:B------:R-:W-:Y:S01]  /*31d20*/  ISETP.LT.AND P5, PT, R16, UR4, !P0 ;  /* 0x0000000410007c0c */ /* 0x000fe2000c7a1270 */
[----:B0-----:R-:W-:Y:S01]  /*31d30*/  IMAD R9, R15, 0x2, R0 ;  /* 0x000000020f097824 */ /* 0x001fe200078e0200 */
[C---:B------:R-:W-:Y:S01]  /*31d40*/  PRMT R13, R33.reuse, 0x7772, RZ ;  /* 0x00007772210d7816 */ /* 0x040fe200000000ff */
[----:B------:R-:W-:Y:S01]  /*31d50*/  ULDC UR7, c[0x0][0x22c] ;  /* 0x00008b0000077ab9 */ /* 0x000fe20000000800 */
[----:B--2---:R-:W-:Y:S01]  /*31d60*/  ISETP.LT.AND P3, PT, R12, UR6, !P0 ;  /* 0x000000060c007c0c */ /* 0x004fe2000c761270 */
[----:B------:R0:W-:Y:S01]  /*31d70*/  @P6 STG.E.U8 desc[UR28][R2.64], R11 ;  /* 0x0000000b02006986 */ /* 0x0001e2000c10111c */
[----:B------:R-:W-:Y:S01]  /*31d80*/  PRMT R15, R32, 0x7772, RZ ;  /* 0x00007772200f7816 */ /* 0x000fe200000000ff */
[----:B------:R-:W-:Y:S01]  /*31d90*/  ULDC UR4, c[0x0][0x22c] ;  /* 0x00008b0000047ab9 */ /* 0x000fe20000000800 */
[----:B------:R-:W-:Y:S01]  /*31da0*/  PRMT R33, R33, 0x7773, RZ ;  /* 0x0000777321217816 */ /* 0x000fe200000000ff */
[----:B------:R-:W2:Y:S01]  /*31db0*/  LDL.LU R12, [R1+0xecc] ;  /* 0x000ecc00010c7983 */ /* 0x000ea20000300800 */
[----:B------:R-:W-:-:S03]  /*31dc0*/  ULDC UR6, c[0x0][0x22c] ;  /* 0x00008b0000067ab9 */ /* 0x000fc60000000800 */
[----:B------:R-:W4:Y:S01]  /*31dd0*/  LDL.LU R16, [R1+0xedc] ;  /* 0x000edc0001107983 */ /* 0x000f220000300800 */
[----:B0-----:R-:W-:-:S03]  /*31de0*/  IADD3 R2, P6, R0, R68, RZ ;  /* 0x0000004400027210 */ /* 0x001fc60007fde0ff */
[----:B------:R-:W4:Y:S01]  /*31df0*/  LDL.LU R20, [R1+0xbc0] ;  /* 0x000bc00001147983 */ /* 0x000f220000300800 */
[----:B------:R-:W-:Y:S01]  /*31e00*/  LEA.HI.X.SX32 R3, R0, R69, 0x1, P6 ;  /* 0x0000004500037211 */ /* 0x000fe200030f0eff */
[----:B------:R-:W-:Y:S01]  /*31e10*/  IMAD R0, R10, 0x2, R9 ;  /* 0x000000020a007824 */ /* 0x000fe200078e0209 */
        /* <DEDUP_REMOVED lines=29> */
[----:B------:R-:W-:Y:S02]  /*31ff0*/  PRMT R11, R32, 0x7773, RZ ;  /* 0x00007773200b7816 */ /* 0x000fe400000000ff */
[----:B------:R-:W-:Y:S01]  /*32000*/  PRMT R35, R35, 0x7773, RZ ;  /* 0x0000777323237816 */ /* 0x000fe200000000ff */
[----:B------:R-:W1:Y:S01]  /*32010*/  LDC R21, c[0x0][0x248] ;  /* 0x00009200ff157b82 */ /* 0x000e620000000800 */
[----:B0-----:R-:W-:-:S07]  /*32020*/  IADD3 R8, P5, R10, R68, RZ ;  /* 0x000000440a087210 */ /* 0x001fce0007fbe0ff */
[----:B------:R-:W0:Y:S01]  /*32030*/  LDC R13, c[0x0][0x248] ;  /* 0x00009200ff0d7b82 */ /* 0x000e220000000800 */
[----:B------:R-:W-:Y:S01]  /*32040*/  LEA.HI.X.SX32 R9, R10, R69, 0x1, P5 ;  /* 0x000000450a097211 */ /* 0x000fe200028f0eff */
[----:B------:R-:W-:Y:S01]  /*32050*/  IMAD R10, R19, 0x2, R10 ;  /* 0x00000002130a7824 */ /* 0x000fe200078e020a */
[----:B------:R4:W-:Y:S02]  /*32060*/  @P3 STG.E.U8 desc[UR28][R2.64], R11 ;  /* 0x0000000b02003986 */ /* 0x0009e4000c10111c */
[----:B----4-:R-:W-:Y:S01]  /*32070*/  ISETP.LT.AND P6, PT, R16, UR4, !P0 ;  /* 0x0000000410007c0c */ /* 0x010fe2000c7c1270 */
[----:B------:R-:W-:Y:S01]  /*32080*/  ULDC UR4, c[0x0][0x248] ;  /* 0x0000920000047ab9 */ /* 0x000fe20000000800 */
[----:B------:R-:W4:Y:S01]  /*32090*/  LDL.LU R16, [R1+0xee4] ;  /* 0x000ee40001107983 */ /* 0x000f220000300800 */
[----:B------:R-:W-:Y:S01]  /*320a0*/  IMAD R0, R20, UR4, RZ ;  /* 0x0000000414007c24 */ /* 0x000fe2000f8e02ff */
[----:B------:R-:W-:Y:S01]  /*320b0*/  ULDC UR4, c[0x0][0x22c] ;  /* 0x00008b0000047ab9 */ /* 0x000fe20000000800 */
[----:B------:R-:W1:Y:S01]  /*320c0*/  LDC R19, c[0x0][0x248] ;  /* 0x00009200ff137b82 */ /* 0x000e620000000800 */
[----:B------:R-:W-:-:S02]  /*320d0*/  IADD3 R2, P5, R10, R68, RZ ;  /* 0x000000440a027210 */ /* 0x000fc40007fbe0ff */
[----:B------:R-:W-:Y:S02]  /*320e0*/  PRMT R11, R34, 0x7773, RZ ;  /* 0x00007773220b7816 */ /* 0x000fe400000000ff */
[----:B------:R-:W-:Y:S01]  /*320f0*/  LEA.HI.X.SX32 R3, R10, R69, 0x1, P5 ;  /* 0x000000450a037211 */ /* 0x000fe200028f0eff */
[----:B------:R2:W-:Y:S04]  /*32100*/  @P2 STG.E.U8 desc[UR28][R8.64], R33 ;  /* 0x0000002108002986 */ /* 0x0005e8000c10111c */
[----:B------:R0:W-:Y:S01]  /*32110*/  @P1 STG.E.U8 desc[UR28][R2.64], R11 ;  /* 0x0000000b02001986 */ /* 0x0001e2000c10111c */
[----:B---3--:R-:W-:Y:S01]  /*32120*/  ISETP.LT.AND P2, PT, R14, UR7, !P0 ;  /* 0x000000070e007c0c */ /* 0x008fe2000c741270 */
[----:B------:R-:W-:Y:S02]  /*32130*/  IMAD R10, R15, 0x4, R10 ;  /* 0x000000040f0a7824 */ /* 0x000fe400078e020a */
[----:B------:R-:W3:Y:S01]  /*32140*/  LDL.LU R14, [R1+0xef0] ;  /* 0x000ef000010e7983 */ /* 0x000ee20000300800 */
[----:B--2---:R-:W-:Y:S01]  /*32150*/  ISETP.LT.AND P1, PT, R12, UR4, !P0 ;  /* 0x000000040c007c0c */ /* 0x004fe2000c721270 */
[----:B------:R-:W-:-:S02]  /*32160*/  ULDC UR4, c[0x0][0x22c] ;  /* 0x00008b0000047ab9 */ /* 0x000fc40000000800 */
[----:B------:R-:W2:Y:S01]  /*32170*/  LDL.LU R12, [R1+0xef4] ;  /* 0x000ef400010c7983 */ /* 0x000ea20000300800 */
[----:B------:R-:W-:Y:S01]  /*32180*/  ISETP.LT.AND P3, PT, R20, UR6, !P0 ;  /* 0x0000000614007c0c */ /* 0x000fe2000c761270 */
[----:B------:R-:W-:Y:S01]  /*32190*/  ULDC UR6, c[0x0][0x22c] ;  /* 0x00008b0000067ab9 */ /* 0x000fe20000000800 */
[----:B------:R-:W-:Y:S01]  /*321a0*/  IADD3 R8, P5, R0, R68, RZ ;  /* 0x0000004400087210 */ /* 0x000fe20007fbe0ff */
[----:B------:R-:W-:-:S03]  /*321b0*/  ULDC UR7, c[0x0][0x22c] ;  /* 0x00008b0000077ab9 */ /* 0x000fc60000000800 */
[-C--:B------:R-:W-:Y:S02]  /*321c0*/  LEA.HI.X.SX32 R9, R0, R69.reuse, 0x1, P5 ;  /* 0x0000004500097211 */ /* 0x080fe400028f0eff */
[-C--:B0-----:R-:W-:Y:S02]  /*321d0*/  IADD3 R2, P5, R10, R68.reuse, RZ ;  /* 0x000000440a027210 */ /* 0x081fe40007fbe0ff */
[----:B------:R-:W-:Y:S02]  /*321e0*/  PRMT R15, R36, 0x7770, RZ ;  /* 0x00007770240f7816 */ /* 0x000fe400000000ff */
[----:B------:R-:W-:Y:S01]  /*321f0*/  LEA.HI.X.SX32 R3, R10, R69, 0x1, P5 ;  /* 0x000000450a037211 */ /* 0x000fe200028f0eff */
[----:B------:R-:W-:Y:S01]  /*32200*/  IMAD R10, R13, 0x2, R10 ;  /* 0x000000020d0a7824 */ /* 0x000fe200078e020a */
[----:B------:R-:W-:Y:S01]  /*32210*/  @P3 STG.E.U8 desc[UR28][R8.64], R35 ;  /* 0x0000002308003986 */ /* 0x000fe2000c10111c */
[----:B------:R-:W-:Y:S01]  /*32220*/  ISETP.LT.AND P3, PT, R18, UR4, !P0 ;  /* 0x0000000412007c0c */ /* 0x000fe2000c761270 */
[----:B------:R-:W-:Y:S01]  /*32230*/  ULDC UR4, c[0x0][0x22c] ;  /* 0x00008b0000047ab9 */ /* 0x000fe20000000800 */
[----:B-1----:R-:W-:Y:S01]  /*32240*/  IMAD R0, R17, 0x2, R10 ;  /* 0x0000000211007824 */ /* 0x002fe200078e020a */
[----:B------:R0:W-:Y:S01]  /*32250*/  @P4 STG.E.U8 desc[UR28][R2.64], R15 ;  /* 0x0000000f02004986 */ /* 0x0001e2000c10111c */
[----:B------:R-:W-:Y:S01]  /*32260*/  PRMT R13, R37, 0x7770, RZ ;  /* 0x00007770250d7816 */ /* 0x000fe200000000ff */
[----:B------:R-:W1:Y:S02]  /*32270*/  LDC R17, c[0x0][0x248] ;  /* 0x00009200ff117b82 */ /* 0x000e640000000800 */
[----:B------:R-:W2:Y:S01]  /*32280*/  LDL.LU R18, [R1+0xefc] ;  /* 0x000efc0001127983 */ /* 0x000ea20000300800 */
[----:B0-----:R-:W-:-:S04]  /*32290*/  IADD3 R2, P4, R10, R68, RZ ;  /* 0x000000440a027210 */ /* 0x001fc80007f9e0ff */
[-C--:B------:R-:W-:Y:S01]  /*322a0*/  LEA.HI.X.SX32 R3, R10, R69.reuse, 0x1, P4 ;  /* 0x000000450a037211 */ /* 0x080fe200020f0eff */
[----:B------:R-:W-:Y:S01]  /*322b0*/  IMAD R10, R19, 0x2, R0 ;  /* 0x00000002130a7824 */ /* 0x000fe200078e0200 */
[----:B------:R-:W-:Y:S01]  /*322c0*/  IADD3 R8, P4, R0, R68, RZ ;  /* 0x0000004400087210 */ /* 0x000fe20007f9e0ff */
[----:B------:R-:W2:Y:S01]  /*322d0*/  LDL.LU R19, [R1+0xbbc] ;  /* 0x000bbc0001137983 */ /* 0x000ea20000300800 */
[----:B----4-:R-:W-:Y:S01]  /*322e0*/  ISETP.LT.AND P5, PT, R16, UR4, !P0 ;  /* 0x0000000410007c0c */ /* 0x010fe2000c7a1270 */
        /* <DEDUP_REMOVED lines=12> */
[CC--:B0-----:R-:W-:Y:S01]  /*323b0*/  IADD3 R2, P6, R10.reuse, R68.reuse, RZ ;  /* 0x000000440a027210 */ /* 0x0c1fe20007fde0ff */
[----:B------:R-:W-:Y:S01]  /*323c0*/  ULDC UR4, c[0x0][0x22c] ;  /* 0x00008b0000047ab9 */ /* 0x000fe20000000800 */
[----:B------:R-:W-:Y:S01]  /*323d0*/  PRMT R15, R39, 0x7770, RZ ;  /* 0x00007770270f7816 */ /* 0x000fe200000000ff */
[----:B------:R-:W0:Y:S01]  /*323e0*/  LDC R21, c[0x0][0x248] ;  /* 0x00009200ff157b82 */ /* 0x000e220000000800 */
[----:B------:R-:W-:Y:S01]  /*323f0*/  LEA.HI.X.SX32 R3, R10, R69, 0x1, P6 ;  /* 0x000000450a037211 */ /* 0x000fe200030f0eff */
[----:B------:R-:W-:Y:S01]  /*32400*/  IMAD R10, R23, 0x2, R0 ;  /* 0x00000002170a7824 */ /* 0x000fe200078e0200 */
[----:B----4-:R-:W-:-:S03]  /*32410*/  IADD3 R8, P6, R0, R68, RZ ;  /* 0x0000004400087210 */ /* 0x010fc60007fde0ff */
[----:B------:R4:W-:Y:S01]  /*32420*/  @P1 STG.E.U8 desc[UR28][R2.64], R15 ;  /* 0x0000000f02001986 */ /* 0x0009e2000c10111c */
[----:B------:R-:W-:Y:S01]  /*32430*/  LEA.HI.X.SX32 R9, R0, R69, 0x1, P6 ;  /* 0x0000004500097211 */ /* 0x000fe200030f0eff */
[----:B------:R-:W0:Y:S01]  /*32440*/  LDC R23, c[0x0][0x248] ;  /* 0x00009200ff177b82 */ /* 0x000e220000000800 */
[----:B------:R-:W-:Y:S02]  /*32450*/  PRMT R13, R36, 0x7771, RZ ;  /* 0x00007771240d7816 */ /* 0x000fe400000000ff */
[----:B------:R-:W-:Y:S02]  /*32460*/  PRMT R11, R37, 0x7771, RZ ;  /* 0x00007771250b7816 */ /* 0x000fe400000000ff */
[----:B----4-:R-:W-:-:S03]  /*32470*/  IADD3 R2, P6, R10, R68, RZ ;  /* 0x000000440a027210 */ /* 0x010fc60007fde0ff */
[----:B------:R-:W4:Y:S01]  /*32480*/  LDC R15, c[0x0][0x248] ;  /* 0x00009200ff0f7b82 */ /* 0x000f220000000800 */
[----:B------:R-:W-:Y:S01]  /*32490*/  LEA.HI.X.SX32 R3, R10, R69, 0x1, P6 ;  /* 0x000000450a037211 */ /* 0x000fe200030f0eff */
[----:B-1----:R-:W-:Y:S01]  /*324a0*/  IMAD R10, R17, 0x2, R10 ;  /* 0x00000002110a7824 */ /* 0x002fe200078e020a */
[----:B------:R1:W-:Y:S01]  /*324b0*/  @P3 STG.E.U8 desc[UR28][R8.64], R13 ;  /* 0x0000000d08003986 */ /* 0x0003e2000c10111c */
[----:B------:R-:W-:Y:S01]  /*324c0*/  ISETP.LT.AND P1, PT, R18, UR4, !P0 ;  /* 0x0000000412007c0c */ /* 0x000fe2000c721270 */
[----:B------:R-:W-:-:S03]  /*324d0*/  ULDC UR4, c[0x0][0x248] ;  /* 0x0000920000047ab9 */ /* 0x000fc60000000800 */
[----:B------:R-:W0:Y:S01]  /*324e0*/  LDC R17, c[0x0][0x248] ;  /* 0x00009200ff117b82 */ /* 0x000e220000000800 */
[----:B------:R1:W-:Y:S01]  /*324f0*/  @P5 STG.E.U8 desc[UR28][R2.64], R11 ;  /* 0x0000000b02005986 */ /* 0x0003e2000c10111c */
[----:B------:R-:W-:-:S03]  /*32500*/  IMAD R0, R19, UR4, RZ ;  /* 0x0000000413007c24 */ /* 0x000fc6000f8e02ff */
[----:B------:R-:W4:Y:S01]  /*32510*/  LDL.LU R18, [R1+0xf0c] ;  /* 0x000f0c0001127983 */ /* 0x000f220000300800 */
[----:B------:R-:W-:Y:S01]  /*32520*/  ISETP.LT.AND P6, PT, R19, UR6, !P0 ;  /* 0x0000000613007c0c */ /* 0x000fe2000c7c1270 */
[----:B------:R-:W-:Y:S01]  /*32530*/  ULDC UR6, c[0x0][0x22c] ;  /* 0x00008b0000067ab9 */ /* 0x000fe20000000800 */
[----:B-1----:R-:W-:Y:S01]  /*32540*/  PRMT R9, R38, 0x7771, RZ ;  /* 0x0000777126097816 */ /* 0x002fe200000000ff */
[----:B------:R-:W1:Y:S01]  /*32550*/  LDC R19, c[0x0][0x248] ;  /* 0x00009200ff137b82 */ /* 0x000e620000000800 */
[----:B------:R-:W-:Y:S01]  /*32560*/  ULDC UR4, c[0x0][0x22c] ;  /* 0x00008b0000047ab9 */ /* 0x000fe20000000800 */
[----:B------:R-:W-:-:S04]  /*32570*/  IADD3 R2, P3, R10, R68, RZ ;  /* 0x000000440a027210 */ /* 0x000fc80007f7e0ff */
[----:B------:R-:W-:-:S05]  /*32580*/  LEA.HI.X.SX32 R3, R10, R69, 0x1, P3 ;  /* 0x000000450a037211 */ /* 0x000fca00018f0eff */
[----:B------:R3:W-:Y:S02]  /*32590*/  @P4 STG.E.U8 desc[UR28][R2.64], R9 ;  /* 0x0000000902004986 */ /* 0x0007e4000c10111c */
[----:B---3--:R-:W-:Y:S02]  /*325a0*/  IADD3 R2, P4, R0, R68, RZ ;  /* 0x0000004400027210 */ /* 0x008fe40007f9e0ff */
[----:B------:R-:W-:Y:S01]  /*325b0*/  ISETP.LT.AND P3, PT, R14, UR7, !P0 ;  /* 0x000000070e007c0c */ /* 0x000fe2000c761270 */
[----:B0-----:R-:W-:Y:S01]  /*325c0*/  IMAD R10, R17, 0x4, R10 ;  /* 0x00000004110a7824 */ /* 0x001fe200078e020a */
[----:B------:R-:W3:Y:S01]  /*325d0*/  LDL.LU R14, [R1+0xf10] ;  /* 0x000f1000010e7983 */ /* 0x000ee20000300800 */
[----:B------:R-:W-:Y:S01]  /*325e0*/  LEA.HI.X.SX32 R3, R0, R69, 0x1, P4 ;  /* 0x0000004500037211 */ /* 0x000fe200020f0eff */
[----:B------:R-:W0:Y:S01]  /*325f0*/  LDC R17, c[0x0][0x248] ;  /* 0x00009200ff117b82 */ /* 0x000e220000000800 */
[----:B------:R-:W-:Y:S01]  /*32600*/  PRMT R11, R39, 0x7771, RZ ;  /* 0x00007771270b7816 */ /* 0x000fe200000000ff */
[----:B------:R-:W-:Y:S01]  /*32610*/  ULDC UR7, c[0x0][0x22c] ;  /* 0x00008b0000077ab9 */ /* 0x000fe20000000800 */
[----:B--2---:R-:W-:-:S03]  /*32620*/  ISETP.LT.AND P4, PT, R12, UR6, !P0 ;  /* 0x000000060c007c0c */ /* 0x004fc6000c781270 */
[----:B------:R2:W-:Y:S01]  /*32630*/  @P6 STG.E.U8 desc[UR28][R2.64], R11 ;  /* 0x0000000b02006986 */ /* 0x0005e2000c10111c */
[----:B----4-:R-:W-:-:S03]  /*32640*/  IMAD R0, R15, 0x2, R10 ;  /* 0x000000020f007824 */ /* 0x010fc600078e020a */
[----:B------:R-:W4:Y:S01]  /*32650*/  LDL.LU R12, [R1+0xf14] ;  /* 0x000f1400010c7983 */ /* 0x000f220000300800 */
[----:B------:R-:W-:Y:S01]  /*32660*/  PRMT R15, R36, 0x7772, RZ ;  /* 0x00007772240f7816 */ /* 0x000fe200000000ff */
[----:B------:R-:W-:Y:S01]  /*32670*/  ULDC UR6, c[0x0][0x22c] ;  /* 0x00008b0000067ab9 */ /* 0x000fe20000000800 */
[----:B--2---:R-:W-:-:S04]  /*32680*/  IADD3 R2, P6, R10, R68, RZ ;  /* 0x000000440a027210 */ /* 0x004fc80007fde0ff */
[-C--:B------:R-:W-:Y:S01]  /*32690*/  LEA.HI.X.SX32 R3, R10, R69.reuse, 0x1, P6 ;  /* 0x000000450a037211 */ /* 0x080fe200030f0eff */
[----:B-1----:R-:W-:Y:S01]  /*326a0*/  IMAD R10, R19, 0x2, R0 ;  /* 0x00000002130a7824 */ /* 0x002fe200078e0200 */
[C---:B------:R-:W-:Y:S01]  /*326b0*/  IADD3 R8, P6, R0.reuse, R68, RZ ;  /* 0x0000004400087210 */ /* 0x040fe20007fde0ff */
[----:B------:R-:W1:Y:S02]  /*326c0*/  LDC R19, c[0x0][0x248] ;  /* 0x00009200ff137b82 */ /* 0x000e640000000800 */
[----:B------:R2:W-:Y:S01]  /*326d0*/  @P2 STG.E.U8 desc[UR28][R2.64], R15 ;  /* 0x0000000f02002986 */ /* 0x0005e2000c10111c */
[----:B------:R-:W-:Y:S02]  /*326e0*/  LEA.HI.X.SX32 R9, R0, R69, 0x1, P6 ;  /* 0x0000004500097211 */ /* 0x000fe400030f0eff */
[----:B------:R-:W-:Y:S01]  /*326f0*/  ISETP.LT.AND P5, PT, R16, UR4, !P0 ;  /* 0x0000000410007c0c */ /* 0x000fe2000c7a1270 */
[----:B------:R-:W-:Y:S01]  /*32700*/  ULDC UR4, c[0x0][0x22c] ;  /* 0x00008b0000047ab9 */ /* 0x000fe20000000800 */
[----:B------:R-:W-:Y:S01]  /*32710*/  PRMT R13, R37, 0x7772, RZ ;  /* 0x00007772250d7816 */ /* 0x000fe200000000ff */
[----:B------:R-:W4:Y:S01]  /*32720*/  LDL.LU R16, [R1+0xf24] ;  /* 0x000f240001107983 */ /* 0x000f220000300800 */
[----:B------:R-:W-:-:S02]  /*32730*/  PRMT R11, R38, 0x7772, RZ ;  /* 0x00007772260b7816 */ /* 0x000fc400000000ff */
[----:B--2---:R-:W-:Y:S01]  /*32740*/  IADD3 R2, P6, R10, R68, RZ ;  /* 0x000000440a027210 */ /* 0x004fe20007fde0ff */
[----:B------:R2:W-:Y:S01]  /*32750*/  @P1 STG.E.U8 desc[UR28][R8.64], R13 ;  /* 0x0000000d08001986 */ /* 0x0005e2000c10111c */
[----:B------:R-:W1:Y:S01]  /*32760*/  LDC R15, c[0x0][0x248] ;  /* 0x00009200ff0f7b82 */ /* 0x000e620000000800 */
[----:B------:R-:W-:Y:S01]  /*32770*/  ISETP.LT.AND P2, PT, R18, UR4, !P0 ;  /* 0x0000000412007c0c */ /* 0x000fe2000c741270 */
[----:B------:R-:W-:Y:S01]  /*32780*/  ULDC UR4, c[0x0][0x22c] ;  /* 0x00008b0000047ab9 */ /* 0x000fe20000000800 */
[----:B------:R-:W-:Y:S01]  /*32790*/  LEA.HI.X.SX32 R3, R10, R69, 0x1, P6 ;  /* 0x000000450a037211 */ /* 0x000fe200030f0eff */
[----:B------:R-:W2:Y:S04]  /*327a0*/  LDL.LU R20, [R1+0xbb8] ;  /* 0x000bb80001147983 */ /* 0x000ea80000300800 */
[----:B------:R0:W-:Y:S01]  /*327b0*/  @P3 STG.E.U8 desc[UR28][R2.64], R11 ;  /* 0x0000000b02003986 */ /* 0x0001e2000c10111c */
[----:B---3--:R-:W-:Y:S01]  /*327c0*/  ISETP.LT.AND P1, PT, R14, UR4, !P0 ;  /* 0x000000040e007c0c */ /* 0x008fe2000c721270 */
[----:B------:R-:W-:-:S02]  /*327d0*/  ULDC UR4, c[0x0][0x22c] ;  /* 0x00008b0000047ab9 */ /* 0x000fc40000000800 */
[----:B------:R-:W3:Y:S01]  /*327e0*/  LDL.LU R14, [R1+0xf20] ;  /* 0x000f2000010e7983 */ /* 0x000ee20000300800 */
[----:B----4-:R-:W-:Y:S01]  /*327f0*/  ISETP.LT.AND P3, PT, R12, UR4, !P0 ;  /* 0x000000040c007c0c */ /* 0x010fe2000c761270 */
[----:B------:R-:W-:Y:S02]  /*32800*/  IMAD R0, R21, 0x2, R10 ;  /* 0x0000000215007824 */ /* 0x000fe400078e020a */
[----:B------:R-:W4:Y:S01]  /*32810*/  LDL.LU R12, [R1+0xf30] ;  /* 0x000f3000010c7983 */ /* 0x000f220000300800 */
[----:B--2---:R-:W-:Y:S01]  /*32820*/  PRMT R13, R39, 0x7772, RZ ;  /* 0x00007772270d7816 */ /* 0x004fe200000000ff */
[----:B------:R-:W-:Y:S01]  /*32830*/  ULDC UR4, c[0x0][0x22c] ;  /* 0x00008b0000047ab9 */ /* 0x000fe20000000800 */
[----:B0-----:R-:W-:Y:S01]  /*32840*/  PRMT R11, R36, 0x7773, RZ ;  /* 0x00007773240b7816 */ /* 0x001fe200000000ff */
[----:B------:R-:W2:Y:S01]  /*32850*/  LDL.LU R18, [R1+0xf34] ;  /* 0x000f340001127983 */ /* 0x000ea20000300800 */
[CC--:B------:R-:W-:Y:S01]  /*32860*/  IADD3 R8, P6, R0.reuse, R68.reuse, RZ ;  /* 0x0000004400087210 */ /* 0x0c0fe20007fde0ff */
[----:B------:R-:W-:Y:S01]  /*32870*/  IMAD R10, R17, 0x2, R0 ;  /* 0x00000002110a7824 */ /* 0x000fe200078e0200 */
        /* <DEDUP_REMOVED lines=8> */
[----:B------:R-:W-:-:S07]  /*32900*/  PRMT R39, R39, 0x7773, RZ ;  /* 0x0000777327277816 */ /* 0x000fce00000000ff */
        /* <DEDUP_REMOVED lines=8> */
[----:B------:R-:W2:Y:S01]  /*32990*/  LDL.LU R16, [R1+0xf2c] ;  /* 0x000f2c0001107983 */ /* 0x000ea20000300800 */
[----:B------:R-:W-:Y:S01]  /*329a0*/  IMAD R10, R20, UR4, RZ ;  /* 0x00000004140a7c24 */ /* 0x000fe2000f8e02ff */
[----:B------:R-:W-:-:S05]  /*329b0*/  ULDC UR4, c[0x0][0x22c] ;  /* 0x00008b0000047ab9 */ /* 0x000fca0000000800 */
[----:B------:R-:W0:Y:S01]  /*329c0*/  LDC R19, c[0x0][0x248] ;  /* 0x00009200ff137b82 */ /* 0x000e220000000800 */
[----:B-1----:R-:W-:Y:S02]  /*329d0*/  IADD3 R2, P5, R0, R68, RZ ;  /* 0x0000004400027210 */ /* 0x002fe40007fbe0ff */
[----:B------:R-:W-:Y:S02]  /*329e0*/  PRMT R11, R38, 0x7773, RZ ;  /* 0x00007773260b7816 */ /* 0x000fe400000000ff */
[----:B------:R-:W-:Y:S01]  /*329f0*/  LEA.HI.X.SX32 R3, R0, R69, 0x1, P5 ;  /* 0x0000004500037211 */ /* 0x000fe200028f0eff */
[----:B------:R1:W-:Y:S04]  /*32a00*/  @P2 STG.E.U8 desc[UR28][R8.64], R37 ;  /* 0x0000002508002986 */ /* 0x0003e8000c10111c */
[----:B------:R1:W-:Y:S01]  /*32a10*/  @P1 STG.E.U8 desc[UR28][R2.64], R11 ;  /* 0x0000000b02001986 */ /* 0x0003e2000c10111c */
[----:B---3--:R-:W-:-:S02]  /*32a20*/  ISETP.LT.AND P2, PT, R14, UR7, !P0 ;  /* 0x000000070e007c0c */ /* 0x008fc4000c741270 */
[----:B------:R-:W-:Y:S01]  /*32a30*/  ISETP.LT.AND P4, PT, R20, UR6, !P0 ;  /* 0x0000000614007c0c */ /* 0x000fe2000c781270 */
[----:B------:R-:W3:Y:S01]  /*32a40*/  LDL.LU R14, [R1+0xf38] ;  /* 0x000f3800010e7983 */ /* 0x000ee20000300800 */
[----:B-1----:R-:W-:Y:S01]  /*32a50*/  IADD3 R8, P5, R10, R68, RZ ;  /* 0x000000440a087210 */ /* 0x002fe20007fbe0ff */
[----:B------:R-:W-:Y:S01]  /*32a60*/  IMAD R0, R15, 0x4, R0 ;  /* 0x000000040f007824 */ /* 0x000fe200078e0200 */
[----:B------:R-:W-:Y:S01]  /*32a70*/  PRMT R11, R42, 0x7770, RZ ;  /* 0x000077702a0b7816 */ /* 0x000fe200000000ff */
[----:B------:R-:W-:Y:S01]  /*32a80*/  ULDC UR6, c[0x0][0x22c] ;  /* 0x00008b0000067ab9 */ /* 0x000fe20000000800 */
[----:B------:R-:W-:Y:S01]  /*32a90*/  LEA.HI.X.SX32 R9, R10, R69, 0x1, P5 ;  /* 0x000000450a097211 */ /* 0x000fe200028f0eff */
[----:B------:R-:W-:Y:S01]  /*32aa0*/  ULDC UR7, c[0x0][0x22c] ;  /* 0x00008b0000077ab9 */ /* 0x000fe20000000800 */
[----:B------:R-:W1:Y:S05]  /*32ab0*/  LDC R10, c[0x0][0x248] ;  /* 0x00009200ff0a7b82 */ /* 0x000e6a0000000800 */
[----:B------:R0:W-:Y:S01]  /*32ac0*/  @P4 STG.E.U8 desc[UR28][R8.64], R39 ;  /* 0x0000002708004986 */ /* 0x0001e2000c10111c */
[----:B----4-:R-:W-:Y:S01]  /*32ad0*/  ISETP.LT.AND P1, PT, R12, UR4, !P0 ;  /* 0x000000040c007c0c */ /* 0x010fe2000c721270 */
[----:B------:R-:W-:-:S02]  /*32ae0*/  ULDC UR4, c[0x0][0x22c] ;  /* 0x00008b0000047ab9 */ /* 0x000fc40000000800 */
[----:B------:R-:W4:Y:S01]  /*32af0*/  LDL.LU R12, [R1+0xf3c] ;  /* 0x000f3c00010c7983 */ /* 0x000f220000300800 */
[----:B--2---:R-:W-:Y:S01]  /*32b00*/  ISETP.LT.AND P4, PT, R18, UR4, !P0 ;  /* 0x0000000412007c0c */ /* 0x004fe2000c781270 */
[----:B------:R-:W-:Y:S02]  /*32b10*/  ULDC UR4, c[0x0][0x22c] ;  /* 0x00008b0000047ab9 */ /* 0x000fe40000000800 */
[----:B------:R-:W2:Y:S01]  /*32b20*/  LDL.LU R18, [R1+0xf44] ;  /* 0x000f440001127983 */ /* 0x000ea20000300800 */
[----:B------:R-:W-:Y:S02]  /*32b30*/  IADD3 R2, P5, R0, R68, RZ ;  /* 0x0000004400027210 */ /* 0x000fe40007fbe0ff */
[----:B------:R-:W-:Y:S01]  /*32b40*/  PRMT R15, R40, 0x7770, RZ ;  /* 0x00007770280f7816 */ /* 0x000fe200000000ff */
[----:B------:R-:W2:Y:S01]  /*32b50*/  LDL.LU R20, [R1+0xbb4] ;  /* 0x000bb40001147983 */ /* 0x000ea20000300800 */
[----:B------:R-:W-:Y:S01]  /*32b60*/  LEA.HI.X.SX32 R3, R0, R69, 0x1, P5 ;  /* 0x0000004500037211 */ /* 0x000fe200028f0eff */
[----:B0-----:R-:W-:-:S04]  /*32b70*/  IMAD R0, R13, 0x2, R0 ;  /* 0x000000020d007824 */ /* 0x001fc800078e0200 */
[----:B------:R0:W-:Y:S01]  /*32b80*/  @P3 STG.E.U8 desc[UR28][R2.64], R15 ;  /* 0x0000000f02003986 */ /* 0x0001e2000c10111c */
[----:B------:R-:W-:Y:S01]  /*32b90*/  IMAD R9, R17, 0x2, R0 ;  /* 0x0000000211097824 */ /* 0x000fe200078e0200 */
[----:B------:R-:W-:Y:S01]  /*32ba0*/  PRMT R13, R41, 0x7770, RZ ;  /* 0x00007770290d7816 */ /* 0x000fe200000000ff */
[----:B------:R-:W2:Y:S01]  /*32bb0*/  LDC R17, c[0x0][0x248] ;  /* 0x00009200ff117b82 */ /* 0x000ea20000000800 */
[----:B0-----:R-:W-:-:S04]  /*32bc0*/  IADD3 R2, P3, R0, R68, RZ ;  /* 0x0000004400027210 */ /* 0x001fc80007f7e0ff */
[-C--:B------:R-:W-:Y:S02]  /*32bd0*/  LEA.HI.X.SX32 R3, R0, R69.reuse, 0x1, P3 ;  /* 0x0000004500037211 */ /* 0x080fe400018f0eff */
[C---:B------:R-:W-:Y:S01]  /*32be0*/  IADD3 R8, P3, R9.reuse, R68, RZ ;  /* 0x0000004409087210 */ /* 0x040fe20007f7e0ff */
[----:B-1----:R-:W-:Y:S01]  /*32bf0*/  IMAD R0, R10, 0x2, R9 ;  /* 0x000000020a007824 */ /* 0x002fe200078e0209 */
[----:B------:R-:W-:Y:S01]  /*32c00*/  ISETP.LT.AND P5, PT, R16, UR4, !P0 ;  /* 0x0000000410007c0c */ /* 0x000fe2000c7a1270 */
        /* <DEDUP_REMOVED lines=8> */
[C---:B0-----:R-:W-:Y:S02]  /*32c90*/  IADD3 R2, P6, R0.reuse, R68, RZ ;  /* 0x0000004400027210 */ /* 0x041fe40007fde0ff */
[----:B------:R-:W-:Y:S02]  /*32ca0*/  PRMT R15, R43, 0x7770, RZ ;  /* 0x000077702b0f7816 */ /* 0x000fe400000000ff */
[----:B------:R-:W-:-:S05]  /*32cb0*/  LEA.HI.X.SX32 R3, R0, R69, 0x1, P6 ;  /* 0x0000004500037211 */ /* 0x000fca00030f0eff */
[----:B------:R0:W-:Y:S01]  /*32cc0*/  @P1 STG.E.U8 desc[UR28][R2.64], R15 ;  /* 0x0000000f02001986 */ /* 0x0001e2000c10111c */
[----:B------:R-:W-:Y:S01]  /*32cd0*/  IMAD R10, R19, 0x2, R0 ;  /* 0x00000002130a7824 */ /* 0x000fe200078e0200 */
[----:B------:R-:W-:Y:S01]  /*32ce0*/  PRMT R13, R40, 0x7771, RZ ;  /* 0x00007771280d7816 */ /* 0x000fe200000000ff */
[----:B------:R-:W3:Y:S01]  /*32cf0*/  LDC R19, c[0x0][0x248] ;  /* 0x00009200ff137b82 */ /* 0x000ee20000000800 */
[----:B----4-:R-:W-:Y:S01]  /*32d00*/  ISETP.LT.AND P2, PT, R12, UR4, !P0 ;  /* 0x000000040c007c0c */ /* 0x010fe2000c741270 */
[----:B------:R-:W-:Y:S01]  /*32d10*/  ULDC UR4, c[0x0][0x22c] ;  /* 0x00008b0000047ab9 */ /* 0x000fe20000000800 */
[----:B------:R-:W4:Y:S01]  /*32d20*/  LDL.LU R12, [R1+0xf48] ;  /* 0x000f4800010c7983 */ /* 0x000f220000300800 */
[----:B-1----:R-:W-:-:S04]  /*32d30*/  PRMT R11, R41, 0x7771, RZ ;  /* 0x00007771290b7816 */ /* 0x002fc800000000ff */
[----:B0-----:R-:W0:Y:S01]  /*32d40*/  LDC R15, c[0x0][0x248] ;  /* 0x00009200ff0f7b82 */ /* 0x001e220000000800 */
[----:B--2---:R-:W-:Y:S01]  /*32d50*/  ISETP.LT.AND P1, PT, R18, UR4, !P0 ;  /* 0x0000000412007c0c */ /* 0x004fe2000c721270 */
[----:B------:R-:W-:Y:S01]  /*32d60*/  IMAD R0, R21, 0x2, R10 ;  /* 0x0000000215007824 */ /* 0x000fe200078e020a */
[----:B------:R-:W2:Y:S01]  /*32d70*/  LDL.LU R18, [R1+0xf54] ;  /* 0x000f540001127983 */ /* 0x000ea20000300800 */
[----:B------:R-:W-:Y:S01]  /*32d80*/  IADD3 R8, P6, R10, R68, RZ ;  /* 0x000000440a087210 */ /* 0x000fe20007fde0ff */
[----:B------:R-:W-:-:S03]  /*32d90*/  ULDC UR4, c[0x0][0x248] ;  /* 0x0000920000047ab9 */ /* 0x000fc60000000800 */
[----:B------:R-:W-:Y:S01]  /*32da0*/  LEA.HI.X.SX32 R9, R10, R69, 0x1, P6 ;  /* 0x000000450a097211 */ /* 0x000fe200030f0eff */
[----:B------:R-:W1:Y:S01]  /*32db0*/  LDC R21, c[0x0][0x248] ;  /* 0x00009200ff157b82 */ /* 0x000e620000000800 */
[----:B------:R-:W-:-:S04]  /*32dc0*/  IADD3 R2, P6, R0, R68, RZ ;  /* 0x0000004400027210 */ /* 0x000fc80007fde0ff */
[----:B------:R-:W-:Y:S01]  /*32dd0*/  LEA.HI.X.SX32 R3, R0, R69, 0x1, P6 ;  /* 0x0000004500037211 */ /* 0x000fe200030f0eff */
[----:B------:R-:W-:Y:S01]  /*32de0*/  IMAD R0, R17, 0x2, R0 ;  /* 0x0000000211007824 */ /* 0x000fe200078e0200 */
[----:B------:R0:W-:Y:S01]  /*32df0*/  @P4 STG.E.U8 desc[UR28][R8.64], R13 ;  /* 0x0000000d08004986 */ /* 0x0001e2000c10111c */
[----:B------:R-:W1:Y:S03]  /*32e00*/  LDC R17, c[0x0][0x248] ;  /* 0x00009200ff117b82 */ /* 0x000e660000000800 */
[----:B------:R0:W-:Y:S05]  /*32e10*/  @P5 STG.E.U8 desc[UR28][R2.64], R11 ;  /* 0x0000000b02005986 */ /* 0x0001ea000c10111c */
[----:B------:R-:W4:Y:S01]  /*32e20*/  LDC R10, c[0x0][0x248] ;  /* 0x00009200ff0a7b82 */ /* 0x000f220000000800 */
[----:B0-----:R-:W-:-:S02]  /*32e30*/  PRMT R9, R42, 0x7771, RZ ;  /* 0x000077712a097816 */ /* 0x001fc400000000ff */
[-C--:B------:R-:W-:Y:S01]  /*32e40*/  IADD3 R2, P4, R0, R68.reuse, RZ ;  /* 0x0000004400027210 */ /* 0x080fe20007f9e0ff */
[C---:B------:R-:W-:Y:S01]  /*32e50*/  IMAD R8, R20.reuse, UR4, RZ ;  /* 0x0000000414087c24 */ /* 0x040fe2000f8e02ff */
[----:B------:R-:W-:Y:S01]  /*32e60*/  ISETP.LT.AND P6, PT, R20, UR6, !P0 ;  /* 0x0000000614007c0c */ /* 0x000fe2000c7c1270 */
[----:B------:R-:W-:Y:S01]  /*32e70*/  ULDC UR6, c[0x0][0x22c] ;  /* 0x00008b0000067ab9 */ /* 0x000fe20000000800 */
[----:B------:R-:W-:Y:S01]  /*32e80*/  LEA.HI.X.SX32 R3, R0, R69, 0x1, P4 ;  /* 0x0000004500037211 */ /* 0x000fe200020f0eff */
[----:B------:R-:W-:Y:S01]  /*32e90*/  ULDC UR4, c[0x0][0x22c] ;  /* 0x00008b0000047ab9 */ /* 0x000fe20000000800 */
[----:B------:R-:W-:Y:S01]  /*32ea0*/  ISETP.LT.AND P4, PT, R16, UR7, !P0 ;  /* 0x0000000710007c0c */ /* 0x000fe2000c781270 */
[----:B------:R-:W-:Y:S01]  /*32eb0*/  ULDC UR7, c[0x0][0x22c] ;  /* 0x00008b0000077ab9 */ /* 0x000fe20000000800 */
[----:B------:R-:W2:Y:S04]  /*32ec0*/  LDL.LU R16, [R1+0xf58] ;  /* 0x000f580001107983 */ /* 0x000ea80000300800 */
[----:B------:R0:W-:Y:S02]  /*32ed0*/  @P3 STG.E.U8 desc[UR28][R2.64], R9 ;  /* 0x0000000902003986 */ /* 0x0001e4000c10111c */
[----:B0-----:R-:W-:-:S04]  /*32ee0*/  IADD3 R2, P3, R8, R68, RZ ;  /* 0x0000004408027210 */ /* 0x001fc80007f7e0ff */
[----:B------:R-:W-:Y:S01]  /*32ef0*/  LEA.HI.X.SX32 R3, R8, R69, 0x1, P3 ;  /* 0x0000004508037211 */ /* 0x000fe200018f0eff */
[----:B-1----:R-:W-:Y:S01]  /*32f00*/  IMAD R0, R17, 0x4, R0 ;  /* 0x0000000411007824 */ /* 0x002fe200078e0200 */
[----:B------:R-:W-:Y:S01]  /*32f10*/  PRMT R11, R43, 0x7771, RZ ;  /* 0x000077712b0b7816 */ /* 0x000fe200000000ff */
[----:B------:R-:W0:Y:S04]  /*32f20*/  LDC R17, c[0x0][0x248] ;  /* 0x00009200ff117b82 */ /* 0x000e280000000800 */
[----:B------:R1:W-:Y:S01]  /*32f30*/  @P6 STG.E.U8 desc[UR28][R2.64], R11 ;  /* 0x0000000b02006986 */ /* 0x0003e2000c10111c */
[----:B------:R-:W-:Y:S01]  /*32f40*/  IMAD R9, R15, 0x2, R0 ;  /* 0x000000020f097824 */ /* 0x000fe200078e0200 */
[----:B------:R-:W-:Y:S02]  /*32f50*/  PRMT R15, R40, 0x7772, RZ ;  /* 0x00007772280f7816 */ /* 0x000fe400000000ff */
[----:B---3--:R-:W-:Y:S01]  /*32f60*/  ISETP.LT.AND P5, PT, R14, UR4, !P0 ;  /* 0x000000040e007c0c */ /* 0x008fe2000c7a1270 */
[----:B------:R-:W-:Y:S01]  /*32f70*/  ULDC UR4, c[0x0][0x22c] ;  /* 0x00008b0000047ab9 */ /* 0x000fe20000000800 */
[----:B-1----:R-:W-:-:S04]  /*32f80*/  IADD3 R2, P6, R0, R68, RZ ;  /* 0x0000004400027210 */ /* 0x002fc80007fde0ff */
[----:B------:R-:W-:-:S05]  /*32f90*/  LEA.HI.X.SX32 R3, R0, R69, 0x1, P6 ;  /* 0x0000004500037211 */ /* 0x000fca00030f0eff */
[----:B------:R1:W-:Y:S01]  /*32fa0*/  @P2 STG.E.U8 desc[UR28][R2.64], R15 ;  /* 0x0000000f02002986 */ /* 0x0003e2000c10111c */
[----:B----4-:R-:W-:Y:S01]  /*32fb0*/  ISETP.LT.AND P3, PT, R12, UR6, !P0 ;  /* 0x000000060c007c0c */ /* 0x010fe2000c761270 */
[----:B------:R-:W-:Y:S02]  /*32fc0*/  IMAD R0, R10, 0x2, R9 ;  /* 0x000000020a007824 */ /* 0x000fe400078e0209 */
[----:B------:R-:W3:Y:S01]  /*32fd0*/  LDL.LU R12, [R1+0xf5c] ;  /* 0x000f5c00010c7983 */ /* 0x000ee20000300800 */
[-C--:B------:R-:W-:Y:S01]  /*32fe0*/  IADD3 R8, P6, R9, R68.reuse, RZ ;  /* 0x0000004409087210 */ /* 0x080fe20007fde0ff */
[----:B------:R-:W-:Y:S01]  /*32ff0*/  ULDC UR6, c[0x0][0x22c] ;  /* 0x00008b0000067ab9 */ /* 0x000fe20000000800 */
[----:B------:R-:W-:Y:S01]  /*33000*/  PRMT R13, R41, 0x7772, RZ ;  /* 0x00007772290d7816 */ /* 0x000fe200000000ff */
[----:B------:R-:W4:Y:S01]  /*33010*/  LDL.LU R14, [R1+0xf6c] ;  /* 0x000f6c00010e7983 */ /* 0x000f220000300800 */
[----:B--2---:R-:W-:Y:S01]  /*33020*/  ISETP.LT.AND P2, PT, R18, UR4, !P0 ;  /* 0x0000000412007c0c */ /* 0x004fe2000c741270 */
[----:B------:R-:W-:Y:S01]  /*33030*/  ULDC UR4, c[0x0][0x22c] ;  /* 0x00008b0000047ab9 */ /* 0x000fe20000000800 */
[----:B------:R-:W-:Y:S01]  /*33040*/  PRMT R11, R42, 0x7772, RZ ;  /* 0x000077722a0b7816 */ /* 0x000fe200000000ff */
[----:B------:R-:W2:Y:S01]  /*33050*/  LDL.LU R18, [R1+0xbb0] ;  /* 0x000bb00001127983 */ /* 0x000ea20000300800 */
[----:B------:R-:W-:Y:S01]  /*33060*/  LEA.HI.X.SX32 R9, R9, R69, 0x1, P6 ;  /* 0x0000004509097211 */ /* 0x000fe200030f0eff */
[----:B-1----:R-:W1:Y:S01]  /*33070*/  LDC R15, c[0x0][0x248] ;  /* 0x00009200ff0f7b82 */ /* 0x002e620000000800 */
[----:B------:R-:W-:-:S04]  /*33080*/  IADD3 R2, P6, R0, R68, RZ ;  /* 0x0000004400027210 */ /* 0x000fc80007fde0ff */
[----:B------:R-:W-:Y:S01]  /*33090*/  LEA.HI.X.SX32 R3, R0, R69, 0x1, P6 ;  /* 0x0000004500037211 */ /* 0x000fe200030f0eff */
[----:B------:R0:W-:Y:S04]  /*330a0*/  @P1 STG.E.U8 desc[UR28][R8.64], R13 ;  /* 0x0000000d08001986 */ /* 0x0001e8000c10111c */
[----:B------:R0:W-:Y:S01]  /*330b0*/  @P4 STG.E.U8 desc[UR28][R2.64], R11 ;  /* 0x0000000b02004986 */ /* 0x0001e2000c10111c */
[----:B------:R-:W-:Y:S02]  /*330c0*/  IMAD R10, R19, 0x2, R0 ;  /* 0x00000002130a7824 */ /* 0x000fe400078e0200 */
[----:B------:R-:W1:Y:S02]  /*330d0*/  LDC R19, c[0x0][0x248] ;  /* 0x00009200ff137b82 */ /* 0x000e640000000800 */
[----:B0-----:R-:W-:Y:S01]  /*330e0*/  IMAD R0, R17, 0x2, R10 ;  /* 0x0000000211007824 */ /* 0x001fe200078e020a */
[----:B------:R-:W-:Y:S01]  /*330f0*/  ISETP.LT.AND P1, PT, R16, UR4, !P0 ;  /* 0x0000000410007c0c */ /* 0x000fe2000c721270 */
[----:B------:R-:W-:Y:S01]  /*33100*/  ULDC UR4, c[0x0][0x22c] ;  /* 0x00008b0000047ab9 */ /* 0x000fe20000000800 */
[----:B------:R-:W2:Y:S01]  /*33110*/  LDL.LU R16, [R1+0xf68] ;  /* 0x000f680001107983 */ /* 0x000ea20000300800 */
[----:B------:R-:W-:-:S02]  /*33120*/  IADD3 R8, P6, R10, R68, RZ ;  /* 0x000000440a087210 */ /* 0x000fc40007fde0ff */
[----:B------:R-:W0:Y:S02]  /*33130*/  LDC R17, c[0x0][0x248] ;  /* 0x00009200ff117b82 */ /* 0x000e240000000800 */
[-C--:B------:R-:W-:Y:S02]  /*33140*/  LEA.HI.X.SX32 R9, R10, R69.reuse, 0x1, P6 ;  /* 0x000000450a097211 */ /* 0x080fe400030f0eff */
[C---:B------:R-:W-:Y:S02]  /*33150*/  IADD3 R2, P6, R0.reuse, R68, RZ ;  /* 0x0000004400027210 */ /* 0x040fe40007fde0ff */
[----:B------:R-:W-:Y:S02]  /*33160*/  PRMT R13, R43, 0x7772, RZ ;  /* 0x000077722b0d7816 */ /* 0x000fe400000000ff */
[----:B------:R-:W-:Y:S02]  /*33170*/  LEA.HI.X.SX32 R3, R0, R69, 0x1, P6 ;  /* 0x0000004500037211 */ /* 0x000fe400030f0eff */
[----:B------:R-:W-:Y:S01]  /*33180*/  PRMT R11, R40, 0x7773, RZ ;  /* 0x00007773280b7816 */ /* 0x000fe200000000ff */
[----:B------:R1:W-:Y:S01]  /*33190*/  @P5 STG.E.U8 desc[UR28][R8.64], R13 ;  /* 0x0000000d08005986 */ /* 0x0003e2000c10111c */
[----:B------:R-:W-:Y:S01]  /*331a0*/  IMAD R10, R21, 0x2, R0 ;  /* 0x00000002150a7824 */ /* 0x000fe200078e0200 */
[----:B---3--:R-:W-:Y:S01]  /*331b0*/  ISETP.LT.AND P4, PT, R12, UR4, !P0 ;  /* 0x000000040c007c0c */ /* 0x008fe2000c781270 */
[----:B------:R-:W-:Y:S01]  /*331c0*/  ULDC UR4, c[0x0][0x22c] ;  /* 0x00008b0000047ab9 */ /* 0x000fe20000000800 */
[----:B------:R-:W3:Y:S01]  /*331d0*/  LDL.LU R12, [R1+0xf74] ;  /* 0x000f7400010c7983 */ /* 0x000ee20000300800 */
[----:B------:R-:W-:Y:S01]  /*331e0*/  PRMT R41, R41, 0x7773, RZ ;  /* 0x0000777329297816 */ /* 0x000fe200000000ff */
[----:B------:R-:W3:Y:S02]  /*331f0*/  LDC R21, c[0x0][0x248] ;  /* 0x00009200ff157b82 */ /* 0x000ee40000000800 */
[----:B------:R-:W3:Y:S01]  /*33200*/  LDL.LU R20, [R1+0xf70] ;  /* 0x000f700001147983 */ /* 0x000ee20000300800 */
[----:B----4-:R-:W-:Y:S01]  /*33210*/  ISETP.LT.AND P6, PT, R14, UR4, !P0 ;  /* 0x000000040e007c0c */ /* 0x010fe2000c7c1270 */
[----:B------:R-:W-:-:S02]  /*33220*/  ULDC UR4, c[0x0][0x248] ;  /* 0x0000920000047ab9 */ /* 0x000fc40000000800 */
[----:B------:R-:W4:Y:S01]  /*33230*/  LDL.LU R14, [R1+0xf64] ;  /* 0x000f6400010e7983 */ /* 0x000f220000300800 */
[----:B--2---:R-:W-:-:S03]  /*33240*/  IMAD R0, R18, UR4, RZ ;  /* 0x0000000412007c24 */ /* 0x004fc6000f8e02ff */
[----:B------:R2:W-:Y:S01]  /*33250*/  @P3 STG.E.U8 desc[UR28][R2.64], R11 ;  /* 0x0000000b02003986 */ /* 0x0005e2000c10111c */
[----:B------:R-:W-:Y:S01]  /*33260*/  ISETP.LT.AND P3, PT, R18, UR6, !P0 ;  /* 0x0000000612007c0c */ /* 0x000fe2000c761270 */
[----:B------:R-:W-:Y:S01]  /*33270*/  ULDC UR4, c[0x0][0x22c] ;  /* 0x00008b0000047ab9 */ /* 0x000fe20000000800 */
[-C--:B-1----:R-:W-:Y:S01]  /*33280*/  IADD3 R8, P5, R10, R68.reuse, RZ ;  /* 0x000000440a087210 */ /* 0x082fe20007fbe0ff */
[----:B------:R-:W4:Y:S01]  /*33290*/  LDL.LU R18, [R1+0xf60] ;  /* 0x000f600001127983 */ /* 0x000f220000300800 */
[----:B------:R-:W-:Y:S01]  /*332a0*/  PRMT R13, R42, 0x7773, RZ ;  /* 0x000077732a0d7816 */ /* 0x000fe200000000ff */
[----:B------:R-:W-:Y:S01]  /*332b0*/  ULDC UR6, c[0x0][0x22c] ;  /* 0x00008b0000067ab9 */ /* 0x000fe20000000800 */
[-C--:B------:R-:W-:Y:S01]  /*332c0*/  LEA.HI.X.SX32 R9, R10, R69.reuse, 0x1, P5 ;  /* 0x000000450a097211 */ /* 0x080fe200028f0eff */
[----:B------:R-:W-:Y:S02]  /*332d0*/  IMAD R10, R19, 0x2, R10 ;  /* 0x00000002130a7824 */ /* 0x000fe400078e020a */
[----:B------:R-:W1:Y:S03]  /*332e0*/  LDC R19, c[0x0][0x248] ;  /* 0x00009200ff137b82 */ /* 0x000e660000000800 */
[C---:B--2---:R-:W-:Y:S01]  /*332f0*/  IADD3 R2, P5, R10.reuse, R68, RZ ;  /* 0x000000440a027210 */ /* 0x044fe20007fbe0ff */
[----:B------:R2:W-:Y:S03]  /*33300*/  @P2 STG.E.U8 desc[UR28][R8.64], R41 ;  /* 0x0000002908002986 */ /* 0x0005e6000c10111c */
[----:B------:R-:W-:-:S05]  /*33310*/  LEA.HI.X.SX32 R3, R10, R69, 0x1, P5 ;  /* 0x000000450a037211 */ /* 0x000fca00028f0eff */
[----:B------:R0:W-:Y:S01]  /*33320*/  @P1 STG.E.U8 desc[UR28][R2.64], R13 ;  /* 0x0000000d02001986 */ /* 0x0001e2000c10111c */
[----:B--2---:R-:W-:-:S04]  /*33330*/  IADD3 R8, P5, R0, R68, RZ ;  /* 0x0000004400087210 */ /* 0x004fc80007fbe0ff */
[----:B------:R-:W-:Y:S01]  /*33340*/  LEA.HI.X.SX32 R9, R0, R69, 0x1, P5 ;  /* 0x0000004500097211 */ /* 0x000fe200028f0eff */
[----:B------:R-:W-:Y:S01]  /*33350*/  IMAD R0, R15, 0x4, R10 ;  /* 0x000000040f007824 */ /* 0x000fe200078e020a */
[----:B------:R-:W-:-:S04]  /*33360*/  PRMT R43, R43, 0x7773, RZ ;  /* 0x000077732b2b7816 */ /* 0x000fc800000000ff */
[----:B------:R-:W-:Y:S02]  /*33370*/  IADD3 R10, P5, R0, R68, RZ ;  /* 0x00000044000a7210 */ /* 0x000fe40007fbe0ff */
[----:B0-----:R-:W-:Y:S02]  /*33380*/  PRMT R13, R44, 0x7770, RZ ;  /* 0x000077702c0d7816 */ /* 0x001fe400000000ff */
[----:B------:R-:W-:Y:S01]  /*33390*/  LEA.HI.X.SX32 R11, R0, R69, 0x1, P5 ;  /* 0x00000045000b7211 */ /* 0x000fe200028f0eff */
[----:B------:R-:W-:Y:S01]  /*333a0*/  IMAD R0, R17, 0x2, R0 ;  /* 0x0000000211007824 */ /* 0x000fe200078e0200 */
[----:B------:R-:W-:Y:S01]  /*333b0*/  ISETP.LT.AND P2, PT, R16, UR7, !P0 ;  /* 0x0000000710007c0c */ /* 0x000fe2000c741270 */
[----:B------:R0:W-:Y:S01]  /*333c0*/  @P3 STG.E.U8 desc[UR28][R8.64], R43 ;  /* 0x0000002b08003986 */ /* 0x0001e2000c10111c */
[----:B---3--:R-:W-:-:S03]  /*333d0*/  ISETP.LT.AND P1, PT, R12, UR4, !P0 ;  /* 0x000000040c007c0c */ /* 0x008fc6000c721270 */
[----:B------:R-:W2:Y:S01]  /*333e0*/  LDL.LU R16, [R1+0xf40] ;  /* 0x000f400001107983 */ /* 0x000ea20000300800 */
[----:B------:R-:W3:Y:S01]  /*333f0*/  LDC R12, c[0x0][0x248] ;  /* 0x00009200ff0c7b82 */ /* 0x000ee20000000800 */
[----:B-1----:R-:W-:Y:S01]  /*33400*/  IMAD R3, R19, 0x2, R0 ;  /* 0x0000000213037824 */ /* 0x002fe200078e0200 */
[----:B------:R-:W-:Y:S01]  /*33410*/  ULDC UR4, c[0x0][0x22c] ;  /* 0x00008b0000047ab9 */ /* 0x000fe20000000800 */
[----:B------:R1:W-:Y:S01]  /*33420*/  @P4 STG.E.U8 desc[UR28][R10.64], R13 ;  /* 0x0000000d0a004986 */ /* 0x0003e2000c10111c */
[-C--:B0-----:R-:W-:Y:S01]  /*33430*/  IADD3 R8, P4, R0, R68.reuse, RZ ;  /* 0x0000004400087210 */ /* 0x081fe20007f9e0ff */
[----:B------:R-:W-:Y:S01]  /*33440*/  ULDC UR7, c[0x0][0x22c] ;  /* 0x00008b0000077ab9 */ /* 0x000fe20000000800 */
[----:B------:R-:W-:Y:S01]  /*33450*/  ISETP.LT.AND P3, PT, R20, UR4, !P0 ;  /* 0x0000000414007c0c */ /* 0x000fe2000c761270 */
[----:B------:R-:W-:Y:S01]  /*33460*/  ULDC UR4, c[0x0][0x22c] ;  /* 0x00008b0000047ab9 */ /* 0x000fe20000000800 */
[----:B------:R-:W-:Y:S01]  /*33470*/  LEA.HI.X.SX32 R9, R0, R69, 0x1, P4 ;  /* 0x0000004500097211 */ /* 0x000fe200020f0eff */
[----:B------:R-:W2:Y:S01]  /*33480*/  LDL.LU R22, [R1+0xf28] ;  /* 0x000f280001167983 */ /* 0x000ea20000300800 */
[----:B------:R-:W-:-:S02]  /*33490*/  IADD3 R2, P4, R3, R68, RZ ;  /* 0x0000004403027210 */ /* 0x000fc40007f9e0ff */
[----:B----4-:R-:W-:Y:S01]  /*334a0*/  ISETP.LT.AND P5, PT, R14, UR4, !P0 ;  /* 0x000000040e007c0c */ /* 0x010fe2000c7a1270 */
[----:B------:R-:W-:Y:S01]  /*334b0*/  ULDC UR4, c[0x0][0x22c] ;  /* 0x00008b0000047ab9 */ /* 0x000fe20000000800 */
[----:B------:R-:W4:Y:S01]  /*334c0*/  LDL.LU R24, [R1+0xbac] ;  /* 0x000bac0001187983 */ /* 0x000f220000300800 */
[----:B------:R-:W0:Y:S01]  /*334d0*/  LDC R14, c[0x0][0x248] ;  /* 0x00009200ff0e7b82 */ /* 0x000e220000000800 */
[----:B---3--:R-:W-:Y:S01]  /*334e0*/  IMAD R0, R12, 0x2, R3 ;  /* 0x000000020c007824 */ /* 0x008fe200078e0203 */
[-C--:B------:R-:W-:Y:S02]  /*334f0*/  LEA.HI.X.SX32 R3, R3, R69.reuse, 0x1, P4 ;  /* 0x0000004503037211 */ /* 0x080fe400020f0eff */
[----:B------:R-:W-:Y:S02]  /*33500*/  ISETP.LT.AND P4, PT, R18, UR4, !P0 ;  /* 0x0000000412007c0c */ /* 0x000fe4000c781270 */
[----:B------:R-:W-:Y:S01]  /*33510*/  PRMT R17, R45, 0x7770, RZ ;  /* 0x000077702d117816 */ /* 0x000fe200000000ff */
[----:B------:R-:W3:Y:S01]  /*33520*/  LDL.LU R18, [R1+0xf1c] ;  /* 0x000f1c0001127983 */ /* 0x000ee20000300800 */
[----:B-1----:R-:W-:Y:S01]  /*33530*/  IMAD R13, R21, 0x2, R0 ;  /* 0x00000002150d7824 */ /* 0x002fe200078e0200 */
[----:B------:R-:W-:Y:S01]  /*33540*/  PRMT R15, R46, 0x7770, RZ ;  /* 0x000077702e0f7816 */ /* 0x000fe200000000ff */
[----:B------:R-:W-:Y:S01]  /*33550*/  ULDC UR4, c[0x0][0x22c] ;  /* 0x00008b0000047ab9 */ /* 0x000fe20000000800 */
[----:B------:R-:W-:Y:S01]  /*33560*/  @P6 STG.E.U8 desc[UR28][R8.64], R17 ;  /* 0x0000001108006986 */ /* 0x000fe2000c10111c */
[CC--:B------:R-:W-:Y:S01]  /*33570*/  IADD3 R10, P6, R0.reuse, R68.reuse, RZ ;  /* 0x00000044000a7210 */ /* 0x0c0fe20007fde0ff */
[----:B------:R-:W1:Y:S01]  /*33580*/  LDC R21, c[0x0][0x248] ;  /* 0x00009200ff157b82 */ /* 0x000e620000000800 */
[----:B------:R-:W-:Y:S01]  /*33590*/  PRMT R19, R47, 0x7770, RZ ;  /* 0x000077702f137816 */ /* 0x000fe200000000ff */
[----:B------:R-:W4:Y:S01]  /*335a0*/  LDL.LU R20, [R1+0xf18] ;  /* 0x000f180001147983 */ /* 0x000f220000300800 */
[-C--:B------:R-:W-:Y:S01]  /*335b0*/  LEA.HI.X.SX32 R11, R0, R69.reuse, 0x1, P6 ;  /* 0x00000045000b7211 */ /* 0x080fe200030f0eff */
[----:B0-----:R-:W-:Y:S01]  /*335c0*/  IMAD R0, R14, 0x2, R13 ;  /* 0x000000020e007824 */ /* 0x001fe200078e020d */
[CC--:B------:R-:W-:Y:S01]  /*335d0*/  IADD3 R12, P6, R13.reuse, R68.reuse, RZ ;  /* 0x000000440d0c7210 */ /* 0x0c0fe20007fde0ff */
[----:B------:R0:W-:Y:S02]  /*335e0*/  @P2 STG.E.U8 desc[UR28][R2.64], R15 ;  /* 0x0000000f02002986 */ /* 0x0001e4000c10111c */
[----:B------:R-:W1:Y:S01]  /*335f0*/  LDC R14, c[0x0][0x248] ;  /* 0x00009200ff0e7b82 */ /* 0x000e620000000800 */
[----:B------:R-:W-:Y:S01]  /*33600*/  LEA.HI.X.SX32 R13, R13, R69, 0x1, P6 ;  /* 0x000000450d0d7211 */ /* 0x000fe200030f0eff */
[----:B------:R0:W-:Y:S02]  /*33610*/  @P1 STG.E.U8 desc[UR28][R10.64], R19 ;  /* 0x000000130a001986 */ /* 0x0001e4000c10111c */
[----:B0-----:R-:W-:-:S02]  /*33620*/  IADD3 R2, P6, R0, R68, RZ ;  /* 0x0000004400027210 */ /* 0x001fc40007fde0ff */
[----:B------:R-:W-:Y:S02]  /*33630*/  PRMT R15, R44, 0x7771, RZ ;  /* 0x000077712c0f7816 */ /* 0x000fe400000000ff */
[----:B------:R-:W-:Y:S01]  /*33640*/  LEA.HI.X.SX32 R3, R0, R69, 0x1, P6 ;  /* 0x0000004500037211 */ /* 0x000fe200030f0eff */
[----:B------:R-:W-:Y:S01]  /*33650*/  IMAD R0, R23, 0x2, R0 ;  /* 0x0000000217007824 */ /* 0x000fe200078e0200 */
[----:B------:R-:W0:Y:S01]  /*33660*/  LDC R19, c[0x0][0x248] ;  /* 0x00009200ff137b82 */ /* 0x000e220000000800 */
[----:B------:R2:W-:Y:S03]  /*33670*/  @P3 STG.E.U8 desc[UR28][R12.64], R15 ;  /* 0x0000000f0c003986 */ /* 0x0005e6000c10111c */
[----:B------:R-:W-:-:S04]  /*33680*/  IADD3 R8, P3, R0, R68, RZ ;  /* 0x0000004400087210 */ /* 0x000fc80007f7e0ff */
[----:B------:R-:W-:Y:S01]  /*33690*/  LEA.HI.X.SX32 R9, R0, R69, 0x1, P3 ;  /* 0x0000004500097211 */ /* 0x000fe200018f0eff */
[----:B------:R-:W0:Y:S01]  /*336a0*/  LDC R23, c[0x0][0x248] ;  /* 0x00009200ff177b82 */ /* 0x000e220000000800 */
[----:B--2---:R-:W-:Y:S01]  /*336b0*/  ISETP.LT.AND P2, PT, R16, UR4, !P0 ;  /* 0x0000000410007c0c */ /* 0x004fe2000c741270 */
[----:B------:R-:W-:Y:S01]  /*336c0*/  ULDC UR4, c[0x0][0x22c] ;  /* 0x00008b0000047ab9 */ /* 0x000fe20000000800 */
[----:B------:R-:W2:Y:S01]  /*336d0*/  LDL.LU R16, [R1+0xef8] ;  /* 0x000ef80001107983 */ /* 0x000ea20000300800 */
[----:B------:R-:W-:-:S04]  /*336e0*/  PRMT R17, R45, 0x7771, RZ ;  /* 0x000077712d117816 */ /* 0x000fc800000000ff */
[----:B------:R-:W0:Y:S01]  /*336f0*/  LDC R12, c[0x0][0x248] ;  /* 0x00009200ff0c7b82 */ /* 0x000e220000000800 */
[----:B------:R-:W-:Y:S01]  /*33700*/  ISETP.LT.AND P1, PT, R22, UR4, !P0 ;  /* 0x0000000416007c0c */ /* 0x000fe2000c721270 */
[----:B------:R-:W-:Y:S01]  /*33710*/  ULDC UR4, c[0x0][0x248] ;  /* 0x0000920000047ab9 */ /* 0x000fe20000000800 */
[----:B------:R-:W2:Y:S01]  /*33720*/  LDL.LU R22, [R1+0xee0] ;  /* 0x000ee00001167983 */ /* 0x000ea20000300800 */
[----:B---3--:R-:W-:Y:S01]  /*33730*/  ISETP.LT.AND P3, PT, R18, UR7, !P0 ;  /* 0x0000000712007c0c */ /* 0x008fe2000c761270 */
[----:B----4-:R-:W-:Y:S02]  /*33740*/  IMAD R11, R24, UR4, RZ ;  /* 0x00000004180b7c24 */ /* 0x010fe4000f8e02ff */
[----:B------:R-:W3:Y:S01]  /*33750*/  LDL.LU R18, [R1+0xed4] ;  /* 0x000ed40001127983 */ /* 0x000ee20000300800 */
[----:B------:R-:W-:Y:S02]  /*33760*/  PRMT R15, R46, 0x7771, RZ ;  /* 0x000077712e0f7816 */ /* 0x000fe400000000ff */
[----:B------:R-:W-:Y:S01]  /*33770*/  ISETP.LT.AND P6, PT, R24, UR6, !P0 ;  /* 0x0000000618007c0c */ /* 0x000fe2000c7c1270 */
[----:B------:R4:W-:Y:S01]  /*33780*/  @P5 STG.E.U8 desc[UR28][R2.64], R17 ;  /* 0x0000001102005986 */ /* 0x0009e2000c10111c */
[----:B------:R-:W-:Y:S01]  /*33790*/  PRMT R13, R47, 0x7771, RZ ;  /* 0x000077712f0d7816 */ /* 0x000fe200000000ff */
[----:B-1----:R-:W-:Y:S01]  /*337a0*/  IMAD R0, R21, 0x4, R0 ;  /* 0x0000000415007824 */ /* 0x002fe200078e0200 */
[----:B------:R-:W-:Y:S01]  /*337b0*/  ULDC UR6, c[0x0][0x22c] ;  /* 0x00008b0000067ab9 */ /* 0x000fe20000000800 */
[----:B------:R0:W-:Y:S01]  /*337c0*/  @P4 STG.E.U8 desc[UR28][R8.64], R15 ;  /* 0x0000000f08004986 */ /* 0x0001e2000c10111c */
[C---:B------:R-:W-:Y:S01]  /*337d0*/  IADD3 R10, P4, R11.reuse, R68, RZ ;  /* 0x000000440b0a7210 */ /* 0x040fe20007f9e0ff */
[----:B------:R-:W-:Y:S01]  /*337e0*/  ULDC UR4, c[0x0][0x22c] ;  /* 0x00008b0000047ab9 */ /* 0x000fe20000000800 */
[----:B------:R-:W1:Y:S01]  /*337f0*/  LDC R21, c[0x0][0x248] ;  /* 0x00009200ff157b82 */ /* 0x000e620000000800 */
[----:B------:R-:W-:Y:S01]  /*33800*/  ULDC UR7, c[0x0][0x22c] ;  /* 0x00008b0000077ab9 */ /* 0x000fe20000000800 */
[----:B------:R-:W-:-:S05]  /*33810*/  LEA.HI.X.SX32 R11, R11, R69, 0x1, P4 ;  /* 0x000000450b0b7211 */ /* 0x000fca00020f0eff */
[----:B------:R2:W-:Y:S01]  /*33820*/  @P6 STG.E.U8 desc[UR28][R10.64], R13 ;  /* 0x0000000d0a006986 */ /* 0x0005e2000c10111c */
[-C--:B----4-:R-:W-:Y:S01]  /*33830*/  IADD3 R2, P6, R0, R68.reuse, RZ ;  /* 0x0000004400027210 */ /* 0x090fe20007fde0ff */
[----:B0-----:R-:W-:Y:S01]  /*33840*/  IMAD R9, R19, 0x2, R0 ;  /* 0x0000000213097824 */ /* 0x001fe200078e0200 */
[----:B------:R-:W-:Y:S02]  /*33850*/  PRMT R19, R44, 0x7772, RZ ;  /* 0x000077722c137816 */ /* 0x000fe400000000ff */
[----:B------:R-:W-:Y:S02]  /*33860*/  LEA.HI.X.SX32 R3, R0, R69, 0x1, P6 ;  /* 0x0000004500037211 */ /* 0x000fe400030f0eff */
[----:B------:R-:W-:Y:S01]  /*33870*/  IADD3 R8, P6, R9, R68, RZ ;  /* 0x0000004409087210 */ /* 0x000fe20007fde0ff */
[----:B------:R-:W-:Y:S01]  /*33880*/  IMAD R0, R12, 0x2, R9 ;  /* 0x000000020c007824 */ /* 0x000fe200078e0209 */
[----:B------:R-:W-:Y:S01]  /*33890*/  ISETP.LT.AND P5, PT, R20, UR4, !P0 ;  /* 0x0000000414007c0c */ /* 0x000fe2000c7a1270 */
[----:B------:R-:W-:Y:S01]  /*338a0*/  ULDC UR4, c[0x0][0x22c] ;  /* 0x00008b0000047ab9 */ /* 0x000fe20000000800 */
[----:B------:R-:W-:-:S02]  /*338b0*/  PRMT R17, R45, 0x7772, RZ ;  /* 0x000077722d117816 */ /* 0x000fc400000000ff */
[----:B------:R-:W-:Y:S01]  /*338c0*/  LEA.HI.X.SX32 R9, R9, R69, 0x1, P6 ;  /* 0x0000004509097211 */ /* 0x000fe200030f0eff */
[----:B------:R0:W-:Y:S04]  /*338d0*/  @P2 STG.E.U8 desc[UR28][R2.64], R19 ;  /* 0x0000001302002986 */ /* 0x0001e8000c10111c */
[----:B------:R4:W-:Y:S01]  /*338e0*/  @P1 STG.E.U8 desc[UR28][R8.64], R17 ;  /* 0x0000001108001986 */ /* 0x0009e2000c10111c */
[----:B--2---:R-:W-:Y:S01]  /*338f0*/  ISETP.LT.AND P4, PT, R16, UR6, !P0 ;  /* 0x0000000610007c0c */ /* 0x004fe2000c781270 */
[----:B------:R-:W-:Y:S02]  /*33900*/  IMAD R13, R23, 0x2, R0 ;  /* 0x00000002170d7824 */ /* 0x000fe400078e0200 */
[----:B------:R-:W2:Y:S01]  /*33910*/  LDL.LU R16, [R1+0xed0] ;  /* 0x000ed00001107983 */ /* 0x000ea20000300800 */
[----:B------:R-:W-:Y:S01]  /*33920*/  IADD3 R10, P6, R0, R68, RZ ;  /* 0x00000044000a7210 */ /* 0x000fe20007fde0ff */
[----:B------:R-:W2:Y:S01]  /*33930*/  LDC R23, c[0x0][0x248] ;  /* 0x00009200ff177b82 */ /* 0x000ea20000000800 */
[----:B------:R-:W-:Y:S01]  /*33940*/  ISETP.LT.AND P2, PT, R22, UR4, !P0 ;  /* 0x0000000416007c0c */ /* 0x000fe2000c741270 */
[----:B------:R-:W2:Y:S01]  /*33950*/  LDL.LU R20, [R1+0xeb0] ;  /* 0x000eb00001147983 */ /* 0x000ea20000300800 */
[----:B------:R-:W-:Y:S01]  /*33960*/  ULDC UR4, c[0x0][0x22c] ;  /* 0x00008b0000047ab9 */ /* 0x000fe20000000800 */
[----:B------:R-:W-:-:S04]  /*33970*/  PRMT R15, R46, 0x7772, RZ ;  /* 0x000077722e0f7816 */ /* 0x000fc800000000ff */
[----:B0-----:R-:W0:Y:S01]  /*33980*/  LDC R19, c[0x0][0x248] ;  /* 0x00009200ff137b82 */ /* 0x001e220000000800 */
[----:B------:R-:W2:Y:S01]  /*33990*/  LDL.LU R22, [R1+0xba8] ;  /* 0x000ba80001167983 */ /* 0x000ea20000300800 */
[----:B----4-:R-:W-:Y:S01]  /*339a0*/  PRMT R17, R47, 0x7772, RZ ;  /* 0x000077722f117816 */ /* 0x010fe200000000ff */
[----:B------:R-:W-:Y:S01]  /*339b0*/  ULDC UR6, c[0x0][0x22c] ;  /* 0x00008b0000067ab9 */ /* 0x000fe20000000800 */
[----:B---3--:R-:W-:Y:S01]  /*339c0*/  ISETP.LT.AND P1, PT, R18, UR4, !P0 ;  /* 0x0000000412007c0c */ /* 0x008fe2000c721270 */
[----:B------:R-:W-:Y:S01]  /*339d0*/  ULDC UR4, c[0x0][0x22c] ;  /* 0x00008b0000047ab9 */ /* 0x000fe20000000800 */
[----:B------:R-:W3:Y:S01]  /*339e0*/  LDL.LU R18, [R1+0xe98] ;  /* 0x000e980001127983 */ /* 0x000ee20000300800 */
[----:B------:R-:W-:Y:S01]  /*339f0*/  LEA.HI.X.SX32 R11, R0, R69, 0x1, P6 ;  /* 0x00000045000b7211 */ /* 0x000fe200030f0eff */
[----:B------:R-:W-:Y:S01]  /*33a00*/  IMAD R0, R14, 0x2, R13 ;  /* 0x000000020e007824 */ /* 0x000fe200078e020d */
[----:B------:R-:W-:-:S03]  /*33a10*/  IADD3 R12, P6, R13, R68, RZ ;  /* 0x000000440d0c7210 */ /* 0x000fc60007fde0ff */
[----:B-1----:R-:W-:Y:S01]  /*33a20*/  IMAD R14, R21, 0x2, R0 ;  /* 0x00000002150e7824 */ /* 0x002fe200078e0200 */
[-C--:B------:R-:W-:Y:S01]  /*33a30*/  LEA.HI.X.SX32 R13, R13, R69.reuse, 0x1, P6 ;  /* 0x000000450d0d7211 */ /* 0x080fe200030f0eff */
[----:B------:R1:W-:Y:S01]  /*33a40*/  @P3 STG.E.U8 desc[UR28][R10.64], R15 ;  /* 0x0000000f0a003986 */ /* 0x0003e2000c10111c */
[-C--:B------:R-:W-:Y:S01]  /*33a50*/  IADD3 R2, P6, R0, R68.reuse, RZ ;  /* 0x0000004400027210 */ /* 0x080fe20007fde0ff */
[----:B------:R-:W4:Y:S02]  /*33a60*/  LDC R21, c[0x0][0x248] ;  /* 0x00009200ff157b82 */ /* 0x000f240000000800 */
[----:B------:R0:W-:Y:S01]  /*33a70*/  @P5 STG.E.U8 desc[UR28][R12.64], R17 ;  /* 0x000000110c005986 */ /* 0x0001e2000c10111c */
[----:B------:R-:W-:Y:S02]  /*33a80*/  IADD3 R8, P5, R14, R68, RZ ;  /* 0x000000440e087210 */ /* 0x000fe40007fbe0ff */
[-C--:B------:R-:W-:Y:S02]  /*33a90*/  LEA.HI.X.SX32 R3, R0, R69.reuse, 0x1, P6 ;  /* 0x0000004500037211 */ /* 0x080fe400030f0eff */
[----:B------:R-:W-:-:S02]  /*33aa0*/  LEA.HI.X.SX32 R9, R14, R69, 0x1, P5 ;  /* 0x000000450e097211 */ /* 0x000fc400028f0eff */
[----:B------:R-:W-:Y:S02]  /*33ab0*/  PRMT R45, R45, 0x7773, RZ ;  /* 0x000077732d2d7816 */ /* 0x000fe400000000ff */
[----:B-1----:R-:W-:Y:S01]  /*33ac0*/  PRMT R15, R44, 0x7773, RZ ;  /* 0x000077732c0f7816 */ /* 0x002fe200000000ff */
[----:B0-----:R-:W0:Y:S04]  /*33ad0*/  LDC R17, c[0x0][0x248] ;  /* 0x00009200ff117b82 */ /* 0x001e280000000800 */
[----:B------:R1:W-:Y:S04]  /*33ae0*/  @P4 STG.E.U8 desc[UR28][R2.64], R15 ;  /* 0x0000000f02004986 */ /* 0x0003e8000c10111c */
[----:B------:R3:W-:Y:S01]  /*33af0*/  @P2 STG.E.U8 desc[UR28][R8.64], R45 ;  /* 0x0000002d08002986 */ /* 0x0007e2000c10111c */
[----:B--2---:R-:W-:Y:S01]  /*33b00*/  ISETP.LT.AND P3, PT, R16, UR4, !P0 ;  /* 0x0000000410007c0c */ /* 0x004fe2000c761270 */
[----:B------:R-:W-:-:S02]  /*33b10*/  ULDC UR4, c[0x0][0x22c] ;  /* 0x00008b0000047ab9 */ /* 0x000fc40000000800 */
[----:B------:R-:W2:Y:S01]  /*33b20*/  LDL.LU R16, [R1+0xe8c] ;  /* 0x000e8c0001107983 */ /* 0x000ea20000300800 */
[----:B------:R-:W-:Y:S01]  /*33b30*/  IMAD R14, R23, 0x2, R14 ;  /* 0x00000002170e7824 */ /* 0x000fe200078e020e */
[----:B-1----:R-:W1:Y:S01]  /*33b40*/  LDC R15, c[0x0][0x248] ;  /* 0x00009200ff0f7b82 */ /* 0x002e620000000800 */
[----:B------:R-:W-:Y:S01]  /*33b50*/  ISETP.LT.AND P6, PT, R20, UR4, !P0 ;  /* 0x0000000414007c0c */ /* 0x000fe2000c7c1270 */
[----:B------:R-:W-:Y:S01]  /*33b60*/  ULDC UR4, c[0x0][0x248] ;  /* 0x0000920000047ab9 */ /* 0x000fe20000000800 */
[----:B------:R-:W4:Y:S01]  /*33b70*/  LDL.LU R20, [R1+0xe88] ;  /* 0x000e880001147983 */ /* 0x000f220000300800 */
[----:B------:R-:W-:-:S04]  /*33b80*/  PRMT R13, R46, 0x7773, RZ ;  /* 0x000077732e0d7816 */ /* 0x000fc800000000ff */
[----:B------:R-:W4:Y:S01]  /*33b90*/  LDC R23, c[0x0][0x248] ;  /* 0x00009200ff177b82 */ /* 0x000f220000000800 */
[----:B------:R-:W4:Y:S01]  /*33ba0*/  LDL.LU R12, [R1+0xe68] ;  /* 0x000e6800010c7983 */ /* 0x000f220000300800 */
[----:B---3--:R-:W-:Y:S01]  /*33bb0*/  ISETP.LT.AND P2, PT, R18, UR7, !P0 ;  /* 0x0000000712007c0c */ /* 0x008fe2000c741270 */
[----:B------:R-:W-:Y:S02]  /*33bc0*/  IMAD R0, R22, UR4, RZ ;  /* 0x0000000416007c24 */ /* 0x000fe4000f8e02ff */
[----:B------:R-:W3:Y:S01]  /*33bd0*/  LDL.LU R18, [R1+0xe50] ;  /* 0x000e500001127983 */ /* 0x000ee20000300800 */
[-C--:B------:R-:W-:Y:S01]  /*33be0*/  IADD3 R10, P5, R14, R68.reuse, RZ ;  /* 0x000000440e0a7210 */ /* 0x080fe20007fbe0ff */
[----:B------:R-:W-:Y:S01]  /*33bf0*/  ULDC UR4, c[0x0][0x22c] ;  /* 0x00008b0000047ab9 */ /* 0x000fe20000000800 */
[----:B------:R-:W-:Y:S01]  /*33c00*/  ISETP.LT.AND P4, PT, R22, UR6, !P0 ;  /* 0x0000000616007c0c */ /* 0x000fe2000c781270 */
[----:B------:R-:W-:Y:S01]  /*33c10*/  ULDC UR7, c[0x0][0x22c] ;  /* 0x00008b0000077ab9 */ /* 0x000fe20000000800 */
[----:B------:R-:W-:Y:S01]  /*33c20*/  LEA.HI.X.SX32 R11, R14, R69, 0x1, P5 ;  /* 0x000000450e0b7211 */ /* 0x000fe200028f0eff */
[----:B------:R-:W-:Y:S01]  /*33c30*/  IMAD R14, R19, 0x4, R14 ;  /* 0x00000004130e7824 */ /* 0x000fe200078e020e */
[----:B------:R-:W-:Y:S01]  /*33c40*/  IADD3 R2, P5, R0, R68, RZ ;  /* 0x0000004400027210 */ /* 0x000fe20007fbe0ff */
[----:B------:R-:W-:-:S03]  /*33c50*/  ULDC UR6, c[0x0][0x22c] ;  /* 0x00008b0000067ab9 */ /* 0x000fc60000000800 */
[-C--:B------:R-:W-:Y:S02]  /*33c60*/  LEA.HI.X.SX32 R3, R0, R69.reuse, 0x1, P5 ;  /* 0x0000004500037211 */ /* 0x080fe400028f0eff */
[C---:B------:R-:W-:Y:S01]  /*33c70*/  IADD3 R8, P5, R14.reuse, R68, RZ ;  /* 0x000000440e087210 */ /* 0x040fe20007fbe0ff */
[----:B------:R1:W-:Y:S01]  /*33c80*/  @P1 STG.E.U8 desc[UR28][R10.64], R13 ;  /* 0x0000000d0a001986 */ /* 0x0003e2000c10111c */
[----:B------:R-:W-:Y:S02]  /*33c90*/  PRMT R47, R47, 0x7773, RZ ;  /* 0x000077732f2f7816 */ /* 0x000fe400000000ff */
[----:B------:R-:W-:Y:S01]  /*33ca0*/  LEA.HI.X.SX32 R9, R14, R69, 0x1, P5 ;  /* 0x000000450e097211 */ /* 0x000fe200028f0eff */
[----:B0-----:R-:W-:Y:S02]  /*33cb0*/  IMAD R14, R17, 0x2, R14 ;  /* 0x00000002110e7824 */ /* 0x001fe400078e020e */
[----:B------:R0:W-:Y:S01]  /*33cc0*/  @P4 STG.E.U8 desc[UR28][R2.64], R47 ;  /* 0x0000002f02004986 */ /* 0x0001e2000c10111c */
[----:B-1----:R-:W-:Y:S01]  /*33cd0*/  PRMT R13, R48, 0x7770, RZ ;  /* 0x00007770300d7816 */ /* 0x002fe200000000ff */
[----:B------:R-:W-:-:S04]  /*33ce0*/  IMAD R0, R15, 0x2, R14 ;  /* 0x000000020f007824 */ /* 0x000fc800078e020e */
[----:B------:R1:W-:Y:S01]  /*33cf0*/  @P3 STG.E.U8 desc[UR28][R8.64], R13 ;  /* 0x0000000d08003986 */ /* 0x0003e2000c10111c */
[----:B0-----:R-:W-:-:S04]  /*33d00*/  IADD3 R2, P3, R14, R68, RZ ;  /* 0x000000440e027210 */ /* 0x001fc80007f7e0ff */
[----:B------:R-:W-:Y:S02]  /*33d10*/  LEA.HI.X.SX32 R3, R14, R69, 0x1, P3 ;  /* 0x000000450e037211 */ /* 0x000fe400018f0eff */
[----:B------:R-:W-:-:S04]  /*33d20*/  IADD3 R10, P3, R0, R68, RZ ;  /* 0x00000044000a7210 */ /* 0x000fc80007f7e0ff */
[----:B------:R-:W-:Y:S02]  /*33d30*/  LEA.HI.X.SX32 R11, R0, R69, 0x1, P3 ;  /* 0x00000045000b7211 */ /* 0x000fe400018f0eff */
[----:B--2---:R-:W-:Y:S01]  /*33d40*/  ISETP.LT.AND P1, PT, R16, UR4, !P0 ;  /* 0x0000000410007c0c */ /* 0x004fe2000c721270 */
[----:B------:R-:W-:Y:S01]  /*33d50*/  ULDC UR4, c[0x0][0x22c] ;  /* 0x00008b0000047ab9 */ /* 0x000fe20000000800 */
[----:B------:R-:W2:Y:S04]  /*33d60*/  LDL.LU R16, [R1+0xe44] ;  /* 0x000e440001107983 */ /* 0x000ea80000300800 */
[----:B------:R-:W2:Y:S01]  /*33d70*/  LDL.LU R22, [R1+0xe40] ;  /* 0x000e400001167983 */ /* 0x000ea20000300800 */
[----:B----4-:R-:W-:Y:S01]  /*33d80*/  ISETP.LT.AND P4, PT, R20, UR4, !P0 ;  /* 0x0000000414007c0c */ /* 0x010fe2000c781270 */
[----:B------:R-:W-:-:S02]  /*33d90*/  ULDC UR4, c[0x0][0x22c] ;  /* 0x00008b0000047ab9 */ /* 0x000fc40000000800 */
[----:B------:R-:W4:Y:S01]  /*33da0*/  LDL.LU R20, [R1+0xba4] ;  /* 0x000ba40001147983 */ /* 0x000f220000300800 */
[----:B------:R-:W-:Y:S01]  /*33db0*/  ISETP.LT.AND P5, PT, R12, UR4, !P0 ;  /* 0x000000040c007c0c */ /* 0x000fe2000c7a1270 */
[----:B------:R-:W-:Y:S02]  /*33dc0*/  ULDC UR4, c[0x0][0x22c] ;  /* 0x00008b0000047ab9 */ /* 0x000fe40000000800 */
[----:B---3--:R-:W-:Y:S01]  /*33dd0*/  ISETP.LT.AND P3, PT, R18, UR4, !P0 ;  /* 0x0000000412007c0c */ /* 0x008fe2000c761270 */
[----:B------:R-:W-:Y:S01]  /*33de0*/  IMAD R12, R21, 0x2, R0 ;  /* 0x00000002150c7824 */ /* 0x000fe200078e0200 */
[----:B------:R-:W3:Y:S01]  /*33df0*/  LDL.LU R18, [R1+0xe20] ;  /* 0x000e200001127983 */ /* 0x000ee20000300800 */
[----:B------:R-:W-:Y:S01]  /*33e00*/  PRMT R19, R49, 0x7770, RZ ;  /* 0x0000777031137816 */ /* 0x000fe200000000ff */
[----:B------:R-:W-:Y:S01]  /*33e10*/  ULDC UR4, c[0x0][0x22c] ;  /* 0x00008b0000047ab9 */ /* 0x000fe20000000800 */
[----:B------:R-:W-:Y:S01]  /*33e20*/  IMAD R0, R23, 0x2, R12 ;  /* 0x0000000217007824 */ /* 0x000fe200078e020c */
[----:B------:R-:W-:Y:S01]  /*33e30*/  PRMT R15, R50, 0x7770, RZ ;  /* 0x00007770320f7816 */ /* 0x000fe200000000ff */
[----:B------:R-:W0:Y:S01]  /*33e40*/  LDC R21, c[0x0][0x248] ;  /* 0x00009200ff157b82 */ /* 0x000e220000000800 */
[----:B------:R1:W-:Y:S02]  /*33e50*/  @P6 STG.E.U8 desc[UR28][R2.64], R19 ;  /* 0x0000001302006986 */ /* 0x0003e4000c10111c */
[----:B-1----:R-:W-:Y:S01]  /*33e60*/  IADD3 R8, P6, R12, R68, RZ ;  /* 0x000000440c087210 */ /* 0x002fe20007fde0ff */
[----:B------:R-:W-:-:S03]  /*33e70*/  IMAD R14, R25, 0x2, R0 ;  /* 0x00000002190e7824 */ /* 0x000fc600078e0200 */
[-C--:B------:R-:W-:Y:S02]  /*33e80*/  LEA.HI.X.SX32 R9, R12, R69.reuse, 0x1, P6 ;  /* 0x000000450c097211 */ /* 0x080fe400030f0eff */
[CC--:B------:R-:W-:Y:S01]  /*33e90*/  IADD3 R12, P6, R0.reuse, R68.reuse, RZ ;  /* 0x00000044000c7210 */ /* 0x0c0fe20007fde0ff */
[----:B------:R1:W-:Y:S01]  /*33ea0*/  @P2 STG.E.U8 desc[UR28][R10.64], R15 ;  /* 0x0000000f0a002986 */ /* 0x0003e2000c10111c */
[----:B------:R-:W-:Y:S01]  /*33eb0*/  PRMT R17, R51, 0x7770, RZ ;  /* 0x0000777033117816 */ /* 0x000fe200000000ff */
[----:B------:R-:W0:Y:S01]  /*33ec0*/  LDC R23, c[0x0][0x248] ;  /* 0x00009200ff177b82 */ /* 0x000e220000000800 */
[----:B------:R-:W-:Y:S02]  /*33ed0*/  LEA.HI.X.SX32 R13, R0, R69, 0x1, P6 ;  /* 0x00000045000d7211 */ /* 0x000fe400030f0eff */
[----:B------:R-:W-:-:S04]  /*33ee0*/  IADD3 R2, P6, R14, R68, RZ ;  /* 0x000000440e027210 */ /* 0x000fc80007fde0ff */
[----:B------:R-:W-:Y:S01]  /*33ef0*/  LEA.HI.X.SX32 R3, R14, R69, 0x1, P6 ;  /* 0x000000450e037211 */ /* 0x000fe200030f0eff */
[----:B------:R-:W-:Y:S01]  /*33f00*/  IMAD R14, R27, 0x2, R14 ;  /* 0x000000021b0e7824 */ /* 0x000fe200078e020e */
[----:B------:R-:W0:Y:S01]  /*33f10*/  LDC R19, c[0x0][0x248] ;  /* 0x00009200ff137b82 */ /* 0x000e220000000800 */
[----:B-1----:R-:W-:Y:S01]  /*33f20*/  PRMT R11, R48, 0x7771, RZ ;  /* 0x00007771300b7816 */ /* 0x002fe200000000ff */
[----:B------:R1:W-:Y:S04]  /*33f30*/  @P1 STG.E.U8 desc[UR28][R8.64], R17 ;  /* 0x0000001108001986 */ /* 0x0003e8000c10111c */
[----:B------:R3:W-:Y:S02]  /*33f40*/  @P4 STG.E.U8 desc[UR28][R12.64], R11 ;  /* 0x0000000b0c004986 */ /* 0x0007e4000c10111c */
[----:B------:R-:W0:Y:S01]  /*33f50*/  LDC R25, c[0x0][0x248] ;  /* 0x00009200ff197b82 */ /* 0x000e220000000800 */
[----:B-1----:R-:W-:-:S07]  /*33f60*/  IADD3 R8, P4, R14, R68, RZ ;  /* 0x000000440e087210 */ /* 0x002fce0007f9e0ff */
[----:B------:R-:W1:Y:S01]  /*33f70*/  LDC R17, c[0x0][0x248] ;  /* 0x00009200ff117b82 */ /* 0x000e620000000800 */
[----:B------:R-:W-:Y:S02]  /*33f80*/  LEA.HI.X.SX32 R9, R14, R69, 0x1, P4 ;  /* 0x000000450e097211 */ /* 0x000fe400020f0eff */
[----:B--2---:R-:W-:Y:S01]  /*33f90*/  ISETP.LT.AND P2, PT, R16, UR4, !P0 ;  /* 0x0000000410007c0c */ /* 0x004fe2000c741270 */
[----:B------:R-:W-:Y:S01]  /*33fa0*/  ULDC UR4, c[0x0][0x22c] ;  /* 0x00008b0000047ab9 */ /* 0x000fe20000000800 */
[----:B------:R-:W2:Y:S04]  /*33fb0*/  LDL.LU R16, [R1+0xe08] ;  /* 0x000e080001107983 */ /* 0x000ea80000300800 */
[----:B------:R-:W2:Y:S04]  /*33fc0*/  LDL.LU R10, [R1+0xdfc] ;  /* 0x000dfc00010a7983 */ /* 0x000ea80000300800 */
[----:B------:R-:W2:Y:S01]  /*33fd0*/  LDL.LU R24, [R1+0xdf8] ;  /* 0x000df80001187983 */ /* 0x000ea20000300800 */
[----:B---3--:R-:W-:-:S02]  /*33fe0*/  ISETP.LT.AND P4, PT, R18, UR7, !P0 ;  /* 0x0000000712007c0c */ /* 0x008fc4000c781270 */
[----:B------:R-:W-:Y:S01]  /*33ff0*/  PRMT R15, R49, 0x7771, RZ ;  /* 0x00007771310f7816 */ /* 0x000fe200000000ff */
[----:B------:R-:W3:Y:S01]  /*34000*/  LDL.LU R18, [R1+0xdd8] ;  /* 0x000dd80001127983 */ /* 0x000ee20000300800 */
[----:B------:R-:W-:Y:S01]  /*34010*/  ISETP.LT.AND P1, PT, R22, UR4, !P0 ;  /* 0x0000000416007c0c */ /* 0x000fe2000c721270 */
[----:B------:R-:W-:Y:S01]  /*34020*/  ULDC UR4, c[0x0][0x248] ;  /* 0x0000920000047ab9 */ /* 0x000fe20000000800 */
[----:B------:R-:W-:Y:S01]  /*34030*/  PRMT R11, R50, 0x7771, RZ ;  /* 0x00007771320b7816 */ /* 0x000fe200000000ff */
[C---:B----4-:R-:W-:Y:S01]  /*34040*/  IMAD R0, R20.reuse, UR4, RZ ;  /* 0x0000000414007c24 */ /* 0x050fe2000f8e02ff */
[----:B------:R-:W-:Y:S01]  /*34050*/  ISETP.LT.AND P6, PT, R20, UR6, !P0 ;  /* 0x0000000614007c0c */ /* 0x000fe2000c7c1270 */
[----:B------:R4:W-:Y:S01]  /*34060*/  @P5 STG.E.U8 desc[UR28][R2.64], R15 ;  /* 0x0000000f02005986 */ /* 0x0009e2000c10111c */
[----:B------:R-:W-:Y:S01]  /*34070*/  PRMT R13, R51, 0x7771, RZ ;  /* 0x00007771330d7816 */ /* 0x000fe200000000ff */
[----:B0-----:R-:W-:Y:S01]  /*34080*/  IMAD R14, R19, 0x4, R14 ;  /* 0x00000004130e7824 */ /* 0x001fe200078e020e */
[----:B------:R-:W-:Y:S01]  /*34090*/  ULDC UR6, c[0x0][0x22c] ;  /* 0x00008b0000067ab9 */ /* 0x000fe20000000800 */
[----:B------:R0:W-:Y:S01]  /*340a0*/  @P3 STG.E.U8 desc[UR28][R8.64], R11 ;  /* 0x0000000b08003986 */ /* 0x0001e2000c10111c */
[----:B------:R-:W-:Y:S01]  /*340b0*/  ULDC UR4, c[0x0][0x22c] ;  /* 0x00008b0000047ab9 */ /* 0x000fe20000000800 */
[----:B------:R-:W-:-:S02]  /*340c0*/  ULDC UR7, c[0x0][0x22c] ;  /* 0x00008b0000077ab9 */ /* 0x000fc40000000800 */
[----:B------:R-:W3:Y:S01]  /*340d0*/  LDL.LU R22, [R1+0xdb8] ;  /* 0x000db80001167983 */ /* 0x000ee20000300800 */
[----:B----4-:R-:W-:-:S03]  /*340e0*/  IADD3 R2, P3, R0, R68, RZ ;  /* 0x0000004400027210 */ /* 0x010fc60007f7e0ff */
[----:B------:R-:W4:Y:S01]  /*340f0*/  LDL.LU R20, [R1+0xdb4] ;  /* 0x000db40001147983 */ /* 0x000f220000300800 */
[----:B------:R-:W3:Y:S01]  /*34100*/  LDC R15, c[0x0][0x248] ;  /* 0x00009200ff0f7b82 */ /* 0x000ee20000000800 */
[----:B------:R-:W-:Y:S01]  /*34110*/  LEA.HI.X.SX32 R3, R0, R69, 0x1, P3 ;  /* 0x0000004500037211 */ /* 0x000fe200018f0eff */
[----:B-1----:R-:W-:-:S04]  /*34120*/  IMAD R0, R17, 0x2, R14 ;  /* 0x0000000211007824 */ /* 0x002fc800078e020e */
[----:B------:R-:W-:Y:S01]  /*34130*/  @P6 STG.E.U8 desc[UR28][R2.64], R13 ;  /* 0x0000000d02006986 */ /* 0x000fe2000c10111c */
[----:B0-----:R-:W-:Y:S02]  /*34140*/  IADD3 R8, P6, R14, R68, RZ ;  /* 0x000000440e087210 */ /* 0x001fe40007fde0ff */
[----:B------:R-:W-:Y:S02]  /*34150*/  PRMT R19, R48, 0x7772, RZ ;  /* 0x0000777230137816 */ /* 0x000fe400000000ff */
[----:B------:R-:W-:Y:S02]  /*34160*/  LEA.HI.X.SX32 R9, R14, R69, 0x1, P6 ;  /* 0x000000450e097211 */ /* 0x000fe400030f0eff */
[----:B------:R-:W-:-:S03]  /*34170*/  PRMT R17, R49, 0x7772, RZ ;  /* 0x0000777231117816 */ /* 0x000fc600000000ff */
[----:B------:R0:W-:Y:S01]  /*34180*/  @P2 STG.E.U8 desc[UR28][R8.64], R19 ;  /* 0x0000001308002986 */ /* 0x0001e2000c10111c */
[----:B--2---:R-:W-:Y:S02]  /*34190*/  ISETP.LT.AND P3, PT, R10, UR6, !P0 ;  /* 0x000000060a007c0c */ /* 0x004fe4000c761270 */
[----:B------:R-:W-:Y:S01]  /*341a0*/  ISETP.LT.AND P5, PT, R16, UR4, !P0 ;  /* 0x0000000410007c0c */ /* 0x000fe2000c7a1270 */
[----:B------:R-:W-:Y:S01]  /*341b0*/  ULDC UR4, c[0x0][0x22c] ;  /* 0x00008b0000047ab9 */ /* 0x000fe20000000800 */
[C---:B------:R-:W-:Y:S01]  /*341c0*/  IADD3 R10, P6, R0.reuse, R68, RZ ;  /* 0x00000044000a7210 */ /* 0x040fe20007fde0ff */
[----:B------:R-:W1:Y:S01]  /*341d0*/  LDC R16, c[0x0][0x248] ;  /* 0x00009200ff107b82 */ /* 0x000e620000000800 */
[----:B------:R-:W-:Y:S01]  /*341e0*/  IMAD R12, R21, 0x2, R0 ;  /* 0x00000002150c7824 */ /* 0x000fe200078e0200 */
[----:B------:R-:W-:Y:S01]  /*341f0*/  PRMT R49, R49, 0x7773, RZ ;  /* 0x0000777331317816 */ /* 0x000fe200000000ff */
[----:B------:R-:W-:Y:S01]  /*34200*/  ULDC UR6, c[0x0][0x22c] ;  /* 0x00008b0000067ab9 */ /* 0x000fe20000000800 */
[----:B------:R-:W-:-:S02]  /*34210*/  LEA.HI.X.SX32 R11, R0, R69, 0x1, P6 ;  /* 0x00000045000b7211 */ /* 0x000fc400030f0eff */
[----:B------:R-:W-:Y:S01]  /*34220*/  ISETP.LT.AND P2, PT, R24, UR4, !P0 ;  /* 0x0000000418007c0c */ /* 0x000fe2000c741270 */
[----:B------:R-:W-:Y:S01]  /*34230*/  ULDC UR4, c[0x0][0x22c] ;  /* 0x00008b0000047ab9 */ /* 0x000fe20000000800 */
[----:B------:R-:W2:Y:S01]  /*34240*/  LDL.LU R24, [R1+0xba0] ;  /* 0x000ba00001187983 */ /* 0x000ea20000300800 */
[----:B------:R-:W4:Y:S03]  /*34250*/  LDC R21, c[0x0][0x248] ;  /* 0x00009200ff157b82 */ /* 0x000f260000000800 */
[----:B------:R1:W-:Y:S05]  /*34260*/  @P1 STG.E.U8 desc[UR28][R10.64], R17 ;  /* 0x000000110a001986 */ /* 0x0003ea000c10111c */
[----:B0-----:R-:W0:Y:S01]  /*34270*/  LDC R19, c[0x0][0x248] ;  /* 0x00009200ff137b82 */ /* 0x001e220000000800 */
[----:B---3--:R-:W-:Y:S01]  /*34280*/  ISETP.LT.AND P1, PT, R18, UR4, !P0 ;  /* 0x0000000412007c0c */ /* 0x008fe2000c721270 */
[----:B------:R-:W-:Y:S01]  /*34290*/  IMAD R0, R15, 0x2, R12 ;  /* 0x000000020f007824 */ /* 0x000fe200078e020c */
[----:B------:R-:W3:Y:S01]  /*342a0*/  LDL.LU R18, [R1+0xdb0] ;  /* 0x000db00001127983 */ /* 0x000ee20000300800 */
[----:B------:R-:W-:Y:S01]  /*342b0*/  IADD3 R2, P6, R12, R68, RZ ;  /* 0x000000440c027210 */ /* 0x000fe20007fde0ff */
[----:B------:R-:W-:Y:S01]  /*342c0*/  ULDC UR4, c[0x0][0x22c] ;  /* 0x00008b0000047ab9 */ /* 0x000fe20000000800 */
[----:B------:R-:W-:-:S02]  /*342d0*/  IMAD R9, R23, 0x2, R0 ;  /* 0x0000000217097824 */ /* 0x000fc400078e0200 */
[-C--:B------:R-:W-:Y:S02]  /*342e0*/  LEA.HI.X.SX32 R3, R12, R69.reuse, 0x1, P6 ;  /* 0x000000450c037211 */ /* 0x080fe400030f0eff */
[-C--:B------:R-:W-:Y:S02]  /*342f0*/  IADD3 R12, P6, R0, R68.reuse, RZ ;  /* 0x00000044000c7210 */ /* 0x080fe40007fde0ff */
[----:B------:R-:W-:Y:S02]  /*34300*/  PRMT R15, R50, 0x7772, RZ ;  /* 0x00007772320f7816 */ /* 0x000fe400000000ff */
[----:B------:R-:W-:Y:S01]  /*34310*/  LEA.HI.X.SX32 R13, R0, R69, 0x1, P6 ;  /* 0x00000045000d7211 */ /* 0x000fe200030f0eff */
[----:B-1----:R-:W-:Y:S01]  /*34320*/  IMAD R0, R16, 0x2, R9 ;  /* 0x0000000210007824 */ /* 0x002fe200078e0209 */
[----:B------:R-:W-:Y:S01]  /*34330*/  PRMT R17, R51, 0x7772, RZ ;  /* 0x0000777233117816 */ /* 0x000fe200000000ff */
[----:B------:R1:W-:Y:S01]  /*34340*/  @P4 STG.E.U8 desc[UR28][R2.64], R15 ;  /* 0x0000000f02004986 */ /* 0x0003e2000c10111c */
[----:B------:R-:W-:-:S03]  /*34350*/  IADD3 R8, P6, R9, R68, RZ ;  /* 0x0000004409087210 */ /* 0x000fc60007fde0ff */
[----:B------:R0:W-:Y:S01]  /*34360*/  @P5 STG.E.U8 desc[UR28][R12.64], R17 ;  /* 0x000000110c005986 */ /* 0x0001e2000c10111c */
[-C--:B------:R-:W-:Y:S02]  /*34370*/  IADD3 R10, P5, R0, R68.reuse, RZ ;  /* 0x00000044000a7210 */ /* 0x080fe40007fbe0ff */
[----:B------:R-:W-:Y:S01]  /*34380*/  ISETP.LT.AND P4, PT, R22, UR4, !P0 ;  /* 0x0000000416007c0c */ /* 0x000fe2000c781270 */
[----:B------:R-:W-:Y:S01]  /*34390*/  ULDC UR4, c[0x0][0x22c] ;  /* 0x00008b0000047ab9 */ /* 0x000fe20000000800 */
[----:B------:R-:W2:Y:S01]  /*343a0*/  LDL.LU R22, [R1+0xd90] ;  /* 0x000d900001167983 */ /* 0x000ea20000300800 */
[-C--:B------:R-:W-:Y:S02]  /*343b0*/  LEA.HI.X.SX32 R9, R9, R69.reuse, 0x1, P6 ;  /* 0x0000004509097211 */ /* 0x080fe400030f0eff */
[----:B-1----:R-:W-:Y:S02]  /*343c0*/  PRMT R15, R48, 0x7773, RZ ;  /* 0x00007773300f7816 */ /* 0x002fe400000000ff */
[----:B----4-:R-:W-:Y:S01]  /*343d0*/  ISETP.LT.AND P6, PT, R20, UR4, !P0 ;  /* 0x0000000414007c0c */ /* 0x010fe2000c7c1270 */
[----:B------:R-:W-:Y:S01]  /*343e0*/  ULDC UR4, c[0x0][0x248] ;  /* 0x0000920000047ab9 */ /* 0x000fe20000000800 */
[-C--:B------:R-:W-:Y:S01]  /*343f0*/  LEA.HI.X.SX32 R11, R0, R69.reuse, 0x1, P5 ;  /* 0x00000045000b7211 */ /* 0x080fe200028f0eff */
[----:B------:R-:W4:Y:S01]  /*34400*/  LDL.LU R20, [R1+0xd78] ;  /* 0x000d780001147983 */ /* 0x000f220000300800 */
[----:B0-----:R-:W0:Y:S03]  /*34410*/  LDC R17, c[0x0][0x248] ;  /* 0x00009200ff117b82 */ /* 0x001e260000000800 */
[----:B------:R-:W4:Y:S04]  /*34420*/  LDL.LU R14, [R1+0xd74] ;  /* 0x000d7400010e7983 */ /* 0x000f280000300800 */
[----:B------:R1:W-:Y:S04]  /*34430*/  @P3 STG.E.U8 desc[UR28][R8.64], R15 ;  /* 0x0000000f08003986 */ /* 0x0003e8000c10111c */
[----:B------:R2:W-:Y:S01]  /*34440*/  @P2 STG.E.U8 desc[UR28][R10.64], R49 ;  /* 0x000000310a002986 */ /* 0x0005e2000c10111c */
[----:B------:R-:W-:Y:S01]  /*34450*/  IMAD R0, R21, 0x2, R0 ;  /* 0x0000000215007824 */ /* 0x000fe200078e0200 */
[----:B------:R-:W-:Y:S01]  /*34460*/  PRMT R13, R50, 0x7773, RZ ;  /* 0x00007773320d7816 */ /* 0x000fe200000000ff */
[----:B------:R-:W4:Y:S08]  /*34470*/  LDC R21, c[0x0][0x248] ;  /* 0x00009200ff157b82 */ /* 0x000f300000000800 */
[----:B-1----:R-:W1:Y:S01]  /*34480*/  LDC R15, c[0x0][0x248] ;  /* 0x00009200ff0f7b82 */ /* 0x002e620000000800 */
[----:B---3--:R-:W-:Y:S01]  /*34490*/  ISETP.LT.AND P2, PT, R18, UR7, !P0 ;  /* 0x0000000712007c0c */ /* 0x008fe2000c741270 */
[----:B--2---:R-:W-:Y:S01]  /*344a0*/  IMAD R12, R24, UR4, RZ ;  /* 0x00000004180c7c24 */ /* 0x004fe2000f8e02ff */
[----:B------:R-:W2:Y:S01]  /*344b0*/  LDL.LU R18, [R1+0xd70] ;  /* 0x000d700001127983 */ /* 0x000ea20000300800 */
[-C--:B------:R-:W-:Y:S01]  /*344c0*/  IADD3 R2, P5, R0, R68.reuse, RZ ;  /* 0x0000004400027210 */ /* 0x080fe20007fbe0ff */
[----:B------:R-:W-:Y:S01]  /*344d0*/  ULDC UR4, c[0x0][0x22c] ;  /* 0x00008b0000047ab9 */ /* 0x000fe20000000800 */
[----:B------:R-:W-:Y:S01]  /*344e0*/  ISETP.LT.AND P3, PT, R24, UR6, !P0 ;  /* 0x0000000618007c0c */ /* 0x000fe2000c761270 */
[----:B------:R-:W3:Y:S01]  /*344f0*/  LDL.LU R16, [R1+0xd6c] ;  /* 0x000d6c0001107983 */ /* 0x000ee20000300800 */
[-C--:B------:R-:W-:Y:S01]  /*34500*/  LEA.HI.X.SX32 R3, R0, R69.reuse, 0x1, P5 ;  /* 0x0000004500037211 */ /* 0x080fe200028f0eff */
[----:B------:R-:W-:Y:S01]  /*34510*/  ULDC UR7, c[0x0][0x22c] ;  /* 0x00008b0000077ab9 */ /* 0x000fe20000000800 */
[CC--:B------:R-:W-:Y:S01]  /*34520*/  IADD3 R8, P5, R12.reuse, R68.reuse, RZ ;  /* 0x000000440c087210 */ /* 0x0c0fe20007fbe0ff */
[----:B------:R-:W-:Y:S01]  /*34530*/  IMAD R0, R19, 0x4, R0 ;  /* 0x0000000413007824 */ /* 0x000fe200078e0200 */
[----:B------:R-:W-:Y:S01]  /*34540*/  PRMT R51, R51, 0x7773, RZ ;  /* 0x0000777333337816 */ /* 0x000fe200000000ff */
[----:B------:R1:W-:Y:S01]  /*34550*/  @P1 STG.E.U8 desc[UR28][R2.64], R13 ;  /* 0x0000000d02001986 */ /* 0x0003e2000c10111c */
[----:B------:R-:W-:Y:S01]  /*34560*/  LEA.HI.X.SX32 R9, R12, R69, 0x1, P5 ;  /* 0x000000450c097211 */ /* 0x000fe200028f0eff */
[----:B------:R-:W2:Y:S01]  /*34570*/  LDC R19, c[0x0][0x248] ;  /* 0x00009200ff137b82 */ /* 0x000ea20000000800 */
[----:B------:R-:W-:Y:S01]  /*34580*/  IADD3 R10, P5, R0, R68, RZ ;  /* 0x00000044000a7210 */ /* 0x000fe20007fbe0ff */
[----:B------:R-:W-:-:S06]  /*34590*/  ULDC UR6, c[0x0][0x22c] ;  /* 0x00008b0000067ab9 */ /* 0x000fcc0000000800 */
[----:B------:R-:W4:Y:S01]  /*345a0*/  LDC R12, c[0x0][0x248] ;  /* 0x00009200ff0c7b82 */ /* 0x000f220000000800 */
[-C--:B------:R-:W-:Y:S01]  /*345b0*/  LEA.HI.X.SX32 R11, R0, R69.reuse, 0x1, P5 ;  /* 0x00000045000b7211 */ /* 0x080fe200028f0eff */
[----:B0-----:R-:W-:Y:S01]  /*345c0*/  IMAD R0, R17, 0x2, R0 ;  /* 0x0000000211007824 */ /* 0x001fe200078e0200 */
[----:B-1----:R-:W-:Y:S01]  /*345d0*/  PRMT R13, R52, 0x7770, RZ ;  /* 0x00007770340d7816 */ /* 0x002fe200000000ff */
[----:B------:R0:W-:Y:S01]  /*345e0*/  @P3 STG.E.U8 desc[UR28][R8.64], R51 ;  /* 0x0000003308003986 */ /* 0x0001e2000c10111c */
[----:B------:R-:W-:Y:S01]  /*345f0*/  ISETP.LT.AND P1, PT, R22, UR4, !P0 ;  /* 0x0000000416007c0c */ /* 0x000fe2000c721270 */
[----:B------:R-:W-:Y:S02]  /*34600*/  ULDC UR4, c[0x0][0x22c] ;  /* 0x00008b0000047ab9 */ /* 0x000fe40000000800 */
[----:B------:R1:W-:Y:S01]  /*34610*/  @P4 STG.E.U8 desc[UR28][R10.64], R13 ;  /* 0x0000000d0a004986 */ /* 0x0003e2000c10111c */
[-C--:B------:R-:W-:Y:S02]  /*34620*/  IADD3 R2, P4, R0, R68.reuse, RZ ;  /* 0x0000004400027210 */ /* 0x080fe40007f9e0ff */
[----:B----4-:R-:W-:Y:S01]  /*34630*/  ISETP.LT.AND P3, PT, R20, UR4, !P0 ;  /* 0x0000000414007c0c */ /* 0x010fe2000c761270 */
[----:B------:R-:W-:Y:S01]  /*34640*/  ULDC UR4, c[0x0][0x22c] ;  /* 0x00008b0000047ab9 */ /* 0x000fe20000000800 */
[----:B0-----:R-:W-:Y:S01]  /*34650*/  IMAD R9, R15, 0x2, R0 ;  /* 0x000000020f097824 */ /* 0x001fe200078e0200 */
[-C--:B------:R-:W-:Y:S01]  /*34660*/  LEA.HI.X.SX32 R3, R0, R69.reuse, 0x1, P4 ;  /* 0x0000004500037211 */ /* 0x080fe200020f0eff */
[----:B------:R-:W4:Y:S01]  /*34670*/  LDL.LU R22, [R1+0xd68] ;  /* 0x000d680001167983 */ /* 0x000f220000300800 */
[----:B------:R-:W-:Y:S01]  /*34680*/  ISETP.LT.AND P5, PT, R14, UR4, !P0 ;  /* 0x000000040e007c0c */ /* 0x000fe2000c7a1270 */
[----:B------:R-:W-:Y:S01]  /*34690*/  ULDC UR4, c[0x0][0x22c] ;  /* 0x00008b0000047ab9 */ /* 0x000fe20000000800 */
[C---:B------:R-:W-:Y:S01]  /*346a0*/  IADD3 R8, P4, R9.reuse, R68, RZ ;  /* 0x0000004409087210 */ /* 0x040fe20007f9e0ff */
[----:B------:R-:W4:Y:S01]  /*346b0*/  LDL.LU R23, [R1+0xb9c] ;  /* 0x000b9c0001177983 */ /* 0x000f220000300800 */
[----:B------:R-:W0:Y:S01]  /*346c0*/  LDC R14, c[0x0][0x248] ;  /* 0x00009200ff0e7b82 */ /* 0x000e220000000800 */
[----:B------:R-:W-:Y:S01]  /*346d0*/  IMAD R0, R12, 0x2, R9 ;  /* 0x000000020c007824 */ /* 0x000fe200078e0209 */
[----:B------:R-:W-:-:S02]  /*346e0*/  LEA.HI.X.SX32 R9, R9, R69, 0x1, P4 ;  /* 0x0000004509097211 */ /* 0x000fc400020f0eff */
[----:B--2---:R-:W-:Y:S02]  /*346f0*/  ISETP.LT.AND P4, PT, R18, UR4, !P0 ;  /* 0x0000000412007c0c */ /* 0x004fe4000c781270 */
[----:B------:R-:W-:Y:S01]  /*34700*/  PRMT R17, R53, 0x7770, RZ ;  /* 0x0000777035117816 */ /* 0x000fe200000000ff */
[----:B------:R-:W2:Y:S01]  /*34710*/  LDL.LU R18, [R1+0xd60] ;  /* 0x000d600001127983 */ /* 0x000ea20000300800 */
[----:B-1----:R-:W-:Y:S01]  /*34720*/  IMAD R13, R19, 0x2, R0 ;  /* 0x00000002130d7824 */ /* 0x002fe200078e0200 */
[----:B------:R-:W-:Y:S01]  /*34730*/  PRMT R15, R54, 0x7770, RZ ;  /* 0x00007770360f7816 */ /* 0x000fe200000000ff */
[----:B------:R-:W-:Y:S01]  /*34740*/  ULDC UR4, c[0x0][0x22c] ;  /* 0x00008b0000047ab9 */ /* 0x000fe20000000800 */
[----:B------:R1:W-:Y:S01]  /*34750*/  @P6 STG.E.U8 desc[UR28][R2.64], R17 ;  /* 0x0000001102006986 */ /* 0x0003e2000c10111c */
[----:B------:R-:W-:-:S03]  /*34760*/  IADD3 R10, P6, R0, R68, RZ ;  /* 0x00000044000a7210 */ /* 0x000fc60007fde0ff */
[----:B------:R-:W2:Y:S01]  /*34770*/  LDL.LU R20, [R1+0xd5c] ;  /* 0x000d5c0001147983 */ /* 0x000ea20000300800 */
[-C--:B------:R-:W-:Y:S01]  /*34780*/  LEA.HI.X.SX32 R11, R0, R69.reuse, 0x1, P6 ;  /* 0x00000045000b7211 */ /* 0x080fe200030f0eff */
[----:B0-----:R-:W-:Y:S01]  /*34790*/  IMAD R0, R14, 0x2, R13 ;  /* 0x000000020e007824 */ /* 0x001fe200078e020d */
[-C--:B------:R-:W-:Y:S02]  /*347a0*/  IADD3 R12, P6, R13, R68.reuse, RZ ;  /* 0x000000440d0c7210 */ /* 0x080fe40007fde0ff */
[----:B------:R-:W-:Y:S01]  /*347b0*/  PRMT R19, R55, 0x7770, RZ ;  /* 0x0000777037137816 */ /* 0x000fe200000000ff */
[----:B------:R0:W-:Y:S01]  /*347c0*/  @P2 STG.E.U8 desc[UR28][R8.64], R15 ;  /* 0x0000000f08002986 */ /* 0x0001e2000c10111c */
[----:B------:R-:W-:Y:S01]  /*347d0*/  LEA.HI.X.SX32 R13, R13, R69, 0x1, P6 ;  /* 0x000000450d0d7211 */ /* 0x000fe200030f0eff */
[----:B------:R-:W2:Y:S01]  /*347e0*/  LDC R14, c[0x0][0x248] ;  /* 0x00009200ff0e7b82 */ /* 0x000ea20000000800 */
[----:B-1----:R-:W-:Y:S02]  /*347f0*/  IADD3 R2, P6, R0, R68, RZ ;  /* 0x0000004400027210 */ /* 0x002fe40007fde0ff */
[----:B------:R-:W-:-:S02]  /*34800*/  PRMT R17, R52, 0x7771, RZ ;  /* 0x0000777134117816 */ /* 0x000fc400000000ff */
[----:B------:R-:W-:Y:S01]  /*34810*/  LEA.HI.X.SX32 R3, R0, R69, 0x1, P6 ;  /* 0x0000004500037211 */ /* 0x000fe200030f0eff */
[----:B------:R-:W-:Y:S01]  /*34820*/  IMAD R0, R21, 0x2, R0 ;  /* 0x0000000215007824 */ /* 0x000fe200078e0200 */
[----:B---3--:R-:W-:Y:S01]  /*34830*/  ISETP.LT.AND P2, PT, R16, UR4, !P0 ;  /* 0x0000000410007c0c */ /* 0x008fe2000c741270 */
[----:B------:R1:W-:Y:S01]  /*34840*/  @P1 STG.E.U8 desc[UR28][R10.64], R19 ;  /* 0x000000130a001986 */ /* 0x0003e2000c10111c */
[----:B------:R-:W-:Y:S01]  /*34850*/  ULDC UR4, c[0x0][0x22c] ;  /* 0x00008b0000047ab9 */ /* 0x000fe20000000800 */
[----:B------:R-:W3:Y:S02]  /*34860*/  LDC R21, c[0x0][0x248] ;  /* 0x00009200ff157b82 */ /* 0x000ee40000000800 */
[----:B------:R-:W3:Y:S04]  /*34870*/  LDL.LU R16, [R1+0xd54] ;  /* 0x000d540001107983 */ /* 0x000ee80000300800 */
[----:B------:R1:W-:Y:S01]  /*34880*/  @P3 STG.E.U8 desc[UR28][R12.64], R17 ;  /* 0x000000110c003986 */ /* 0x0003e2000c10111c */
[----:B0-----:R-:W-:-:S02]  /*34890*/  IADD3 R8, P3, R0, R68, RZ ;  /* 0x0000004400087210 */ /* 0x001fc40007f7e0ff */
[----:B----4-:R-:W-:Y:S01]  /*348a0*/  ISETP.LT.AND P1, PT, R22, UR4, !P0 ;  /* 0x0000000416007c0c */ /* 0x010fe2000c721270 */
[----:B-1----:R-:W0:Y:S01]  /*348b0*/  LDC R19, c[0x0][0x248] ;  /* 0x00009200ff137b82 */ /* 0x002e220000000800 */
[----:B------:R-:W4:Y:S01]  /*348c0*/  LDL.LU R22, [R1+0xd50] ;  /* 0x000d500001167983 */ /* 0x000f220000300800 */
[----:B------:R-:W-:Y:S01]  /*348d0*/  LEA.HI.X.SX32 R9, R0, R69, 0x1, P3 ;  /* 0x0000004500097211 */ /* 0x000fe200018f0eff */
[----:B------:R-:W-:Y:S01]  /*348e0*/  ULDC UR4, c[0x0][0x248] ;  /* 0x0000920000047ab9 */ /* 0x000fe20000000800 */
[----:B------:R-:W-:Y:S02]  /*348f0*/  PRMT R15, R53, 0x7771, RZ ;  /* 0x00007771350f7816 */ /* 0x000fe400000000ff */
[----:B------:R-:W-:Y:S02]  /*34900*/  PRMT R11, R54, 0x7771, RZ ;  /* 0x00007771360b7816 */ /* 0x000fe400000000ff */
[----:B------:R-:W1:Y:S01]  /*34910*/  LDC R12, c[0x0][0x248] ;  /* 0x00009200ff0c7b82 */ /* 0x000e620000000800 */
[----:B--2---:R-:W-:Y:S01]  /*34920*/  ISETP.LT.AND P3, PT, R18, UR7, !P0 ;  /* 0x0000000712007c0c */ /* 0x004fe2000c761270 */
[C---:B------:R-:W-:Y:S01]  /*34930*/  IMAD R10, R23.reuse, UR4, RZ ;  /* 0x00000004170a7c24 */ /* 0x040fe2000f8e02ff */
[----:B------:R-:W2:Y:S01]  /*34940*/  LDL.LU R18, [R1+0xd4c] ;  /* 0x000d4c0001127983 */ /* 0x000ea20000300800 */
[----:B------:R-:W-:Y:S01]  /*34950*/  ISETP.LT.AND P6, PT, R23, UR6, !P0 ;  /* 0x0000000617007c0c */ /* 0x000fe2000c7c1270 */
[----:B---3--:R-:W-:Y:S01]  /*34960*/  IMAD R0, R21, 0x4, R0 ;  /* 0x0000000415007824 */ /* 0x008fe200078e0200 */
[----:B------:R-:W-:Y:S01]  /*34970*/  PRMT R13, R55, 0x7771, RZ ;  /* 0x00007771370d7816 */ /* 0x000fe200000000ff */
[----:B------:R3:W-:Y:S01]  /*34980*/  @P5 STG.E.U8 desc[UR28][R2.64], R15 ;  /* 0x0000000f02005986 */ /* 0x0007e2000c10111c */
[----:B------:R-:W-:Y:S01]  /*34990*/  ULDC UR6, c[0x0][0x22c] ;  /* 0x00008b0000067ab9 */ /* 0x000fe20000000800 */
[----:B------:R-:W-:Y:S01]  /*349a0*/  ULDC UR4, c[0x0][0x22c] ;  /* 0x00008b0000047ab9 */ /* 0x000fe20000000800 */
[----:B------:R-:W-:Y:S01]  /*349b0*/  PRMT R17, R53, 0x7772, RZ ;  /* 0x0000777235117816 */ /* 0x000fe200000000ff */
[----:B------:R0:W-:Y:S01]  /*349c0*/  @P4 STG.E.U8 desc[UR28][R8.64], R11 ;  /* 0x0000000b08004986 */ /* 0x0001e2000c10111c */
[----:B------:R-:W2:Y:S01]  /*349d0*/  LDC R21, c[0x0][0x248] ;  /* 0x00009200ff157b82 */ /* 0x000ea20000000800 */
[----:B------:R-:W-:Y:S01]  /*349e0*/  ULDC UR7, c[0x0][0x22c] ;  /* 0x00008b0000077ab9 */ /* 0x000fe20000000800 */
[----:B---3--:R-:W-:-:S06]  /*349f0*/  IADD3 R2, P4, R10, R68, RZ ;  /* 0x000000440a027210 */ /* 0x008fcc0007f9e0ff */
[----:B------:R-:W3:Y:S01]  /*34a00*/  LDC R15, c[0x0][0x248] ;  /* 0x00009200ff0f7b82 */ /* 0x000ee20000000800 */
[----:B------:R-:W-:Y:S01]  /*34a10*/  LEA.HI.X.SX32 R3, R10, R69, 0x1, P4 ;  /* 0x000000450a037211 */ /* 0x000fe200020f0eff */
[----:B0-----:R-:W-:-:S04]  /*34a20*/  IMAD R11, R19, 0x2, R0 ;  /* 0x00000002130b7824 */ /* 0x001fc800078e0200 */
[----:B------:R0:W-:Y:S01]  /*34a30*/  @P6 STG.E.U8 desc[UR28][R2.64], R13 ;  /* 0x0000000d02006986 */ /* 0x0001e2000c10111c */
[-C--:B------:R-:W-:Y:S01]  /*34a40*/  IADD3 R8, P6, R0, R68.reuse, RZ ;  /* 0x0000004400087210 */ /* 0x080fe20007fde0ff */
[----:B------:R-:W2:Y:S01]  /*34a50*/  LDC R23, c[0x0][0x248] ;  /* 0x00009200ff177b82 */ /* 0x000ea20000000800 */
[----:B------:R-:W-:Y:S01]  /*34a60*/  ISETP.LT.AND P4, PT, R16, UR6, !P0 ;  /* 0x0000000610007c0c */ /* 0x000fe2000c781270 */
[----:B------:R-:W-:Y:S01]  /*34a70*/  ULDC UR6, c[0x0][0x22c] ;  /* 0x00008b0000067ab9 */ /* 0x000fe20000000800 */
[-C--:B------:R-:W-:Y:S01]  /*34a80*/  LEA.HI.X.SX32 R9, R0, R69.reuse, 0x1, P6 ;  /* 0x0000004500097211 */ /* 0x080fe200030f0eff */
[----:B------:R-:W2:Y:S01]  /*34a90*/  LDL.LU R16, [R1+0xd48] ;  /* 0x000d480001107983 */ /* 0x000ea20000300800 */
[C---:B------:R-:W-:Y:S02]  /*34aa0*/  IADD3 R10, P6, R11.reuse, R68, RZ ;  /* 0x000000440b0a7210 */ /* 0x040fe40007fde0ff */
[----:B------:R-:W-:Y:S01]  /*34ab0*/  PRMT R19, R52, 0x7772, RZ ;  /* 0x0000777234137816 */ /* 0x000fe200000000ff */
[----:B-1----:R-:W-:Y:S01]  /*34ac0*/  IMAD R0, R12, 0x2, R11 ;  /* 0x000000020c007824 */ /* 0x002fe200078e020b */
[----:B------:R-:W-:Y:S01]  /*34ad0*/  ISETP.LT.AND P5, PT, R20, UR4, !P0 ;  /* 0x0000000414007c0c */ /* 0x000fe2000c7a1270 */
[----:B------:R-:W-:Y:S01]  /*34ae0*/  ULDC UR4, c[0x0][0x22c] ;  /* 0x00008b0000047ab9 */ /* 0x000fe20000000800 */
[----:B------:R-:W-:Y:S01]  /*34af0*/  LEA.HI.X.SX32 R11, R11, R69, 0x1, P6 ;  /* 0x000000450b0b7211 */ /* 0x000fe200030f0eff */
[----:B------:R-:W2:Y:S04]  /*34b00*/  LDL.LU R20, [R1+0xd44] ;  /* 0x000d440001147983 */ /* 0x000ea80000300800 */
[----:B------:R1:W-:Y:S01]  /*34b10*/  @P2 STG.E.U8 desc[UR28][R8.64], R19 ;  /* 0x0000001308002986 */ /* 0x0003e2000c10111c */
[----:B----4-:R-:W-:Y:S01]  /*34b20*/  ISETP.LT.AND P2, PT, R22, UR4, !P0 ;  /* 0x0000000416007c0c */ /* 0x010fe2000c741270 */
[----:B------:R-:W-:-:S02]  /*34b30*/  ULDC UR4, c[0x0][0x22c] ;  /* 0x00008b0000047ab9 */ /* 0x000fc40000000800 */
[----:B------:R4:W-:Y:S04]  /*34b40*/  @P1 STG.E.U8 desc[UR28][R10.64], R17 ;  /* 0x000000110a001986 */ /* 0x0009e8000c10111c */
[----:B------:R-:W4:Y:S01]  /*34b50*/  LDL.LU R22, [R1+0xb98] ;  /* 0x000b980001167983 */ /* 0x000f220000300800 */
[-C--:B0-----:R-:W-:Y:S01]  /*34b60*/  IADD3 R2, P6, R0, R68.reuse, RZ ;  /* 0x0000004400027210 */ /* 0x081fe20007fde0ff */
[----:B---3--:R-:W-:Y:S01]  /*34b70*/  IMAD R13, R15, 0x2, R0 ;  /* 0x000000020f0d7824 */ /* 0x008fe200078e0200 */
[----:B------:R-:W-:Y:S01]  /*34b80*/  PRMT R53, R53, 0x7773, RZ ;  /* 0x0000777335357816 */ /* 0x000fe200000000ff */
[----:B-1----:R-:W0:Y:S01]  /*34b90*/  LDC R19, c[0x0][0x248] ;  /* 0x00009200ff137b82 */ /* 0x002e220000000800 */
[----:B--2---:R-:W-:Y:S01]  /*34ba0*/  ISETP.LT.AND P1, PT, R18, UR4, !P0 ;  /* 0x0000000412007c0c */ /* 0x004fe2000c721270 */
[----:B------:R-:W-:Y:S01]  /*34bb0*/  ULDC UR4, c[0x0][0x22c] ;  /* 0x00008b0000047ab9 */ /* 0x000fe20000000800 */
[----:B------:R-:W2:Y:S01]  /*34bc0*/  LDL.LU R18, [R1+0xd40] ;  /* 0x000d400001127983 */ /* 0x000ea20000300800 */
[----:B------:R-:W-:Y:S01]  /*34bd0*/  LEA.HI.X.SX32 R3, R0, R69, 0x1, P6 ;  /* 0x0000004500037211 */ /* 0x000fe200030f0eff */
[----:B------:R-:W-:Y:S01]  /*34be0*/  IMAD R0, R14, 0x2, R13 ;  /* 0x000000020e007824 */ /* 0x000fe200078e020d */
[----:B------:R-:W-:-:S02]  /*34bf0*/  IADD3 R12, P6, R13, R68, RZ ;  /* 0x000000440d0c7210 */ /* 0x000fc40007fde0ff */
[----:B------:R-:W-:Y:S01]  /*34c00*/  PRMT R15, R54, 0x7772, RZ ;  /* 0x00007772360f7816 */ /* 0x000fe200000000ff */
[----:B------:R-:W-:Y:S01]  /*34c10*/  IMAD R14, R21, 0x2, R0 ;  /* 0x00000002150e7824 */ /* 0x000fe200078e0200 */
[----:B------:R-:W-:Y:S01]  /*34c20*/  LEA.HI.X.SX32 R13, R13, R69, 0x1, P6 ;  /* 0x000000450d0d7211 */ /* 0x000fe200030f0eff */
[----:B------:R-:W1:Y:S01]  /*34c30*/  LDC R21, c[0x0][0x248] ;  /* 0x00009200ff157b82 */ /* 0x000e620000000800 */
[----:B----4-:R-:W-:Y:S01]  /*34c40*/  PRMT R17, R55, 0x7772, RZ ;  /* 0x0000777237117816 */ /* 0x010fe200000000ff */
[----:B------:R3:W-:Y:S01]  /*34c50*/  @P3 STG.E.U8 desc[UR28][R2.64], R15 ;  /* 0x0000000f02003986 */ /* 0x0007e2000c10111c */
[----:B------:R-:W-:-:S03]  /*34c60*/  IADD3 R8, P6, R0, R68, RZ ;  /* 0x0000004400087210 */ /* 0x000fc60007fde0ff */
[----:B------:R4:W-:Y:S01]  /*34c70*/  @P5 STG.E.U8 desc[UR28][R12.64], R17 ;  /* 0x000000110c005986 */ /* 0x0009e2000c10111c */
[----:B------:R-:W-:Y:S02]  /*34c80*/  IADD3 R10, P5, R14, R68, RZ ;  /* 0x000000440e0a7210 */ /* 0x000fe40007fbe0ff */
[-C--:B------:R-:W-:Y:S02]  /*34c90*/  LEA.HI.X.SX32 R9, R0, R69.reuse, 0x1, P6 ;  /* 0x0000004500097211 */ /* 0x080fe400030f0eff */
[----:B------:R-:W-:Y:S02]  /*34ca0*/  LEA.HI.X.SX32 R11, R14, R69, 0x1, P5 ;  /* 0x000000450e0b7211 */ /* 0x000fe400028f0eff */
[----:B---3--:R-:W-:Y:S01]  /*34cb0*/  PRMT R15, R52, 0x7773, RZ ;  /* 0x00007773340f7816 */ /* 0x008fe200000000ff */
[----:B----4-:R-:W3:Y:S01]  /*34cc0*/  LDC R17, c[0x0][0x248] ;  /* 0x00009200ff117b82 */ /* 0x010ee20000000800 */
[----:B------:R-:W-:Y:S01]  /*34cd0*/  ISETP.LT.AND P3, PT, R16, UR4, !P0 ;  /* 0x0000000410007c0c */ /* 0x000fe2000c761270 */
[----:B------:R-:W-:Y:S01]  /*34ce0*/  ULDC UR4, c[0x0][0x22c] ;  /* 0x00008b0000047ab9 */ /* 0x000fe20000000800 */
[----:B------:R-:W4:Y:S01]  /*34cf0*/  LDL.LU R16, [R1+0xd3c] ;  /* 0x000d3c0001107983 */ /* 0x000f220000300800 */
[----:B------:R-:W-:-:S03]  /*34d00*/  ISETP.LT.AND P6, PT, R20, UR4, !P0 ;  /* 0x0000000414007c0c */ /* 0x000fc6000c7c1270 */
[----:B------:R0:W-:Y:S01]  /*34d10*/  @P4 STG.E.U8 desc[UR28][R8.64], R15 ;  /* 0x0000000f08004986 */ /* 0x0001e2000c10111c */
[----:B------:R-:W-:Y:S01]  /*34d20*/  IMAD R14, R23, 0x2, R14 ;  /* 0x00000002170e7824 */ /* 0x000fe200078e020e */
[----:B------:R-:W-:Y:S01]  /*34d30*/  ULDC UR4, c[0x0][0x248] ;  /* 0x0000920000047ab9 */ /* 0x000fe20000000800 */
[----:B------:R-:W-:Y:S01]  /*34d40*/  PRMT R13, R54, 0x7773, RZ ;  /* 0x00007773360d7816 */ /* 0x000fe200000000ff */
[----:B------:R-:W4:Y:S01]  /*34d50*/  LDL.LU R20, [R1+0xd38] ;  /* 0x000d380001147983 */ /* 0x000f220000300800 */
[----:B------:R-:W-:Y:S01]  /*34d60*/  PRMT R55, R55, 0x7773, RZ ;  /* 0x0000777337377816 */ /* 0x000fe200000000ff */
[----:B------:R-:W1:Y:S02]  /*34d70*/  LDC R23, c[0x0][0x248] ;  /* 0x00009200ff177b82 */ /* 0x000e640000000800 */
[----:B------:R-:W4:Y:S04]  /*34d80*/  LDL.LU R12, [R1+0xd34] ;  /* 0x000d3400010c7983 */ /* 0x000f280000300800 */
[----:B------:R3:W-:Y:S02]  /*34d90*/  @P2 STG.E.U8 desc[UR28][R10.64], R53 ;  /* 0x000000350a002986 */ /* 0x0007e4000c10111c */
[----:B0-----:R-:W0:Y:S01]  /*34da0*/  LDC R15, c[0x0][0x248] ;  /* 0x00009200ff0f7b82 */ /* 0x001e220000000800 */
[----:B--2---:R-:W-:Y:S01]  /*34db0*/  ISETP.LT.AND P2, PT, R18, UR7, !P0 ;  /* 0x0000000712007c0c */ /* 0x004fe2000c741270 */
[----:B------:R-:W-:Y:S01]  /*34dc0*/  IMAD R0, R22, UR4, RZ ;  /* 0x0000000416007c24 */ /* 0x000fe2000f8e02ff */
[----:B------:R-:W2:Y:S01]  /*34dd0*/  LDL.LU R18, [R1+0xd30] ;  /* 0x000d300001127983 */ /* 0x000ea20000300800 */
[-C--:B------:R-:W-:Y:S01]  /*34de0*/  IADD3 R2, P5, R14, R68.reuse, RZ ;  /* 0x000000440e027210 */ /* 0x080fe20007fbe0ff */
[----:B------:R-:W-:Y:S01]  /*34df0*/  ULDC UR4, c[0x0][0x22c] ;  /* 0x00008b0000047ab9 */ /* 0x000fe20000000800 */
[----:B------:R-:W-:Y:S01]  /*34e00*/  ISETP.LT.AND P4, PT, R22, UR6, !P0 ;  /* 0x0000000616007c0c */ /* 0x000fe2000c781270 */
[----:B------:R-:W-:Y:S01]  /*34e10*/  ULDC UR7, c[0x0][0x22c] ;  /* 0x00008b0000077ab9 */ /* 0x000fe20000000800 */
[----:B------:R-:W-:Y:S01]  /*34e20*/  LEA.HI.X.SX32 R3, R14, R69, 0x1, P5 ;  /* 0x000000450e037211 */ /* 0x000fe200028f0eff */
[----:B------:R-:W-:Y:S01]  /*34e30*/  IMAD R14, R19, 0x4, R14 ;  /* 0x00000004130e7824 */ /* 0x000fe200078e020e */
[----:B------:R-:W-:Y:S01]  /*34e40*/  IADD3 R8, P5, R0, R68, RZ ;  /* 0x0000004400087210 */ /* 0x000fe20007fbe0ff */
[----:B------:R-:W1:Y:S01]  /*34e50*/  LDC R19, c[0x0][0x248] ;  /* 0x00009200ff137b82 */ /* 0x000e620000000800 */
[----:B------:R-:W-:-:S02]  /*34e60*/  ULDC UR6, c[0x0][0x22c] ;  /* 0x00008b0000067ab9 */ /* 0x000fc40000000800 */
[-C--:B------:R-:W-:Y:S02]  /*34e70*/  LEA.HI.X.SX32 R9, R0, R69.reuse, 0x1, P5 ;  /* 0x0000004500097211 */ /* 0x080fe400028f0eff */
[CC--:B---3--:R-:W-:Y:S01]  /*34e80*/  IADD3 R10, P5, R14.reuse, R68.reuse, RZ ;  /* 0x000000440e0a7210 */ /* 0x0c8fe20007fbe0ff */
[----:B------:R3:W-:Y:S03]  /*34e90*/  @P1 STG.E.U8 desc[UR28][R2.64], R13 ;  /* 0x0000000d02001986 */ /* 0x0007e6000c10111c */
[----:B------:R-:W-:Y:S01]  /*34ea0*/  LEA.HI.X.SX32 R11, R14, R69, 0x1, P5 ;  /* 0x000000450e0b7211 */ /* 0x000fe200028f0eff */
[----:B------:R-:W-:Y:S01]  /*34eb0*/  IMAD R14, R17, 0x2, R14 ;  /* 0x00000002110e7824 */ /* 0x000fe200078e020e */
[----:B------:R4:W-:Y:S01]  /*34ec0*/  @P4 STG.E.U8 desc[UR28][R8.64], R55 ;  /* 0x0000003708004986 */ /* 0x0009e2000c10111c */
[----:B---3--:R-:W-:Y:S02]  /*34ed0*/  PRMT R13, R56, 0x7770, RZ ;  /* 0x00007770380d7816 */ /* 0x008fe400000000ff */
[----:B0-----:R-:W-:Y:S01]  /*34ee0*/  IMAD R0, R15, 0x2, R14 ;  /* 0x000000020f007824 */ /* 0x001fe200078e020e */
[----:B----4-:R-:W-:Y:S01]  /*34ef0*/  ISETP.LT.AND P1, PT, R16, UR4, !P0 ;  /* 0x0000000410007c0c */ /* 0x010fe2000c721270 */
[----:B------:R-:W-:Y:S01]  /*34f00*/  ULDC UR4, c[0x0][0x22c] ;  /* 0x00008b0000047ab9 */ /* 0x000fe20000000800 */
[----:B------:R0:W-:Y:S01]  /*34f10*/  @P3 STG.E.U8 desc[UR28][R10.64], R13 ;  /* 0x0000000d0a003986 */ /* 0x0001e2000c10111c */
[----:B------:R-:W-:-:S03]  /*34f20*/  IADD3 R2, P3, R14, R68, RZ ;  /* 0x000000440e027210 */ /* 0x000fc60007f7e0ff */
[----:B------:R-:W3:Y:S01]  /*34f30*/  LDL.LU R16, [R1+0xd2c] ;  /* 0x000d2c0001107983 */ /* 0x000ee20000300800 */
[-C--:B------:R-:W-:Y:S02]  /*34f40*/  LEA.HI.X.SX32 R3, R14, R69.reuse, 0x1, P3 ;  /* 0x000000450e037211 */ /* 0x080fe400018f0eff */
[----:B------:R-:W-:Y:S01]  /*34f50*/  IADD3 R8, P3, R0, R68, RZ ;  /* 0x0000004400087210 */ /* 0x000fe20007f7e0ff */
[----:B------:R-:W4:Y:S01]  /*34f60*/  LDL.LU R22, [R1+0xd28] ;  /* 0x000d280001167983 */ /* 0x000f220000300800 */
[----:B------:R-:W-:Y:S01]  /*34f70*/  ISETP.LT.AND P4, PT, R20, UR4, !P0 ;  /* 0x0000000414007c0c */ /* 0x000fe2000c781270 */
[----:B------:R-:W-:Y:S01]  /*34f80*/  ULDC UR4, c[0x0][0x22c] ;  /* 0x00008b0000047ab9 */ /* 0x000fe20000000800 */
[----:B------:R-:W-:Y:S01]  /*34f90*/  LEA.HI.X.SX32 R9, R0, R69, 0x1, P3 ;  /* 0x0000004500097211 */ /* 0x000fe200018f0eff */
[----:B------:R-:W4:Y:S01]  /*34fa0*/  LDL.LU R24, [R1+0xb94] ;  /* 0x000b940001187983 */ /* 0x000f220000300800 */
[----:B------:R-:W-:Y:S01]  /*34fb0*/  ISETP.LT.AND P5, PT, R12, UR4, !P0 ;  /* 0x000000040c007c0c */ /* 0x000fe2000c7a1270 */
[----:B------:R-:W-:-:S02]  /*34fc0*/  ULDC UR4, c[0x0][0x22c] ;  /* 0x00008b0000047ab9 */ /* 0x000fc40000000800 */
[----:B--2---:R-:W-:Y:S01]  /*34fd0*/  ISETP.LT.AND P3, PT, R18, UR4, !P0 ;  /* 0x0000000412007c0c */ /* 0x004fe2000c761270 */
[----:B-1----:R-:W-:Y:S01]  /*34fe0*/  IMAD R12, R21, 0x2, R0 ;  /* 0x00000002150c7824 */ /* 0x002fe200078e0200 */
[----:B------:R-:W2:Y:S01]  /*34ff0*/  LDL.LU R18, [R1+0xd24] ;  /* 0x000d240001127983 */ /* 0x000ea20000300800 */
[----:B------:R-:W-:Y:S01]  /*35000*/  PRMT R17, R57, 0x7770, RZ ;  /* 0x0000777039117816 */ /* 0x000fe200000000ff */
[----:B------:R-:W-:Y:S01]  /*35010*/  ULDC UR4, c[0x0][0x22c] ;  /* 0x00008b0000047ab9 */ /* 0x000fe20000000800 */
[----:B------:R-:W-:Y:S01]  /*35020*/  IMAD R0, R19, 0x2, R12 ;  /* 0x0000000213007824 */ /* 0x000fe200078e020c */
[----:B------:R-:W-:Y:S01]  /*35030*/  PRMT R15, R58, 0x7770, RZ ;  /* 0x000077703a0f7816 */ /* 0x000fe200000000ff */
[----:B------:R-:W2:Y:S01]  /*35040*/  LDL.LU R20, [R1+0xd20] ;  /* 0x000d200001147983 */ /* 0x000ea20000300800 */
[----:B------:R-:W1:Y:S03]  /*35050*/  LDC R21, c[0x0][0x248] ;  /* 0x00009200ff157b82 */ /* 0x000e660000000800 */
[----:B------:R0:W-:Y:S02]  /*35060*/  @P6 STG.E.U8 desc[UR28][R2.64], R17 ;  /* 0x0000001102006986 */ /* 0x0001e4000c10111c */
[----:B0-----:R-:W-:Y:S01]  /*35070*/  IADD3 R10, P6, R12, R68, RZ ;  /* 0x000000440c0a7210 */ /* 0x001fe20007fde0ff */
[----:B------:R-:W-:-:S03]  /*35080*/  IMAD R14, R23, 0x2, R0 ;  /* 0x00000002170e7824 */ /* 0x000fc600078e0200 */
[-C--:B------:R-:W-:Y:S02]  /*35090*/  LEA.HI.X.SX32 R11, R12, R69.reuse, 0x1, P6 ;  /* 0x000000450c0b7211 */ /* 0x080fe400030f0eff */
[----:B------:R-:W-:Y:S01]  /*350a0*/  PRMT R19, R59, 0x7770, RZ ;  /* 0x000077703b137816 */ /* 0x000fe200000000ff */
[----:B------:R0:W-:Y:S01]  /*350b0*/  @P2 STG.E.U8 desc[UR28][R8.64], R15 ;  /* 0x0000000f08002986 */ /* 0x0001e2000c10111c */
[CC--:B------:R-:W-:Y:S01]  /*350c0*/  IADD3 R12, P6, R0.reuse, R68.reuse, RZ ;  /* 0x00000044000c7210 */ /* 0x0c0fe20007fde0ff */
[----:B------:R-:W1:Y:S03]  /*350d0*/  LDC R23, c[0x0][0x248] ;  /* 0x00009200ff177b82 */ /* 0x000e660000000800 */
[----:B------:R-:W-:Y:S02]  /*350e0*/  LEA.HI.X.SX32 R13, R0, R69, 0x1, P6 ;  /* 0x00000045000d7211 */ /* 0x000fe400030f0eff */
[----:B------:R-:W-:-:S02]  /*350f0*/  IADD3 R2, P6, R14, R68, RZ ;  /* 0x000000440e027210 */ /* 0x000fc40007fde0ff */
[----:B------:R-:W-:Y:S02]  /*35100*/  PRMT R17, R56, 0x7771, RZ ;  /* 0x0000777138117816 */ /* 0x000fe400000000ff */
[----:B------:R-:W-:Y:S01]  /*35110*/  LEA.HI.X.SX32 R3, R14, R69, 0x1, P6 ;  /* 0x000000450e037211 */ /* 0x000fe200030f0eff */
[----:B------:R-:W-:Y:S01]  /*35120*/  IMAD R14, R25, 0x2, R14 ;  /* 0x00000002190e7824 */ /* 0x000fe200078e020e */
[----:B------:R4:W-:Y:S01]  /*35130*/  @P1 STG.E.U8 desc[UR28][R10.64], R19 ;  /* 0x000000130a001986 */ /* 0x0009e2000c10111c */
[----:B---3--:R-:W-:-:S03]  /*35140*/  ISETP.LT.AND P2, PT, R16, UR4, !P0 ;  /* 0x0000000410007c0c */ /* 0x008fc6000c741270 */
[----:B------:R3:W-:Y:S01]  /*35150*/  @P4 STG.E.U8 desc[UR28][R12.64], R17 ;  /* 0x000000110c004986 */ /* 0x0007e2000c10111c */
[----:B------:R-:W-:Y:S01]  /*35160*/  ULDC UR4, c[0x0][0x22c] ;  /* 0x00008b0000047ab9 */ /* 0x000fe20000000800 */
[----:B0-----:R-:W-:Y:S02]  /*35170*/  IADD3 R8, P4, R14, R68, RZ ;  /* 0x000000440e087210 */ /* 0x001fe40007f9e0ff */
[----:B------:R-:W3:Y:S01]  /*35180*/  LDL.LU R16, [R1+0xd1c] ;  /* 0x000d1c0001107983 */ /* 0x000ee20000300800 */
[----:B----4-:R-:W-:Y:S01]  /*35190*/  ISETP.LT.AND P1, PT, R22, UR4, !P0 ;  /* 0x0000000416007c0c */ /* 0x010fe2000c721270 */
[----:B------:R-:W-:Y:S01]  /*351a0*/  ULDC UR4, c[0x0][0x248] ;  /* 0x0000920000047ab9 */ /* 0x000fe20000000800 */
[----:B------:R-:W-:Y:S01]  /*351b0*/  LEA.HI.X.SX32 R9, R14, R69, 0x1, P4 ;  /* 0x000000450e097211 */ /* 0x000fe200020f0eff */
[----:B------:R-:W4:Y:S01]  /*351c0*/  LDL.LU R22, [R1+0xd18] ;  /* 0x000d180001167983 */ /* 0x000f220000300800 */
[----:B------:R-:W0:Y:S01]  /*351d0*/  LDC R19, c[0x0][0x248] ;  /* 0x00009200ff137b82 */ /* 0x000e220000000800 */
[----:B--2---:R-:W-:-:S02]  /*351e0*/  ISETP.LT.AND P4, PT, R18, UR7, !P0 ;  /* 0x0000000712007c0c */ /* 0x004fc4000c781270 */
[----:B------:R-:W-:Y:S01]  /*351f0*/  PRMT R15, R57, 0x7771, RZ ;  /* 0x00007771390f7816 */ /* 0x000fe200000000ff */
[----:B------:R-:W2:Y:S01]  /*35200*/  LDL.LU R18, [R1+0xd14] ;  /* 0x000d140001127983 */ /* 0x000ea20000300800 */
[----:B------:R-:W-:Y:S01]  /*35210*/  PRMT R11, R58, 0x7771, RZ ;  /* 0x000077713a0b7816 */ /* 0x000fe200000000ff */
[C---:B------:R-:W-:Y:S01]  /*35220*/  IMAD R0, R24.reuse, UR4, RZ ;  /* 0x0000000418007c24 */ /* 0x040fe2000f8e02ff */
[----:B------:R-:W-:Y:S01]  /*35230*/  ISETP.LT.AND P6, PT, R24, UR6, !P0 ;  /* 0x0000000618007c0c */ /* 0x000fe2000c7c1270 */
[----:B------:R0:W-:Y:S01]  /*35240*/  @P5 STG.E.U8 desc[UR28][R2.64], R15 ;  /* 0x0000000f02005986 */ /* 0x0001e2000c10111c */
[----:B---3--:R-:W-:Y:S01]  /*35250*/  PRMT R13, R59, 0x7771, RZ ;  /* 0x000077713b0d7816 */ /* 0x008fe200000000ff */
[----:B-1----:R-:W-:Y:S01]  /*35260*/  IMAD R14, R21, 0x4, R14 ;  /* 0x00000004150e7824 */ /* 0x002fe200078e020e */
[----:B------:R-:W-:Y:S01]  /*35270*/  ULDC UR4, c[0x0][0x22c] ;  /* 0x00008b0000047ab9 */ /* 0x000fe20000000800 */
[----:B------:R1:W-:Y:S01]  /*35280*/  @P3 STG.E.U8 desc[UR28][R8.64], R11 ;  /* 0x0000000b08003986 */ /* 0x0003e2000c10111c */
[----:B------:R-:W-:Y:S01]  /*35290*/  PRMT R17, R57, 0x7772, RZ ;  /* 0x0000777239117816 */ /* 0x000fe200000000ff */
[----:B------:R-:W3:Y:S01]  /*352a0*/  LDC R21, c[0x0][0x248] ;  /* 0x00009200ff157b82 */ /* 0x000ee20000000800 */
[----:B------:R-:W-:Y:S01]  /*352b0*/  ULDC UR6, c[0x0][0x22c] ;  /* 0x00008b0000067ab9 */ /* 0x000fe20000000800 */
[----:B------:R-:W3:Y:S01]  /*352c0*/  LDL.LU R24, [R1+0xd10] ;  /* 0x000d100001187983 */ /* 0x000ee20000300800 */
[----:B------:R-:W-:Y:S01]  /*352d0*/  ULDC UR7, c[0x0][0x22c] ;  /* 0x00008b0000077ab9 */ /* 0x000fe20000000800 */
[----:B0-----:R-:W-:-:S04]  /*352e0*/  IADD3 R2, P3, R0, R68, RZ ;  /* 0x0000004400027210 */ /* 0x001fc80007f7e0ff */
[----:B------:R-:W0:Y:S01]  /*352f0*/  LDC R15, c[0x0][0x248] ;  /* 0x00009200ff0f7b82 */ /* 0x000e220000000800 */
[----:B------:R-:W-:Y:S01]  /*35300*/  LEA.HI.X.SX32 R3, R0, R69, 0x1, P3 ;  /* 0x0000004500037211 */ /* 0x000fe200018f0eff */
[----:B------:R-:W-:-:S04]  /*35310*/  IMAD R0, R19, 0x2, R14 ;  /* 0x0000000213007824 */ /* 0x000fc800078e020e */
[----:B------:R-:W-:Y:S01]  /*35320*/  @P6 STG.E.U8 desc[UR28][R2.64], R13 ;  /* 0x0000000d02006986 */ /* 0x000fe2000c10111c */
[-C--:B-1----:R-:W-:Y:S02]  /*35330*/  IADD3 R8, P6, R14, R68.reuse, RZ ;  /* 0x000000440e087210 */ /* 0x082fe40007fde0ff */
[----:B------:R-:W-:Y:S02]  /*35340*/  PRMT R19, R56, 0x7772, RZ ;  /* 0x0000777238137816 */ /* 0x000fe400000000ff */
[-C--:B------:R-:W-:Y:S02]  /*35350*/  LEA.HI.X.SX32 R9, R14, R69.reuse, 0x1, P6 ;  /* 0x000000450e097211 */ /* 0x080fe400030f0eff */
[----:B------:R-:W-:Y:S02]  /*35360*/  IADD3 R10, P6, R0, R68, RZ ;  /* 0x00000044000a7210 */ /* 0x000fe40007fde0ff */
[----:B------:R-:W-:Y:S01]  /*35370*/  ISETP.LT.AND P5, PT, R20, UR4, !P0 ;  /* 0x0000000414007c0c */ /* 0x000fe2000c7a1270 */
[----:B------:R-:W-:Y:S01]  /*35380*/  ULDC UR4, c[0x0][0x22c] ;  /* 0x00008b0000047ab9 */ /* 0x000fe20000000800 */
[----:B------:R-:W-:Y:S01]  /*35390*/  LEA.HI.X.SX32 R11, R0, R69, 0x1, P6 ;  /* 0x00000045000b7211 */ /* 0x000fe200030f0eff */
[----:B------:R-:W3:Y:S04]  /*353a0*/  LDL.LU R20, [R1+0xd0c] ;  /* 0x000d0c0001147983 */ /* 0x000ee80000300800 */
[----:B------:R1:W-:Y:S01]  /*353b0*/  @P2 STG.E.U8 desc[UR28][R8.64], R19 ;  /* 0x0000001308002986 */ /* 0x0003e2000c10111c */
[----:B----4-:R-:W-:Y:S01]  /*353c0*/  ISETP.LT.AND P2, PT, R22, UR4, !P0 ;  /* 0x0000000416007c0c */ /* 0x010fe2000c741270 */
[----:B------:R-:W-:-:S02]  /*353d0*/  ULDC UR4, c[0x0][0x22c] ;  /* 0x00008b0000047ab9 */ /* 0x000fc40000000800 */
[----:B------:R4:W-:Y:S04]  /*353e0*/  @P1 STG.E.U8 desc[UR28][R10.64], R17 ;  /* 0x000000110a001986 */ /* 0x0009e8000c10111c */
[----:B------:R-:W4:Y:S01]  /*353f0*/  LDL.LU R22, [R1+0xb90] ;  /* 0x000b900001167983 */ /* 0x000f220000300800 */
[----:B------:R-:W-:Y:S01]  /*35400*/  ISETP.LT.AND P3, PT, R16, UR6, !P0 ;  /* 0x0000000610007c0c */ /* 0x000fe2000c761270 */
[----:B------:R-:W-:Y:S01]  /*35410*/  IMAD R12, R23, 0x2, R0 ;  /* 0x00000002170c7824 */ /* 0x000fe200078e0200 */
[----:B------:R-:W4:Y:S01]  /*35420*/  LDC R16, c[0x0][0x248] ;  /* 0x00009200ff107b82 */ /* 0x000f220000000800 */
[----:B------:R-:W-:Y:S01]  /*35430*/  PRMT R57, R57, 0x7773, RZ ;  /* 0x0000777339397816 */ /* 0x000fe200000000ff */
[----:B------:R-:W-:-:S06]  /*35440*/  ULDC UR6, c[0x0][0x22c] ;  /* 0x00008b0000067ab9 */ /* 0x000fcc0000000800 */
[----:B-1----:R-:W1:Y:S01]  /*35450*/  LDC R19, c[0x0][0x248] ;  /* 0x00009200ff137b82 */ /* 0x002e620000000800 */
[----:B--2---:R-:W-:Y:S01]  /*35460*/  ISETP.LT.AND P1, PT, R18, UR4, !P0 ;  /* 0x0000000412007c0c */ /* 0x004fe2000c721270 */
[----:B0-----:R-:W-:Y:S01]  /*35470*/  IMAD R0, R15, 0x2, R12 ;  /* 0x000000020f007824 */ /* 0x001fe200078e020c */
[----:B------:R-:W2:Y:S01]  /*35480*/  LDL.LU R18, [R1+0xd08] ;  /* 0x000d080001127983 */ /* 0x000ea20000300800 */
[CC--:B------:R-:W-:Y:S01]  /*35490*/  IADD3 R2, P6, R12.reuse, R68.reuse, RZ ;  /* 0x000000440c027210 */ /* 0x0c0fe20007fde0ff */
[----:B------:R-:W-:Y:S01]  /*354a0*/  ULDC UR4, c[0x0][0x22c] ;  /* 0x00008b0000047ab9 */ /* 0x000fe20000000800 */
[----:B---3--:R-:W-:Y:S01]  /*354b0*/  IMAD R9, R21, 0x2, R0 ;  /* 0x0000000215097824 */ /* 0x008fe200078e0200 */
[----:B----4-:R-:W-:Y:S01]  /*354c0*/  PRMT R17, R59, 0x7772, RZ ;  /* 0x000077723b117816 */ /* 0x010fe200000000ff */
[----:B------:R-:W3:Y:S01]  /*354d0*/  LDL.LU R21, [R1+0xd04] ;  /* 0x000d040001157983 */ /* 0x000ee20000300800 */
[----:B------:R-:W-:Y:S01]  /*354e0*/  LEA.HI.X.SX32 R3, R12, R69, 0x1, P6 ;  /* 0x000000450c037211 */ /* 0x000fe200030f0eff */
[----:B------:R-:W0:Y:S01]  /*354f0*/  LDC R23, c[0x0][0x248] ;  /* 0x00009200ff177b82 */ /* 0x000e220000000800 */
[----:B------:R-:W-:-:S02]  /*35500*/  IADD3 R12, P6, R0, R68, RZ ;  /* 0x00000044000c7210 */ /* 0x000fc40007fde0ff */
[----:B------:R-:W-:Y:S02]  /*35510*/  PRMT R15, R58, 0x7772, RZ ;  /* 0x000077723a0f7816 */ /* 0x000fe400000000ff */
[-C--:B------:R-:W-:Y:S02]  /*35520*/  LEA.HI.X.SX32 R13, R0, R69.reuse, 0x1, P6 ;  /* 0x00000045000d7211 */ /* 0x080fe400030f0eff */
[C---:B------:R-:W-:Y:S01]  /*35530*/  IADD3 R8, P6, R9.reuse, R68, RZ ;  /* 0x0000004409087210 */ /* 0x040fe20007fde0ff */
[----:B------:R4:W-:Y:S01]  /*35540*/  @P4 STG.E.U8 desc[UR28][R2.64], R15 ;  /* 0x0000000f02004986 */ /* 0x0009e2000c10111c */
[----:B------:R-:W-:Y:S01]  /*35550*/  ISETP.LT.AND P4, PT, R24, UR4, !P0 ;  /* 0x0000000418007c0c */ /* 0x000fe2000c781270 */
[----:B------:R-:W-:Y:S01]  /*35560*/  IMAD R0, R16, 0x2, R9 ;  /* 0x0000000210007824 */ /* 0x000fe200078e0209 */
[----:B------:R-:W-:Y:S01]  /*35570*/  ULDC UR4, c[0x0][0x22c] ;  /* 0x00008b0000047ab9 */ /* 0x000fe20000000800 */
[----:B------:R-:W-:Y:S01]  /*35580*/  LEA.HI.X.SX32 R9, R9, R69, 0x1, P6 ;  /* 0x0000004509097211 */ /* 0x000fe200030f0eff */
[----:B------:R1:W-:Y:S01]  /*35590*/  @P5 STG.E.U8 desc[UR28][R12.64], R17 ;  /* 0x000000110c005986 */ /* 0x0003e2000c10111c */
[----:B----4-:R-:W-:-:S02]  /*355a0*/  PRMT R15, R56, 0x7773, RZ ;  /* 0x00007773380f7816 */ /* 0x010fc400000000ff */
[----:B------:R-:W-:-:S03]  /*355b0*/  ISETP.LT.AND P6, PT, R20, UR4, !P0 ;  /* 0x0000000414007c0c */ /* 0x000fc6000c7c1270 */
[----:B------:R4:W-:Y:S01]  /*355c0*/  @P3 STG.E.U8 desc[UR28][R8.64], R15 ;  /* 0x0000000f08003986 */ /* 0x0009e2000c10111c */
[----:B------:R-:W-:Y:S01]  /*355d0*/  IADD3 R10, P5, R0, R68, RZ ;  /* 0x00000044000a7210 */ /* 0x000fe20007fbe0ff */
[----:B-1----:R-:W1:Y:S01]  /*355e0*/  LDC R17, c[0x0][0x248] ;  /* 0x00009200ff117b82 */ /* 0x002e620000000800 */
[----:B------:R-:W-:Y:S01]  /*355f0*/  ULDC UR4, c[0x0][0x248] ;  /* 0x0000920000047ab9 */ /* 0x000fe20000000800 */
[----:B------:R-:W3:Y:S04]  /*35600*/  LDL.LU R20, [R1+0xd00] ;  /* 0x000d000001147983 */ /* 0x000ee80000300800 */
[----:B------:R-:W3:Y:S02]  /*35610*/  LDL.LU R14, [R1+0xcfc] ;  /* 0x000cfc00010e7983 */ /* 0x000ee40000300800 */
[----:B----4-:R-:W4:Y:S01]  /*35620*/  LDC R15, c[0x0][0x248] ;  /* 0x00009200ff0f7b82 */ /* 0x010f220000000800 */
[----:B--2---:R-:W-:-:S02]  /*35630*/  ISETP.LT.AND P3, PT, R18, UR7, !P0 ;  /* 0x0000000712007c0c */ /* 0x004fc4000c761270 */
[-C--:B------:R-:W-:Y:S01]  /*35640*/  LEA.HI.X.SX32 R11, R0, R69.reuse, 0x1, P5 ;  /* 0x00000045000b7211 */ /* 0x080fe200028f0eff */
[----:B------:R-:W2:Y:S01]  /*35650*/  LDL.LU R18, [R1+0xcf8] ;  /* 0x000cf80001127983 */ /* 0x000ea20000300800 */
[----:B------:R-:W-:Y:S01]  /*35660*/  IMAD R12, R22, UR4, RZ ;  /* 0x00000004160c7c24 */ /* 0x000fe2000f8e02ff */
[----:B------:R-:W-:Y:S01]  /*35670*/  PRMT R13, R58, 0x7773, RZ ;  /* 0x000077733a0d7816 */ /* 0x000fe200000000ff */
[----:B0-----:R-:W-:Y:S01]  /*35680*/  IMAD R0, R23, 0x2, R0 ;  /* 0x0000000217007824 */ /* 0x001fe200078e0200 */
[----:B------:R-:W2:Y:S01]  /*35690*/  LDL.LU R16, [R1+0xcf4] ;  /* 0x000cf40001107983 */ /* 0x000ea20000300800 */
[----:B------:R-:W-:Y:S01]  /*356a0*/  ISETP.LT.AND P5, PT, R22, UR6, !P0 ;  /* 0x0000000616007c0c */ /* 0x000fe2000c7a1270 */
[----:B------:R-:W-:Y:S01]  /*356b0*/  ULDC UR4, c[0x0][0x22c] ;  /* 0x00008b0000047ab9 */ /* 0x000fe20000000800 */
[----:B------:R-:W-:Y:S01]  /*356c0*/  PRMT R59, R59, 0x7773, RZ ;  /* 0x000077733b3b7816 */ /* 0x000fe200000000ff */
[----:B------:R0:W-:Y:S01]  /*356d0*/  @P2 STG.E.U8 desc[UR28][R10.64], R57 ;  /* 0x000000390a002986 */ /* 0x0001e2000c10111c */
[C---:B------:R-:W-:Y:S01]  /*356e0*/  IADD3 R2, P2, R0.reuse, R68, RZ ;  /* 0x0000004400027210 */ /* 0x040fe20007f5e0ff */
[----:B------:R-:W-:Y:S01]  /*356f0*/  ULDC UR7, c[0x0][0x22c] ;  /* 0x00008b0000077ab9 */ /* 0x000fe20000000800 */
[----:B------:R-:W-:Y:S01]  /*35700*/  ULDC UR6, c[0x0][0x22c] ;  /* 0x00008b0000067ab9 */ /* 0x000fe20000000800 */
[----:B------:R-:W2:Y:S01]  /*35710*/  LDL.LU R22, [R1+0xcf0] ;  /* 0x000cf00001167983 */ /* 0x000ea20000300800 */
[----:B------:R-:W-:-:S02]  /*35720*/  LEA.HI.X.SX32 R3, R0, R69, 0x1, P2 ;  /* 0x0000004500037211 */ /* 0x000fc400010f0eff */
[CC--:B------:R-:W-:Y:S01]  /*35730*/  IADD3 R8, P2, R12.reuse, R68.reuse, RZ ;  /* 0x000000440c087210 */ /* 0x0c0fe20007f5e0ff */
[----:B------:R-:W-:Y:S01]  /*35740*/  IMAD R0, R19, 0x4, R0 ;  /* 0x0000000413007824 */ /* 0x000fe200078e0200 */
[----:B------:R-:W2:Y:S01]  /*35750*/  LDL.LU R23, [R1+0xb8c] ;  /* 0x000b8c0001177983 */ /* 0x000ea20000300800 */
[----:B------:R-:W2:Y:S01]  /*35760*/  LDC R19, c[0x0][0x248] ;  /* 0x00009200ff137b82 */ /* 0x000ea20000000800 */
[----:B------:R-:W-:Y:S02]  /*35770*/  LEA.HI.X.SX32 R9, R12, R69, 0x1, P2 ;  /* 0x000000450c097211 */ /* 0x000fe400010f0eff */
[----:B------:R4:W-:Y:S05]  /*35780*/  @P1 STG.E.U8 desc[UR28][R2.64], R13 ;  /* 0x0000000d02001986 */ /* 0x0009ea000c10111c */
[----:B------:R-:W3:Y:S01]  /*35790*/  LDC R12, c[0x0][0x248] ;  /* 0x00009200ff0c7b82 */ /* 0x000ee20000000800 */
[----:B------:R3:W-:Y:S01]  /*357a0*/  @P5 STG.E.U8 desc[UR28][R8.64], R59 ;  /* 0x0000003b08005986 */ /* 0x0007e2000c10111c */
[----:B0-----:R-:W-:-:S04]  /*357b0*/  IADD3 R10, P5, R0, R68, RZ ;  /* 0x00000044000a7210 */ /* 0x001fc80007fbe0ff */
[----:B------:R-:W-:Y:S01]  /*357c0*/  LEA.HI.X.SX32 R11, R0, R69, 0x1, P5 ;  /* 0x00000045000b7211 */ /* 0x000fe200028f0eff */
[----:B-1----:R-:W-:Y:S01]  /*357d0*/  IMAD R0, R17, 0x2, R0 ;  /* 0x0000000211007824 */ /* 0x002fe200078e0200 */
[----:B----4-:R-:W-:-:S05]  /*357e0*/  PRMT R13, R4, 0x7770, RZ ;  /* 0x00007770040d7816 */ /* 0x010fca00000000ff */
[----:B------:R0:W-:Y:S01]  /*357f0*/  @P4 STG.E.U8 desc[UR28][R10.64], R13 ;  /* 0x0000000d0a004986 */ /* 0x0001e2000c10111c */
[CC--:B------:R-:W-:Y:S01]  /*35800*/  IADD3 R2, P4, R0.reuse, R68.reuse, RZ ;  /* 0x0000004400027210 */ /* 0x0c0fe20007f9e0ff */
[----:B---3--:R-:W-:Y:S01]  /*35810*/  IMAD R9, R15, 0x2, R0 ;  /* 0x000000020f097824 */ /* 0x008fe200078e0200 */
[----:B------:R-:W-:Y:S01]  /*35820*/  ISETP.LT.AND P2, PT, R21, UR4, !P0 ;  /* 0x0000000415007c0c */ /* 0x000fe2000c741270 */
[----:B------:R-:W-:Y:S01]  /*35830*/  ULDC UR4, c[0x0][0x22c] ;  /* 0x00008b0000047ab9 */ /* 0x000fe20000000800 */
[-C--:B------:R-:W-:Y:S01]  /*35840*/  LEA.HI.X.SX32 R3, R0, R69.reuse, 0x1, P4 ;  /* 0x0000004500037211 */ /* 0x080fe200020f0eff */
[----:B------:R-:W1:Y:S01]  /*35850*/  LDC R21, c[0x0][0x248] ;  /* 0x00009200ff157b82 */ /* 0x000e620000000800 */
[----:B------:R-:W-:Y:S02]  /*35860*/  IADD3 R8, P4, R9, R68, RZ ;  /* 0x0000004409087210 */ /* 0x000fe40007f9e0ff */
[----:B------:R-:W-:Y:S01]  /*35870*/  ISETP.LT.AND P1, PT, R20, UR4, !P0 ;  /* 0x0000000414007c0c */ /* 0x000fe2000c721270 */
[----:B------:R-:W-:Y:S01]  /*35880*/  ULDC UR4, c[0x0][0x22c] ;  /* 0x00008b0000047ab9 */ /* 0x000fe20000000800 */
[----:B------:R-:W-:Y:S01]  /*35890*/  PRMT R17, R5, 0x7770, RZ ;  /* 0x0000777005117816 */ /* 0x000fe200000000ff */
[----:B------:R-:W-:Y:S01]  /*358a0*/  IMAD R0, R12, 0x2, R9 ;  /* 0x000000020c007824 */ /* 0x000fe200078e0209 */
[----:B------:R-:W-:Y:S01]  /*358b0*/  ISETP.LT.AND P5, PT, R14, UR4, !P0 ;  /* 0x000000040e007c0c */ /* 0x000fe2000c7a1270 */
[----:B------:R-:W-:Y:S01]  /*358c0*/  ULDC UR4, c[0x0][0x22c] ;  /* 0x00008b0000047ab9 */ /* 0x000fe20000000800 */
[----:B------:R-:W-:Y:S01]  /*358d0*/  PRMT R15, R6, 0x7770, RZ ;  /* 0x00007770060f7816 */ /* 0x000fe200000000ff */
[----:B------:R-:W3:Y:S01]  /*358e0*/  LDL.LU R20, [R1+0xcec] ;  /* 0x000cec0001147983 */ /* 0x000ee20000300800 */
[----:B------:R-:W-:Y:S01]  /*358f0*/  LEA.HI.X.SX32 R9, R9, R69, 0x1, P4 ;  /* 0x0000004509097211 */ /* 0x000fe200020f0eff */
[----:B------:R-:W4:Y:S02]  /*35900*/  LDC R14, c[0x0][0x248] ;  /* 0x00009200ff0e7b82 */ /* 0x000f240000000800 */
[----:B------:R1:W-:Y:S04]  /*35910*/  @P6 STG.E.U8 desc[UR28][R2.64], R17 ;  /* 0x0000001102006986 */ /* 0x0003e8000c10111c */
[----:B------:R1:W-:Y:S01]  /*35920*/  @P3 STG.E.U8 desc[UR28][R8.64], R15 ;  /* 0x0000000f08003986 */ /* 0x0003e2000c10111c */
[----:B--2---:R-:W-:Y:S01]  /*35930*/  ISETP.LT.AND P4, PT, R18, UR4, !P0 ;  /* 0x0000000412007c0c */ /* 0x004fe2000c781270 */
[----:B------:R-:W-:-:S02]  /*35940*/  ULDC UR4, c[0x0][0x22c] ;  /* 0x00008b0000047ab9 */ /* 0x000fc40000000800 */
[----:B------:R-:W2:Y:S01]  /*35950*/  LDL.LU R18, [R1+0xce8] ;  /* 0x000ce80001127983 */ /* 0x000ea20000300800 */
[----:B------:R-:W-:Y:S01]  /*35960*/  ISETP.LT.AND P3, PT, R16, UR4, !P0 ;  /* 0x0000000410007c0c */ /* 0x000fe2000c761270 */
[----:B0-----:R-:W-:Y:S02]  /*35970*/  IMAD R13, R19, 0x2, R0 ;  /* 0x00000002130d7824 */ /* 0x001fe400078e0200 */
[----:B------:R-:W2:Y:S01]  /*35980*/  LDL.LU R16, [R1+0xce4] ;  /* 0x000ce40001107983 */ /* 0x000ea20000300800 */
[----:B------:R-:W-:Y:S01]  /*35990*/  IADD3 R10, P6, R0, R68, RZ ;  /* 0x00000044000a7210 */ /* 0x000fe20007fde0ff */
[----:B------:R-:W-:-:S03]  /*359a0*/  ULDC UR4, c[0x0][0x22c] ;  /* 0x00008b0000047ab9 */ /* 0x000fc60000000800 */
[-C--:B------:R-:W-:Y:S01]  /*359b0*/  LEA.HI.X.SX32 R11, R0, R69.reuse, 0x1, P6 ;  /* 0x00000045000b7211 */ /* 0x080fe200030f0eff */
[----:B----4-:R-:W-:Y:S01]  /*359c0*/  IMAD R0, R14, 0x2, R13 ;  /* 0x000000020e007824 */ /* 0x010fe200078e020d */
[CC--:B------:R-:W-:Y:S01]  /*359d0*/  IADD3 R12, P6, R13.reuse, R68.reuse, RZ ;  /* 0x000000440d0c7210 */ /* 0x0c0fe20007fde0ff */
[----:B------:R-:W0:Y:S03]  /*359e0*/  LDC R14, c[0x0][0x248] ;  /* 0x00009200ff0e7b82 */ /* 0x000e260000000800 */
[----:B------:R-:W-:Y:S02]  /*359f0*/  LEA.HI.X.SX32 R13, R13, R69, 0x1, P6 ;  /* 0x000000450d0d7211 */ /* 0x000fe400030f0eff */
[----:B-1----:R-:W-:Y:S02]  /*35a00*/  IADD3 R2, P6, R0, R68, RZ ;  /* 0x0000004400027210 */ /* 0x002fe40007fde0ff */
[----:B------:R-:W-:-:S02]  /*35a10*/  PRMT R19, R7, 0x7770, RZ ;  /* 0x0000777007137816 */ /* 0x000fc400000000ff */
[----:B------:R-:W-:Y:S02]  /*35a20*/  PRMT R17, R4, 0x7771, RZ ;  /* 0x0000777104117816 */ /* 0x000fe400000000ff */
[-C--:B------:R-:W-:Y:S01]  /*35a30*/  LEA.HI.X.SX32 R3, R0, R69.reuse, 0x1, P6 ;  /* 0x0000004500037211 */ /* 0x080fe200030f0eff */
[----:B------:R-:W-:Y:S01]  /*35a40*/  IMAD R0, R21, 0x2, R0 ;  /* 0x0000000215007824 */ /* 0x000fe200078e0200 */
[----:B------:R1:W-:Y:S01]  /*35a50*/  @P2 STG.E.U8 desc[UR28][R10.64], R19 ;  /* 0x000000130a002986 */ /* 0x0003e2000c10111c */
[----:B------:R-:W-:Y:S01]  /*35a60*/  ISETP.LT.AND P2, PT, R22, UR4, !P0 ;  /* 0x0000000416007c0c */ /* 0x000fe2000c741270 */
[----:B------:R-:W-:Y:S01]  /*35a70*/  ULDC UR4, c[0x0][0x248] ;  /* 0x0000920000047ab9 */ /* 0x000fe20000000800 */
[----:B------:R-:W-:Y:S01]  /*35a80*/  PRMT R15, R5, 0x7771, RZ ;  /* 0x00007771050f7816 */ /* 0x000fe200000000ff */
[----:B------:R-:W-:Y:S01]  /*35a90*/  @P1 STG.E.U8 desc[UR28][R12.64], R17 ;  /* 0x000000110c001986 */ /* 0x000fe2000c10111c */
[C---:B------:R-:W-:Y:S01]  /*35aa0*/  IADD3 R8, P1, R0.reuse, R68, RZ ;  /* 0x0000004400087210 */ /* 0x040fe20007f3e0ff */
[----:B------:R-:W4:Y:S02]  /*35ab0*/  LDC R21, c[0x0][0x248] ;  /* 0x00009200ff157b82 */ /* 0x000f240000000800 */
[----:B------:R-:W2:Y:S01]  /*35ac0*/  LDL.LU R22, [R1+0xce0] ;  /* 0x000ce00001167983 */ /* 0x000ea20000300800 */
[----:B------:R-:W-:-:S02]  /*35ad0*/  LEA.HI.X.SX32 R9, R0, R69, 0x1, P1 ;  /* 0x0000004500097211 */ /* 0x000fc400008f0eff */
[----:B-1----:R-:W-:Y:S01]  /*35ae0*/  PRMT R11, R6, 0x7771, RZ ;  /* 0x00007771060b7816 */ /* 0x002fe200000000ff */
[C---:B------:R-:W-:Y:S01]  /*35af0*/  IMAD R10, R23.reuse, UR4, RZ ;  /* 0x00000004170a7c24 */ /* 0x040fe2000f8e02ff */
[----:B------:R1:W-:Y:S01]  /*35b00*/  @P5 STG.E.U8 desc[UR28][R2.64], R15 ;  /* 0x0000000f02005986 */ /* 0x0003e2000c10111c */
[----:B------:R-:W-:Y:S01]  /*35b10*/  ULDC UR4, c[0x0][0x22c] ;  /* 0x00008b0000047ab9 */ /* 0x000fe20000000800 */
[----:B------:R-:W-:Y:S01]  /*35b20*/  ISETP.LT.AND P6, PT, R23, UR6, !P0 ;  /* 0x0000000617007c0c */ /* 0x000fe2000c7c1270 */
[----:B------:R-:W-:Y:S01]  /*35b30*/  ULDC UR6, c[0x0][0x22c] ;  /* 0x00008b0000067ab9 */ /* 0x000fe20000000800 */
[----:B------:R0:W-:Y:S01]  /*35b40*/  @P4 STG.E.U8 desc[UR28][R8.64], R11 ;  /* 0x0000000b08004986 */ /* 0x0001e2000c10111c */
[----:B------:R-:W0:Y:S01]  /*35b50*/  LDC R19, c[0x0][0x248] ;  /* 0x00009200ff137b82 */ /* 0x000e220000000800 */
[----:B-1----:R-:W-:-:S07]  /*35b60*/  IADD3 R2, P4, R10, R68, RZ ;  /* 0x000000440a027210 */ /* 0x002fce0007f9e0ff */
[----:B------:R-:W1:Y:S01]  /*35b70*/  LDC R12, c[0x0][0x248] ;  /* 0x00009200ff0c7b82 */ /* 0x000e620000000800 */
[----:B---3--:R-:W-:Y:S01]  /*35b80*/  ISETP.LT.AND P1, PT, R20, UR7, !P0 ;  /* 0x0000000714007c0c */ /* 0x008fe2000c721270 */
[----:B------:R-:W-:Y:S01]  /*35b90*/  ULDC UR7, c[0x0][0x22c] ;  /* 0x00008b0000077ab9 */ /* 0x000fe20000000800 */
[----:B------:R-:W3:Y:S01]  /*35ba0*/  LDL.LU R20, [R1+0xcdc] ;  /* 0x000cdc0001147983 */ /* 0x000ee20000300800 */
[----:B------:R-:W-:-:S04]  /*35bb0*/  LEA.HI.X.SX32 R3, R10, R69, 0x1, P4 ;  /* 0x000000450a037211 */ /* 0x000fc800020f0eff */
[----:B------:R-:W1:Y:S01]  /*35bc0*/  LDC R15, c[0x0][0x248] ;  /* 0x00009200ff0f7b82 */ /* 0x000e620000000800 */
[----:B------:R-:W-:Y:S01]  /*35bd0*/  PRMT R13, R7, 0x7771, RZ ;  /* 0x00007771070d7816 */ /* 0x000fe200000000ff */
[----:B----4-:R-:W-:Y:S01]  /*35be0*/  IMAD R0, R21, 0x4, R0 ;  /* 0x0000000415007824 */ /* 0x010fe200078e0200 */
[----:B------:R-:W-:-:S05]  /*35bf0*/  PRMT R17, R5, 0x7772, RZ ;  /* 0x0000777205117816 */ /* 0x000fca00000000ff */
[----:B------:R-:W4:Y:S01]  /*35c00*/  LDC R23, c[0x0][0x248] ;  /* 0x00009200ff177b82 */ /* 0x000f220000000800 */
[----:B--2---:R-:W-:Y:S02]  /*35c10*/  ISETP.LT.AND P5, PT, R18, UR4, !P0 ;  /* 0x0000000412007c0c */ /* 0x004fe4000c7a1270 */
[----:B------:R-:W-:Y:S01]  /*35c20*/  ISETP.LT.AND P4, PT, R16, UR6, !P0 ;  /* 0x0000000610007c0c */ /* 0x000fe2000c781270 */
[----:B------:R-:W2:Y:S01]  /*35c30*/  LDL.LU R18, [R1+0xcd8] ;  /* 0x000cd80001127983 */ /* 0x000ea20000300800 */
[----:B0-----:R-:W-:Y:S01]  /*35c40*/  IMAD R11, R19, 0x2, R0 ;  /* 0x00000002130b7824 */ /* 0x001fe200078e0200 */
[----:B------:R-:W-:Y:S02]  /*35c50*/  ULDC UR4, c[0x0][0x22c] ;  /* 0x00008b0000047ab9 */ /* 0x000fe40000000800 */
[----:B------:R-:W0:Y:S01]  /*35c60*/  LDC R21, c[0x0][0x248] ;  /* 0x00009200ff157b82 */ /* 0x000e220000000800 */
[----:B------:R-:W4:Y:S04]  /*35c70*/  LDL.LU R16, [R1+0xcd4] ;  /* 0x000cd40001107983 */ /* 0x000f280000300800 */
[----:B------:R1:W-:Y:S01]  /*35c80*/  @P6 STG.E.U8 desc[UR28][R2.64], R13 ;  /* 0x0000000d02006986 */ /* 0x0003e2000c10111c */
[----:B------:R-:W-:Y:S01]  /*35c90*/  IADD3 R8, P6, R0, R68, RZ ;  /* 0x0000004400087210 */ /* 0x000fe20007fde0ff */
[----:B------:R-:W-:-:S02]  /*35ca0*/  ULDC UR6, c[0x0][0x22c] ;  /* 0x00008b0000067ab9 */ /* 0x000fc40000000800 */
[----:B------:R-:W4:Y:S01]  /*35cb0*/  LDL.LU R24, [R1+0xb88] ;  /* 0x000b880001187983 */ /* 0x000f220000300800 */
[-C--:B------:R-:W-:Y:S01]  /*35cc0*/  LEA.HI.X.SX32 R9, R0, R69.reuse, 0x1, P6 ;  /* 0x0000004500097211 */ /* 0x080fe200030f0eff */
[----:B-1----:R-:W-:Y:S01]  /*35cd0*/  IMAD R0, R12, 0x2, R11 ;  /* 0x000000020c007824 */ /* 0x002fe200078e020b */
[CC--:B------:R-:W-:Y:S02]  /*35ce0*/  IADD3 R10, P6, R11.reuse, R68.reuse, RZ ;  /* 0x000000440b0a7210 */ /* 0x0c0fe40007fde0ff */
[----:B------:R-:W-:Y:S02]  /*35cf0*/  PRMT R19, R4, 0x7772, RZ ;  /* 0x0000777204137816 */ /* 0x000fe400000000ff */
[----:B------:R-:W-:Y:S01]  /*35d00*/  LEA.HI.X.SX32 R11, R11, R69, 0x1, P6 ;  /* 0x000000450b0b7211 */ /* 0x000fe200030f0eff */
[----:B------:R-:W-:Y:S01]  /*35d10*/  IMAD R13, R15, 0x2, R0 ;  /* 0x000000020f0d7824 */ /* 0x000fe200078e0200 */
[----:B------:R-:W-:Y:S01]  /*35d20*/  IADD3 R2, P6, R0, R68, RZ ;  /* 0x0000004400027210 */ /* 0x000fe20007fde0ff */
[----:B------:R1:W-:Y:S01]  /*35d30*/  @P3 STG.E.U8 desc[UR28][R8.64], R19 ;  /* 0x0000001308003986 */ /* 0x0003e2000c10111c */
[----:B------:R-:W-:-:S02]  /*35d40*/  PRMT R15, R6, 0x7772, RZ ;  /* 0x00007772060f7816 */ /* 0x000fc400000000ff */
[-C--:B------:R-:W-:Y:S01]  /*35d50*/  LEA.HI.X.SX32 R3, R0, R69.reuse, 0x1, P6 ;  /* 0x0000004500037211 */ /* 0x080fe200030f0eff */
[----:B------:R-:W-:Y:S01]  /*35d60*/  IMAD R0, R14, 0x2, R13 ;  /* 0x000000020e007824 */ /* 0x000fe200078e020d */
[CC--:B------:R-:W-:Y:S02]  /*35d70*/  IADD3 R12, P6, R13.reuse, R68.reuse, RZ ;  /* 0x000000440d0c7210 */ /* 0x0c0fe40007fde0ff */
[----:B------:R-:W-:Y:S01]  /*35d80*/  ISETP.LT.AND P3, PT, R22, UR4, !P0 ;  /* 0x0000000416007c0c */ /* 0x000fe2000c761270 */
[----:B------:R-:W-:Y:S01]  /*35d90*/  ULDC UR4, c[0x0][0x22c] ;  /* 0x00008b0000047ab9 */ /* 0x000fe20000000800 */
[----:B------:R0:W-:Y:S01]  /*35da0*/  @P2 STG.E.U8 desc[UR28][R10.64], R17 ;  /* 0x000000110a002986 */ /* 0x0001e2000c10111c */
[-C--:B------:R-:W-:Y:S02]  /*35db0*/  LEA.HI.X.SX32 R13, R13, R69.reuse, 0x1, P6 ;  /* 0x000000450d0d7211 */ /* 0x080fe400030f0eff */
[C---:B-1----:R-:W-:Y:S01]  /*35dc0*/  IADD3 R8, P6, R0.reuse, R68, RZ ;  /* 0x0000004400087210 */ /* 0x042fe20007fde0ff */
[----:B------:R-:W4:Y:S01]  /*35dd0*/  LDL.LU R22, [R1+0xcd0] ;  /* 0x000cd00001167983 */ /* 0x000f220000300800 */
[----:B------:R-:W1:Y:S03]  /*35de0*/  LDC R19, c[0x0][0x248] ;  /* 0x00009200ff137b82 */ /* 0x000e660000000800 */
[----:B------:R0:W-:Y:S01]  /*35df0*/  @P1 STG.E.U8 desc[UR28][R2.64], R15 ;  /* 0x0000000f02001986 */ /* 0x0001e2000c10111c */
[----:B------:R-:W-:-:S02]  /*35e00*/  LEA.HI.X.SX32 R9, R0, R69, 0x1, P6 ;  /* 0x0000004500097211 */ /* 0x000fc400030f0eff */
[----:B---3--:R-:W-:Y:S01]  /*35e10*/  ISETP.LT.AND P2, PT, R20, UR4, !P0 ;  /* 0x0000000414007c0c */ /* 0x008fe2000c741270 */
[----:B------:R-:W-:Y:S01]  /*35e20*/  ULDC UR4, c[0x0][0x22c] ;  /* 0x00008b0000047ab9 */ /* 0x000fe20000000800 */
[----:B------:R-:W3:Y:S01]  /*35e30*/  LDL.LU R20, [R1+0xccc] ;  /* 0x000ccc0001147983 */ /* 0x000ee20000300800 */
[----:B--2---:R-:W-:Y:S01]  /*35e40*/  ISETP.LT.AND P1, PT, R18, UR4, !P0 ;  /* 0x0000000412007c0c */ /* 0x004fe2000c721270 */
[----:B------:R-:W-:Y:S02]  /*35e50*/  ULDC UR4, c[0x0][0x22c] ;  /* 0x00008b0000047ab9 */ /* 0x000fe40000000800 */
[----:B------:R-:W2:Y:S01]  /*35e60*/  LDL.LU R18, [R1+0xcc8] ;  /* 0x000cc80001127983 */ /* 0x000ea20000300800 */
[----:B----4-:R-:W-:Y:S01]  /*35e70*/  ISETP.LT.AND P6, PT, R16, UR4, !P0 ;  /* 0x0000000410007c0c */ /* 0x010fe2000c7c1270 */
[----:B0-----:R-:W-:Y:S02]  /*35e80*/  IMAD R14, R21, 0x2, R0 ;  /* 0x00000002150e7824 */ /* 0x001fe400078e0200 */
[----:B------:R-:W4:Y:S01]  /*35e90*/  LDL.LU R16, [R1+0xcc4] ;  /* 0x000cc40001107983 */ /* 0x000f220000300800 */
[----:B------:R-:W-:Y:S01]  /*35ea0*/  PRMT R17, R7, 0x7772, RZ ;  /* 0x0000777207117816 */ /* 0x000fe200000000ff */
[----:B------:R-:W-:Y:S01]  /*35eb0*/  ULDC UR4, c[0x0][0x248] ;  /* 0x0000920000047ab9 */ /* 0x000fe20000000800 */
[----:B------:R-:W-:Y:S01]  /*35ec0*/  PRMT R15, R4, 0x7773, RZ ;  /* 0x00007773040f7816 */ /* 0x000fe200000000ff */
[----:B------:R-:W0:Y:S02]  /*35ed0*/  LDC R21, c[0x0][0x248] ;  /* 0x00009200ff157b82 */ /* 0x000e240000000800 */
[----:B------:R1:W-:Y:S01]  /*35ee0*/  @P5 STG.E.U8 desc[UR28][R12.64], R17 ;  /* 0x000000110c005986 */ /* 0x0003e2000c10111c */
[----:B------:R-:W-:-:S02]  /*35ef0*/  IADD3 R10, P5, R14, R68, RZ ;  /* 0x000000440e0a7210 */ /* 0x000fc40007fbe0ff */
[----:B------:R-:W-:Y:S02]  /*35f00*/  PRMT R5, R5, 0x7773, RZ ;  /* 0x0000777305057816 */ /* 0x000fe400000000ff */
[-C--:B------:R-:W-:Y:S01]  /*35f10*/  LEA.HI.X.SX32 R11, R14, R69.reuse, 0x1, P5 ;  /* 0x000000450e0b7211 */ /* 0x080fe200028f0eff */
[----:B------:R-:W-:Y:S01]  /*35f20*/  IMAD R14, R23, 0x2, R14 ;  /* 0x00000002170e7824 */ /* 0x000fe200078e020e */
[----:B------:R1:W-:Y:S01]  /*35f30*/  @P4 STG.E.U8 desc[UR28][R8.64], R15 ;  /* 0x0000000f08004986 */ /* 0x0003e2000c10111c */
[----:B------:R-:W-:Y:S01]  /*35f40*/  IMAD R0, R24, UR4, RZ ;  /* 0x0000000418007c24 */ /* 0x000fe2000f8e02ff */
[----:B-1----:R-:W1:Y:S02]  /*35f50*/  LDC R13, c[0x0][0x248] ;  /* 0x00009200ff0d7b82 */ /* 0x002e640000000800 */
[----:B------:R0:W-:Y:S01]  /*35f60*/  @P3 STG.E.U8 desc[UR28][R10.64], R5 ;  /* 0x000000050a003986 */ /* 0x0001e2000c10111c */
[-C--:B------:R-:W-:Y:S01]  /*35f70*/  IADD3 R2, P3, R14, R68.reuse, RZ ;  /* 0x000000440e027210 */ /* 0x080fe20007f7e0ff */
[----:B------:R-:W-:Y:S01]  /*35f80*/  ULDC UR4, c[0x0][0x22c] ;  /* 0x00008b0000047ab9 */ /* 0x000fe20000000800 */
[----:B------:R-:W-:Y:S01]  /*35f90*/  ISETP.LT.AND P4, PT, R24, UR6, !P0 ;  /* 0x0000000618007c0c */ /* 0x000fe2000c781270 */
[----:B------:R-:W4:Y:S01]  /*35fa0*/  LDL.LU R12, [R1+0xcc0] ;  /* 0x000cc000010c7983 */ /* 0x000f220000300800 */
[----:B------:R-:W-:Y:S01]  /*35fb0*/  LEA.HI.X.SX32 R3, R14, R69, 0x1, P3 ;  /* 0x000000450e037211 */ /* 0x000fe200018f0eff */
[----:B------:R-:W-:Y:S01]  /*35fc0*/  ULDC UR6, c[0x0][0x22c] ;  /* 0x00008b0000067ab9 */ /* 0x000fe20000000800 */
[----:B------:R-:W3:Y:S01]  /*35fd0*/  LDC R17, c[0x0][0x248] ;  /* 0x00009200ff117b82 */ /* 0x000ee20000000800 */
[----:B------:R-:W-:Y:S01]  /*35fe0*/  IADD3 R4, P3, R0, R68, RZ ;  /* 0x0000004400047210 */ /* 0x000fe20007f7e0ff */
[----:B------:R-:W-:Y:S01]  /*35ff0*/  IMAD R14, R19, 0x4, R14 ;  /* 0x00000004130e7824 */ /* 0x000fe200078e020e */
[----:B------:R-:W-:-:S02]  /*36000*/  PRMT R9, R7, 0x7773, RZ ;  /* 0x0000777307097816 */ /* 0x000fc400000000ff */
[----:B0-----:R-:W-:Y:S01]  /*36010*/  PRMT R11, R6, 0x7773, RZ ;  /* 0x00007773060b7816 */ /* 0x001fe200000000ff */
[----:B------:R-:W4:Y:S01]  /*36020*/  LDL.LU R10, [R1+0xcbc] ;  /* 0x000cbc00010a7983 */ /* 0x000f220000300800 */
[----:B------:R-:W-:Y:S01]  /*36030*/  LEA.HI.X.SX32 R5, R0, R69, 0x1, P3 ;  /* 0x0000004500057211 */ /* 0x000fe200018f0eff */
[----:B------:R-:W0:Y:S02]  /*36040*/  LDC R19, c[0x0][0x248] ;  /* 0x00009200ff137b82 */ /* 0x000e240000000800 */
[----:B------:R3:W-:Y:S04]  /*36050*/  @P2 STG.E.U8 desc[UR28][R2.64], R11 ;  /* 0x0000000b02002986 */ /* 0x0007e8000c10111c */
[----:B------:R4:W-:Y:S01]  /*36060*/  @P4 STG.E.U8 desc[UR28][R4.64], R9 ;  /* 0x0000000904004986 */ /* 0x0009e2000c10111c */
[----:B------:R-:W-:Y:S01]  /*36070*/  IADD3 R6, P4, R14, R68, RZ ;  /* 0x000000440e067210 */ /* 0x000fe20007f9e0ff */
[----:B------:R-:W0:Y:S01]  /*36080*/  LDC R23, c[0x0][0x248] ;  /* 0x00009200ff177b82 */ /* 0x000e220000000800 */
[----:B------:R-:W-:-:S02]  /*36090*/  PRMT R15, R64, 0x7770, RZ ;  /* 0x00007770400f7816 */ /* 0x000fc400000000ff */
[-C--:B------:R-:W-:Y:S01]  /*360a0*/  LEA.HI.X.SX32 R7, R14, R69.reuse, 0x1, P4 ;  /* 0x000000450e077211 */ /* 0x080fe200020f0eff */
[----:B-1----:R-:W-:Y:S01]  /*360b0*/  IMAD R14, R13, 0x2, R14 ;  /* 0x000000020d0e7824 */ /* 0x002fe200078e020e */
[----:B---3--:R-:W-:Y:S01]  /*360c0*/  ISETP.LT.AND P3, PT, R20, UR4, !P0 ;  /* 0x0000000414007c0c */ /* 0x008fe2000c761270 */
[----:B------:R-:W-:Y:S02]  /*360d0*/  ULDC UR4, c[0x0][0x22c] ;  /* 0x00008b0000047ab9 */ /* 0x000fe40000000800 */
[----:B------:R1:W-:Y:S01]  /*360e0*/  @P1 STG.E.U8 desc[UR28][R6.64], R15 ;  /* 0x0000000f06001986 */ /* 0x0003e2000c10111c */
[----:B------:R-:W-:Y:S01]  /*360f0*/  IADD3 R2, P1, R14, R68, RZ ;  /* 0x000000440e027210 */ /* 0x000fe20007f3e0ff */
[----:B------:R-:W-:Y:S01]  /*36100*/  IMAD R0, R17, 0x2, R14 ;  /* 0x0000000211007824 */ /* 0x000fe200078e020e */
[----:B------:R-:W-:Y:S01]  /*36110*/  ISETP.LT.AND P5, PT, R22, UR7, !P0 ;  /* 0x0000000716007c0c */ /* 0x000fe2000c7a1270 */
[----:B------:R-:W3:Y:S01]  /*36120*/  LDC R17, c[0x0][0x248] ;  /* 0x00009200ff117b82 */ /* 0x000ee20000000800 */
[----:B------:R-:W-:-:S02]  /*36130*/  LEA.HI.X.SX32 R3, R14, R69, 0x1, P1 ;  /* 0x000000450e037211 */ /* 0x000fc400008f0eff */
[----:B--2---:R-:W-:Y:S01]  /*36140*/  ISETP.LT.AND P2, PT, R18, UR4, !P0 ;  /* 0x0000000412007c0c */ /* 0x004fe2000c741270 */
[----:B------:R-:W-:Y:S01]  /*36150*/  ULDC UR4, c[0x0][0x22c] ;  /* 0x00008b0000047ab9 */ /* 0x000fe20000000800 */
[----:B------:R-:W2:Y:S01]  /*36160*/  LDL.LU R18, [R1+0xcb8] ;  /* 0x000cb80001127983 */ /* 0x000ea20000300800 */
[----:B------:R-:W-:Y:S01]  /*36170*/  PRMT R13, R65, 0x7770, RZ ;  /* 0x00007770410d7816 */ /* 0x000fe200000000ff */
[----:B------:R-:W-:Y:S01]  /*36180*/  IMAD R8, R21, 0x2, R0 ;  /* 0x0000000215087824 */ /* 0x000fe200078e0200 */
[----:B----4-:R-:W-:Y:S01]  /*36190*/  ISETP.LT.AND P4, PT, R16, UR4, !P0 ;  /* 0x0000000410007c0c */ /* 0x010fe2000c781270 */
[----:B------:R-:W4:Y:S01]  /*361a0*/  LDL.LU R20, [R1+0xb84] ;  /* 0x000b840001147983 */ /* 0x000f220000300800 */
[----:B------:R-:W-:Y:S01]  /*361b0*/  IADD3 R4, P1, R0, R68, RZ ;  /* 0x0000004400047210 */ /* 0x000fe20007f3e0ff */
[----:B------:R-:W-:Y:S01]  /*361c0*/  ULDC UR4, c[0x0][0x22c] ;  /* 0x00008b0000047ab9 */ /* 0x000fe20000000800 */
[----:B------:R-:W-:Y:S01]  /*361d0*/  PRMT R11, R66, 0x7770, RZ ;  /* 0x00007770420b7816 */ /* 0x000fe200000000ff */
[----:B------:R-:W4:Y:S01]  /*361e0*/  LDL.LU R16, [R1+0xcb4] ;  /* 0x000cb40001107983 */ /* 0x000f220000300800 */
[----:B-1----:R-:W-:Y:S01]  /*361f0*/  PRMT R15, R67, 0x7770, RZ ;  /* 0x00007770430f7816 */ /* 0x002fe200000000ff */
[----:B------:R-:W-:-:S02]  /*36200*/  ULDC UR7, c[0x0][0x22c] ;  /* 0x00008b0000077ab9 */ /* 0x000fc40000000800 */
[----:B------:R-:W4:Y:S01]  /*36210*/  LDL.LU R14, [R1+0xcb0] ;  /* 0x000cb000010e7983 */ /* 0x000f220000300800 */
[-C--:B------:R-:W-:Y:S01]  /*36220*/  LEA.HI.X.SX32 R5, R0, R69.reuse, 0x1, P1 ;  /* 0x0000004500057211 */ /* 0x080fe200008f0eff */
[----:B0-----:R-:W-:Y:S02]  /*36230*/  IMAD R0, R19, 0x2, R8 ;  /* 0x0000000213007824 */ /* 0x001fe400078e0208 */
[----:B------:R0:W-:Y:S01]  /*36240*/  @P6 STG.E.U8 desc[UR28][R2.64], R13 ;  /* 0x0000000d02006986 */ /* 0x0001e2000c10111c */
[CC--:B------:R-:W-:Y:S01]  /*36250*/  IADD3 R6, P6, R8.reuse, R68.reuse, RZ ;  /* 0x0000004408067210 */ /* 0x0c0fe20007fde0ff */
[----:B------:R-:W1:Y:S02]  /*36260*/  LDC R19, c[0x0][0x248] ;  /* 0x00009200ff137b82 */ /* 0x000e640000000800 */
[----:B------:R3:W-:Y:S01]  /*36270*/  @P5 STG.E.U8 desc[UR28][R4.64], R11 ;  /* 0x0000000b04005986 */ /* 0x0007e2000c10111c */
[----:B------:R-:W-:Y:S02]  /*36280*/  LEA.HI.X.SX32 R7, R8, R69, 0x1, P6 ;  /* 0x0000004508077211 */ /* 0x000fe400030f0eff */
[----:B------:R-:W-:Y:S01]  /*36290*/  ISETP.LT.AND P1, PT, R12, UR4, !P0 ;  /* 0x000000040c007c0c */ /* 0x000fe2000c721270 */
[----:B------:R-:W-:Y:S01]  /*362a0*/  ULDC UR4, c[0x0][0x22c] ;  /* 0x00008b0000047ab9 */ /* 0x000fe20000000800 */
[----:B------:R-:W-:-:S02]  /*362b0*/  IADD3 R8, P6, R0, R68, RZ ;  /* 0x0000004400087210 */ /* 0x000fc40007fde0ff */
[----:B0-----:R-:W-:Y:S01]  /*362c0*/  PRMT R13, R64, 0x7771, RZ ;  /* 0x00007771400d7816 */ /* 0x001fe200000000ff */
[----:B------:R0:W-:Y:S01]  /*362d0*/  @P3 STG.E.U8 desc[UR28][R6.64], R15 ;  /* 0x0000000f06003986 */ /* 0x0001e2000c10111c */
[----:B------:R-:W-:Y:S01]  /*362e0*/  ISETP.LT.AND P5, PT, R10, UR4, !P0 ;  /* 0x000000040a007c0c */ /* 0x000fe2000c7a1270 */
[----:B------:R-:W-:Y:S01]  /*362f0*/  IMAD R10, R23, 0x2, R0 ;  /* 0x00000002170a7824 */ /* 0x000fe200078e0200 */
[-C--:B------:R-:W-:Y:S01]  /*36300*/  LEA.HI.X.SX32 R9, R0, R69.reuse, 0x1, P6 ;  /* 0x0000004500097211 */ /* 0x080fe200030f0eff */
[----:B------:R-:W-:Y:S01]  /*36310*/  ULDC UR4, c[0x0][0x22c] ;  /* 0x00008b0000047ab9 */ /* 0x000fe20000000800 */
[----:B---3--:R-:W-:Y:S01]  /*36320*/  PRMT R11, R65, 0x7771, RZ ;  /* 0x00007771410b7816 */ /* 0x008fe200000000ff */
[----:B------:R-:W3:Y:S01]  /*36330*/  LDL.LU R12, [R1+0xcac] ;  /* 0x000cac00010c7983 */ /* 0x000ee20000300800 */
[CC--:B------:R-:W-:Y:S01]  /*36340*/  IADD3 R2, P6, R10.reuse, R68.reuse, RZ ;  /* 0x000000440a027210 */ /* 0x0c0fe20007fde0ff */
[----:B------:R-:W3:Y:S03]  /*36350*/  LDC R23, c[0x0][0x248] ;  /* 0x00009200ff177b82 */ /* 0x000ee60000000800 */
[-C--:B------:R-:W-:Y:S01]  /*36360*/  LEA.HI.X.SX32 R3, R10, R69.reuse, 0x1, P6 ;  /* 0x000000450a037211 */ /* 0x080fe200030f0eff */
[----:B------:R-:W-:Y:S01]  /*36370*/  IMAD R10, R17, 0x2, R10 ;  /* 0x00000002110a7824 */ /* 0x000fe200078e020a */
[----:B------:R-:W-:Y:S03]  /*36380*/  @P2 STG.E.U8 desc[UR28][R8.64], R13 ;  /* 0x0000000d08002986 */ /* 0x000fe6000c10111c */
[----:B------:R-:W1:Y:S01]  /*36390*/  LDC R17, c[0x0][0x248] ;  /* 0x00009200ff117b82 */ /* 0x000e620000000800 */
[C---:B------:R-:W-:Y:S01]  /*363a0*/  IADD3 R4, P2, R10.reuse, R68, RZ ;  /* 0x000000440a047210 */ /* 0x040fe20007f5e0ff */
[----:B------:R4:W-:Y:S03]  /*363b0*/  @P4 STG.E.U8 desc[UR28][R2.64], R11 ;  /* 0x0000000b02004986 */ /* 0x0009e6000c10111c */
[----:B------:R-:W-:-:S03]  /*363c0*/  LEA.HI.X.SX32 R5, R10, R69, 0x1, P2 ;  /* 0x000000450a057211 */ /* 0x000fc600010f0eff */
[----:B0-----:R-:W0:Y:S01]  /*363d0*/  LDC R15, c[0x0][0x248] ;  /* 0x00009200ff0f7b82 */ /* 0x001e220000000800 */
[----:B--2---:R-:W-:Y:S01]  /*363e0*/  ISETP.LT.AND P3, PT, R18, UR4, !P0 ;  /* 0x0000000412007c0c */ /* 0x004fe2000c761270 */
[----:B------:R-:W-:Y:S01]  /*363f0*/  ULDC UR4, c[0x0][0x248] ;  /* 0x0000920000047ab9 */ /* 0x000fe20000000800 */
[----:B------:R-:W2:Y:S01]  /*36400*/  LDL.LU R18, [R1+0xca8] ;  /* 0x000ca80001127983 */ /* 0x000ea20000300800 */
[----:B------:R-:W-:Y:S01]  /*36410*/  PRMT R7, R66, 0x7771, RZ ;  /* 0x0000777142077816 */ /* 0x000fe200000000ff */
[C---:B----4-:R-:W-:Y:S01]  /*36420*/  IMAD R0, R20.reuse, UR4, RZ ;  /* 0x0000000414007c24 */ /* 0x050fe2000f8e02ff */
[----:B------:R-:W-:Y:S01]  /*36430*/  ULDC UR4, c[0x0][0x22c] ;  /* 0x00008b0000047ab9 */ /* 0x000fe20000000800 */
[----:B------:R-:W-:Y:S01]  /*36440*/  ISETP.LT.AND P6, PT, R20, UR6, !P0 ;  /* 0x0000000614007c0c */ /* 0x000fe2000c7c1270 */
[----:B------:R-:W4:Y:S01]  /*36450*/  LDC R11, c[0x0][0x248] ;  /* 0x00009200ff0b7b82 */ /* 0x000f220000000800 */
[----:B------:R-:W-:Y:S01]  /*36460*/  ISETP.LT.AND P4, PT, R16, UR7, !P0 ;  /* 0x0000000710007c0c */ /* 0x000fe2000c781270 */
[----:B------:R0:W-:Y:S01]  /*36470*/  @P1 STG.E.U8 desc[UR28][R4.64], R7 ;  /* 0x0000000704001986 */ /* 0x0001e2000c10111c */
[----:B------:R-:W-:Y:S01]  /*36480*/  PRMT R9, R67, 0x7771, RZ ;  /* 0x0000777143097816 */ /* 0x000fe200000000ff */
[----:B-1----:R-:W-:Y:S01]  /*36490*/  IMAD R10, R17, 0x4, R10 ;  /* 0x00000004110a7824 */ /* 0x002fe200078e020a */
[----:B------:R-:W-:Y:S01]  /*364a0*/  ISETP.LT.AND P2, PT, R14, UR4, !P0 ;  /* 0x000000040e007c0c */ /* 0x000fe2000c741270 */
[----:B------:R-:W2:Y:S01]  /*364b0*/  LDL.LU R16, [R1+0xca4] ;  /* 0x000ca40001107983 */ /* 0x000ea20000300800 */
[C---:B------:R-:W-:Y:S01]  /*364c0*/  IADD3 R2, P1, R0.reuse, R68, RZ ;  /* 0x0000004400027210 */ /* 0x040fe20007f3e0ff */
[----:B------:R-:W-:Y:S01]  /*364d0*/  ULDC UR4, c[0x0][0x22c] ;  /* 0x00008b0000047ab9 */ /* 0x000fe20000000800 */
[----:B------:R-:W-:Y:S01]  /*364e0*/  PRMT R13, R65, 0x7772, RZ ;  /* 0x00007772410d7816 */ /* 0x000fe200000000ff */
[----:B------:R-:W2:Y:S01]  /*364f0*/  LDL.LU R14, [R1+0xca0] ;  /* 0x000ca000010e7983 */ /* 0x000ea20000300800 */
[----:B------:R-:W-:Y:S01]  /*36500*/  LEA.HI.X.SX32 R3, R0, R69, 0x1, P1 ;  /* 0x0000004500037211 */ /* 0x000fe200008f0eff */
[----:B0-----:R-:W-:Y:S01]  /*36510*/  IMAD R0, R15, 0x2, R10 ;  /* 0x000000020f007824 */ /* 0x001fe200078e020a */
[----:B------:R-:W0:Y:S01]  /*36520*/  LDC R17, c[0x0][0x248] ;  /* 0x00009200ff117b82 */ /* 0x000e220000000800 */
[----:B------:R-:W2:Y:S01]  /*36530*/  LDL.LU R21, [R1+0xc9c] ;  /* 0x000c9c0001157983 */ /* 0x000ea20000300800 */
[----:B------:R-:W-:Y:S01]  /*36540*/  ULDC UR6, c[0x0][0x22c] ;  /* 0x00008b0000067ab9 */ /* 0x000fe20000000800 */
[----:B------:R-:W-:-:S02]  /*36550*/  ULDC UR7, c[0x0][0x22c] ;  /* 0x00008b0000077ab9 */ /* 0x000fc40000000800 */
[----:B------:R1:W-:Y:S01]  /*36560*/  @P6 STG.E.U8 desc[UR28][R2.64], R9 ;  /* 0x0000000902006986 */ /* 0x0003e2000c10111c */
[-C--:B------:R-:W-:Y:S01]  /*36570*/  IADD3 R4, P6, R10, R68.reuse, RZ ;  /* 0x000000440a047210 */ /* 0x080fe20007fde0ff */
[----:B------:R-:W-:Y:S01]  /*36580*/  IMAD R8, R19, 0x2, R0 ;  /* 0x0000000213087824 */ /* 0x000fe200078e0200 */
[----:B------:R-:W-:Y:S01]  /*36590*/  PRMT R15, R64, 0x7772, RZ ;  /* 0x00007772400f7816 */ /* 0x000fe200000000ff */
[----:B------:R-:W2:Y:S01]  /*365a0*/  LDL.LU R20, [R1+0xb80] ;  /* 0x000b800001147983 */ /* 0x000ea20000300800 */
[----:B------:R-:W-:Y:S01]  /*365b0*/  LEA.HI.X.SX32 R5, R10, R69, 0x1, P6 ;  /* 0x000000450a057211 */ /* 0x000fe200030f0eff */
[----:B------:R-:W0:Y:S01]  /*365c0*/  LDC R19, c[0x0][0x248] ;  /* 0x00009200ff137b82 */ /* 0x000e220000000800 */
[----:B------:R-:W-:-:S04]  /*365d0*/  IADD3 R6, P6, R0, R68, RZ ;  /* 0x0000004400067210 */ /* 0x000fc80007fde0ff */
[-C--:B------:R-:W-:Y:S02]  /*365e0*/  LEA.HI.X.SX32 R7, R0, R69.reuse, 0x1, P6 ;  /* 0x0000004500077211 */ /* 0x080fe400030f0eff */
[----:B-1----:R-:W-:Y:S01]  /*365f0*/  IADD3 R2, P6, R8, R68, RZ ;  /* 0x0000004408027210 */ /* 0x002fe20007fde0ff */
[----:B------:R1:W-:Y:S01]  /*36600*/  @P5 STG.E.U8 desc[UR28][R4.64], R15 ;  /* 0x0000000f04005986 */ /* 0x0003e2000c10111c */
[----:B----4-:R-:W-:Y:S01]  /*36610*/  IMAD R0, R11, 0x2, R8 ;  /* 0x000000020b007824 */ /* 0x010fe200078e0208 */
[----:B------:R-:W-:Y:S02]  /*36620*/  PRMT R11, R66, 0x7772, RZ ;  /* 0x00007772420b7816 */ /* 0x000fe400000000ff */
[----:B------:R-:W-:Y:S01]  /*36630*/  LEA.HI.X.SX32 R3, R8, R69, 0x1, P6 ;  /* 0x0000004508037211 */ /* 0x000fe200030f0eff */
[----:B------:R4:W-:Y:S04]  /*36640*/  @P3 STG.E.U8 desc[UR28][R6.64], R13 ;  /* 0x0000000d06003986 */ /* 0x0009e8000c10111c */
[----:B------:R4:W-:Y:S01]  /*36650*/  @P4 STG.E.U8 desc[UR28][R2.64], R11 ;  /* 0x0000000b02004986 */ /* 0x0009e2000c10111c */
[----:B---3--:R-:W-:Y:S01]  /*36660*/  ISETP.LT.AND P1, PT, R12, UR6, !P0 ;  /* 0x000000060c007c0c */ /* 0x008fe2000c721270 */
[----:B------:R-:W-:Y:S01]  /*36670*/  ULDC UR6, c[0x0][0x22c] ;  /* 0x00008b0000067ab9 */ /* 0x000fe20000000800 */
[----:B------:R-:W3:Y:S01]  /*36680*/  LDC R12, c[0x0][0x248] ;  /* 0x00009200ff0c7b82 */ /* 0x000ee20000000800 */
[----:B------:R-:W-:-:S07]  /*36690*/  PRMT R65, R65, 0x7773, RZ ;  /* 0x0000777341417816 */ /* 0x000fce00000000ff */
[----:B-1----:R-:W1:Y:S01]  /*366a0*/  LDC R15, c[0x0][0x248] ;  /* 0x00009200ff0f7b82 */ /* 0x002e620000000800 */
[----:B--2---:R-:W-:Y:S01]  /*366b0*/  ISETP.LT.AND P5, PT, R18, UR4, !P0 ;  /* 0x0000000412007c0c */ /* 0x004fe2000c7a1270 */
[----:B------:R-:W-:Y:S01]  /*366c0*/  ULDC UR4, c[0x0][0x22c] ;  /* 0x00008b0000047ab9 */ /* 0x000fe20000000800 */
[----:B------:R-:W-:Y:S01]  /*366d0*/  IADD3 R8, P6, R0, R68, RZ ;  /* 0x0000004400087210 */ /* 0x000fe20007fde0ff */
[----:B0-----:R-:W-:Y:S01]  /*366e0*/  IMAD R5, R17, 0x2, R0 ;  /* 0x0000000211057824 */ /* 0x001fe200078e0200 */
[----:B----4-:R-:W-:-:S03]  /*366f0*/  PRMT R7, R67, 0x7772, RZ ;  /* 0x0000777243077816 */ /* 0x010fc600000000ff */
[----:B------:R-:W0:Y:S01]  /*36700*/  LDC R13, c[0x0][0x248] ;  /* 0x00009200ff0d7b82 */ /* 0x000e220000000800 */
[----:B------:R-:W-:Y:S01]  /*36710*/  ISETP.LT.AND P3, PT, R16, UR4, !P0 ;  /* 0x0000000410007c0c */ /* 0x000fe2000c761270 */
[----:B------:R-:W-:Y:S01]  /*36720*/  ULDC UR4, c[0x0][0x22c] ;  /* 0x00008b0000047ab9 */ /* 0x000fe20000000800 */
[----:B------:R-:W2:Y:S01]  /*36730*/  LDL.LU R16, [R1+0xc98] ;  /* 0x000c980001107983 */ /* 0x000ea20000300800 */
[----:B------:R-:W-:-:S04]  /*36740*/  LEA.HI.X.SX32 R9, R0, R69, 0x1, P6 ;  /* 0x0000004500097211 */ /* 0x000fc800030f0eff */
[----:B------:R-:W4:Y:S01]  /*36750*/  LDC R17, c[0x0][0x248] ;  /* 0x00009200ff117b82 */ /* 0x000f220000000800 */
[----:B------:R-:W-:Y:S01]  /*36760*/  ISETP.LT.AND P4, PT, R14, UR4, !P0 ;  /* 0x000000040e007c0c */ /* 0x000fe2000c781270 */
[----:B------:R-:W4:Y:S01]  /*36770*/  LDL.LU R18, [R1+0xc94] ;  /* 0x000c940001127983 */ /* 0x000f220000300800 */
[CC--:B------:R-:W-:Y:S01]  /*36780*/  IADD3 R4, P6, R5.reuse, R68.reuse, RZ ;  /* 0x0000004405047210 */ /* 0x0c0fe20007fde0ff */
[----:B---3--:R-:W-:Y:S01]  /*36790*/  IMAD R0, R12, 0x2, R5 ;  /* 0x000000020c007824 */ /* 0x008fe200078e0205 */
[----:B------:R-:W-:Y:S01]  /*367a0*/  PRMT R11, R64, 0x7773, RZ ;  /* 0x00007773400b7816 */ /* 0x000fe200000000ff */
[----:B------:R-:W3:Y:S01]  /*367b0*/  LDL.LU R14, [R1+0xc90] ;  /* 0x000c9000010e7983 */ /* 0x000ee20000300800 */
[-C--:B------:R-:W-:Y:S01]  /*367c0*/  LEA.HI.X.SX32 R5, R5, R69.reuse, 0x1, P6 ;  /* 0x0000004505057211 */ /* 0x080fe200030f0eff */
[----:B------:R-:W-:Y:S01]  /*367d0*/  ULDC UR4, c[0x0][0x22c] ;  /* 0x00008b0000047ab9 */ /* 0x000fe20000000800 */
[CC--:B------:R-:W-:Y:S01]  /*367e0*/  IADD3 R2, P6, R0.reuse, R68.reuse, RZ ;  /* 0x0000004400027210 */ /* 0x0c0fe20007fde0ff */
[----:B------:R-:W4:Y:S03]  /*367f0*/  LDL.LU R10, [R1+0xc8c] ;  /* 0x000c8c00010a7983 */ /* 0x000f260000300800 */
[-C--:B------:R-:W-:Y:S01]  /*36800*/  LEA.HI.X.SX32 R3, R0, R69.reuse, 0x1, P6 ;  /* 0x0000004500037211 */ /* 0x080fe200030f0eff */
[----:B------:R-:W-:Y:S01]  /*36810*/  IMAD R0, R19, 0x2, R0 ;  /* 0x0000000213007824 */ /* 0x000fe200078e0200 */
[----:B------:R1:W-:Y:S01]  /*36820*/  @P2 STG.E.U8 desc[UR28][R8.64], R7 ;  /* 0x0000000708002986 */ /* 0x0003e2000c10111c */
[----:B------:R-:W-:Y:S01]  /*36830*/  ISETP.LT.AND P6, PT, R20, UR6, !P0 ;  /* 0x0000000614007c0c */ /* 0x000fe2000c7c1270 */
[----:B------:R-:W-:Y:S01]  /*36840*/  ULDC UR6, c[0x0][0x22c] ;  /* 0x00008b0000067ab9 */ /* 0x000fe20000000800 */
[----:B------:R-:W-:Y:S01]  /*36850*/  PRMT R67, R67, 0x7773, RZ ;  /* 0x0000777343437816 */ /* 0x000fe200000000ff */
[----:B------:R3:W-:Y:S01]  /*36860*/  @P1 STG.E.U8 desc[UR28][R4.64], R11 ;  /* 0x0000000b04001986 */ /* 0x0007e2000c10111c */
[C---:B------:R-:W-:Y:S01]  /*36870*/  IADD3 R6, P1, R0.reuse, R68, RZ ;  /* 0x0000004400067210 */ /* 0x040fe20007f3e0ff */
[----:B------:R-:W4:Y:S02]  /*36880*/  LDC R19, c[0x0][0x248] ;  /* 0x00009200ff137b82 */ /* 0x000f240000000800 */
[----:B------:R0:W-:Y:S01]  /*36890*/  @P5 STG.E.U8 desc[UR28][R2.64], R65 ;  /* 0x0000004102005986 */ /* 0x0001e2000c10111c */
[----:B-1----:R-:W-:-:S02]  /*368a0*/  LEA.HI.X.SX32 R7, R0, R69, 0x1, P1 ;  /* 0x0000004500077211 */ /* 0x002fc400008f0eff */
[----:B------:R-:W-:-:S03]  /*368b0*/  PRMT R9, R66, 0x7773, RZ ;  /* 0x0000777342097816 */ /* 0x000fc600000000ff */
[----:B------:R-:W1:Y:S02]  /*368c0*/  LDC R8, c[0x0][0x248] ;  /* 0x00009200ff087b82 */ /* 0x000e640000000800 */
[----:B------:R0:W-:Y:S01]  /*368d0*/  @P3 STG.E.U8 desc[UR28][R6.64], R9 ;  /* 0x0000000906003986 */ /* 0x0001e2000c10111c */
[----:B------:R-:W-:Y:S01]  /*368e0*/  ISETP.LT.AND P2, PT, R21, UR4, !P0 ;  /* 0x0000000415007c0c */ /* 0x000fe2000c741270 */
[----:B------:R-:W-:Y:S01]  /*368f0*/  ULDC UR4, c[0x0][0x248] ;  /* 0x0000920000047ab9 */ /* 0x000fe20000000800 */
[----:B--2---:R-:W-:Y:S02]  /*36900*/  ISETP.LT.AND P1, PT, R16, UR7, !P0 ;  /* 0x0000000710007c0c */ /* 0x004fe4000c721270 */
[----:B---3--:R-:W-:Y:S01]  /*36910*/  ISETP.LT.AND P3, PT, R14, UR6, !P0 ;  /* 0x000000060e007c0c */ /* 0x008fe2000c761270 */
[----:B------:R-:W2:Y:S01]  /*36920*/  LDL.LU R16, [R1+0xc88] ;  /* 0x000c880001107983 */ /* 0x000ea20000300800 */
[----:B------:R-:W-:Y:S01]  /*36930*/  IMAD R4, R20, UR4, RZ ;  /* 0x0000000414047c24 */ /* 0x000fe2000f8e02ff */
[----:B------:R-:W-:Y:S01]  /*36940*/  PRMT R11, R72, 0x7770, RZ ;  /* 0x00007770480b7816 */ /* 0x000fe200000000ff */
[----:B0-----:R-:W-:Y:S01]  /*36950*/  IMAD R0, R13, 0x4, R0 ;  /* 0x000000040d007824 */ /* 0x001fe200078e0200 */
[----:B------:R-:W3:Y:S01]  /*36960*/  LDL.LU R14, [R1+0xc84] ;  /* 0x000c8400010e7983 */ /* 0x000ee20000300800 */
[----:B------:R-:W-:Y:S01]  /*36970*/  ULDC UR4, c[0x0][0x22c] ;  /* 0x00008b0000047ab9 */ /* 0x000fe20000000800 */
[----:B------:R-:W0:Y:S01]  /*36980*/  LDC R21, c[0x0][0x248] ;  /* 0x00009200ff157b82 */ /* 0x000e220000000800 */
[----:B------:R-:W-:Y:S01]  /*36990*/  ULDC UR6, c[0x0][0x22c] ;  /* 0x00008b0000067ab9 */ /* 0x000fe20000000800 */
[----:B------:R-:W3:Y:S01]  /*369a0*/  LDL.LU R12, [R1+0xc80] ;  /* 0x000c8000010c7983 */ /* 0x000ee20000300800 */
[C---:B------:R-:W-:Y:S01]  /*369b0*/  IADD3 R2, P5, R4.reuse, R68, RZ ;  /* 0x0000004404027210 */ /* 0x040fe20007fbe0ff */
[----:B------:R-:W-:Y:S01]  /*369c0*/  IMAD R7, R15, 0x2, R0 ;  /* 0x000000020f077824 */ /* 0x000fe200078e0200 */
[----:B------:R-:W-:Y:S01]  /*369d0*/  ULDC UR7, c[0x0][0x22c] ;  /* 0x00008b0000077ab9 */ /* 0x000fe20000000800 */
[----:B------:R-:W3:Y:S01]  /*369e0*/  LDL.LU R20, [R1+0xb7c] ;  /* 0x000b7c0001147983 */ /* 0x000ee20000300800 */
[----:B------:R-:W-:-:S05]  /*369f0*/  LEA.HI.X.SX32 R3, R4, R69, 0x1, P5 ;  /* 0x0000004504037211 */ /* 0x000fca00028f0eff */
[----:B------:R4:W-:Y:S01]  /*36a00*/  @P6 STG.E.U8 desc[UR28][R2.64], R67 ;  /* 0x0000004302006986 */ /* 0x0009e2000c10111c */
[----:B------:R-:W-:-:S04]  /*36a10*/  IADD3 R4, P6, R0, R68, RZ ;  /* 0x0000004400047210 */ /* 0x000fc80007fde0ff */
[-C--:B------:R-:W-:Y:S01]  /*36a20*/  LEA.HI.X.SX32 R5, R0, R69.reuse, 0x1, P6 ;  /* 0x0000004500057211 */ /* 0x080fe200030f0eff */
[----:B-1----:R-:W-:Y:S01]  /*36a30*/  IMAD R0, R8, 0x2, R7 ;  /* 0x0000000208007824 */ /* 0x002fe200078e0207 */
[CC--:B------:R-:W-:Y:S02]  /*36a40*/  IADD3 R6, P6, R7.reuse, R68.reuse, RZ ;  /* 0x0000004407067210 */ /* 0x0c0fe40007fde0ff */
[----:B----4-:R-:W-:Y:S01]  /*36a50*/  ISETP.LT.AND P5, PT, R18, UR4, !P0 ;  /* 0x0000000412007c0c */ /* 0x010fe2000c7a1270 */
[----:B------:R-:W-:Y:S01]  /*36a60*/  ULDC UR4, c[0x0][0x22c] ;  /* 0x00008b0000047ab9 */ /* 0x000fe20000000800 */
[----:B------:R1:W-:Y:S01]  /*36a70*/  @P4 STG.E.U8 desc[UR28][R4.64], R11 ;  /* 0x0000000b04004986 */ /* 0x0003e2000c10111c */
[-C--:B------:R-:W-:Y:S02]  /*36a80*/  LEA.HI.X.SX32 R7, R7, R69.reuse, 0x1, P6 ;  /* 0x0000004507077211 */ /* 0x080fe400030f0eff */
[----:B------:R-:W-:Y:S01]  /*36a90*/  ISETP.LT.AND P4, PT, R10, UR4, !P0 ;  /* 0x000000040a007c0c */ /* 0x000fe2000c781270 */
[----:B------:R-:W-:Y:S01]  /*36aa0*/  IMAD R10, R17, 0x2, R0 ;  /* 0x00000002110a7824 */ /* 0x000fe200078e0200 */
[CC--:B------:R-:W-:Y:S01]  /*36ab0*/  IADD3 R2, P6, R0.reuse, R68.reuse, RZ ;  /* 0x0000004400027210 */ /* 0x0c0fe20007fde0ff */
[----:B------:R-:W-:Y:S01]  /*36ac0*/  ULDC UR4, c[0x0][0x22c] ;  /* 0x00008b0000047ab9 */ /* 0x000fe20000000800 */
[----:B------:R-:W-:Y:S01]  /*36ad0*/  PRMT R15, R73, 0x7770, RZ ;  /* 0x00007770490f7816 */ /* 0x000fe200000000ff */
[----:B------:R-:W4:Y:S01]  /*36ae0*/  LDL.LU R18, [R1+0xc7c] ;  /* 0x000c7c0001127983 */ /* 0x000f220000300800 */
[----:B------:R-:W-:Y:S01]  /*36af0*/  LEA.HI.X.SX32 R3, R0, R69, 0x1, P6 ;  /* 0x0000004500037211 */ /* 0x000fe200030f0eff */
[----:B------:R-:W3:Y:S01]  /*36b00*/  LDC R17, c[0x0][0x248] ;  /* 0x00009200ff117b82 */ /* 0x000ee20000000800 */
[----:B------:R-:W-:-:S02]  /*36b10*/  IADD3 R8, P6, R10, R68, RZ ;  /* 0x000000440a087210 */ /* 0x000fc40007fde0ff */
[----:B------:R-:W-:Y:S02]  /*36b20*/  PRMT R13, R74, 0x7770, RZ ;  /* 0x000077704a0d7816 */ /* 0x000fe400000000ff */
[-C--:B------:R-:W-:Y:S01]  /*36b30*/  LEA.HI.X.SX32 R9, R10, R69.reuse, 0x1, P6 ;  /* 0x000000450a097211 */ /* 0x080fe200030f0eff */
[----:B------:R-:W-:Y:S01]  /*36b40*/  IMAD R10, R19, 0x2, R10 ;  /* 0x00000002130a7824 */ /* 0x000fe200078e020a */
[----:B------:R0:W-:Y:S01]  /*36b50*/  @P2 STG.E.U8 desc[UR28][R6.64], R15 ;  /* 0x0000000f06002986 */ /* 0x0001e2000c10111c */
[----:B-1----:R-:W-:Y:S01]  /*36b60*/  PRMT R11, R75, 0x7770, RZ ;  /* 0x000077704b0b7816 */ /* 0x002fe200000000ff */
[----:B------:R-:W1:Y:S02]  /*36b70*/  LDC R19, c[0x0][0x248] ;  /* 0x00009200ff137b82 */ /* 0x000e640000000800 */
[C---:B------:R-:W-:Y:S01]  /*36b80*/  IADD3 R4, P6, R10.reuse, R68, RZ ;  /* 0x000000440a047210 */ /* 0x040fe20007fde0ff */
[----:B------:R-:W-:Y:S03]  /*36b90*/  @P1 STG.E.U8 desc[UR28][R2.64], R13 ;  /* 0x0000000d02001986 */ /* 0x000fe6000c10111c */
[----:B------:R-:W-:Y:S01]  /*36ba0*/  LEA.HI.X.SX32 R5, R10, R69, 0x1, P6 ;  /* 0x000000450a057211 */ /* 0x000fe200030f0eff */
[----:B------:R3:W-:Y:S01]  /*36bb0*/  @P5 STG.E.U8 desc[UR28][R8.64], R11 ;  /* 0x0000000b08005986 */ /* 0x0007e2000c10111c */
[----:B0-----:R-:W-:Y:S01]  /*36bc0*/  IMAD R0, R21, 0x2, R10 ;  /* 0x0000000215007824 */ /* 0x001fe200078e020a */
[----:B------:R-:W-:Y:S01]  /*36bd0*/  PRMT R15, R72, 0x7771, RZ ;  /* 0x00007771480f7816 */ /* 0x000fe200000000ff */
[----:B------:R-:W0:Y:S01]  /*36be0*/  LDC R21, c[0x0][0x248] ;  /* 0x00009200ff157b82 */ /* 0x000e220000000800 */
[----:B--2---:R-:W-:Y:S01]  /*36bf0*/  ISETP.LT.AND P2, PT, R16, UR4, !P0 ;  /* 0x0000000410007c0c */ /* 0x004fe2000c741270 */
[----:B------:R-:W-:Y:S01]  /*36c00*/  ULDC UR4, c[0x0][0x22c] ;  /* 0x00008b0000047ab9 */ /* 0x000fe20000000800 */
[----:B------:R-:W2:Y:S01]  /*36c10*/  LDL.LU R16, [R1+0xc78] ;  /* 0x000c780001107983 */ /* 0x000ea20000300800 */
[----:B---3--:R-:W-:Y:S01]  /*36c20*/  ISETP.LT.AND P1, PT, R14, UR4, !P0 ;  /* 0x000000040e007c0c */ /* 0x008fe2000c721270 */
[----:B------:R-:W-:-:S02]  /*36c30*/  ULDC UR4, c[0x0][0x22c] ;  /* 0x00008b0000047ab9 */ /* 0x000fc40000000800 */
[----:B------:R-:W3:Y:S01]  /*36c40*/  LDL.LU R14, [R1+0xc74] ;  /* 0x000c7400010e7983 */ /* 0x000ee20000300800 */
[----:B------:R-:W-:Y:S01]  /*36c50*/  ISETP.LT.AND P6, PT, R12, UR4, !P0 ;  /* 0x000000040c007c0c */ /* 0x000fe2000c7c1270 */
[----:B------:R-:W-:Y:S02]  /*36c60*/  ULDC UR4, c[0x0][0x248] ;  /* 0x0000920000047ab9 */ /* 0x000fe40000000800 */
[----:B------:R-:W3:Y:S04]  /*36c70*/  LDL.LU R12, [R1+0xc70] ;  /* 0x000c7000010c7983 */ /* 0x000ee80000300800 */
[----:B------:R-:W3:Y:S04]  /*36c80*/  LDL.LU R8, [R1+0xc6c] ;  /* 0x000c6c0001087983 */ /* 0x000ee80000300800 */
[----:B------:R-:W3:Y:S01]  /*36c90*/  LDL.LU R10, [R1+0xb78] ;  /* 0x000b7800010a7983 */ /* 0x000ee20000300800 */
[----:B------:R-:W-:-:S04]  /*36ca0*/  IADD3 R2, P5, R0, R68, RZ ;  /* 0x0000004400027210 */ /* 0x000fc80007fbe0ff */
[-C--:B------:R-:W-:Y:S01]  /*36cb0*/  LEA.HI.X.SX32 R3, R0, R69.reuse, 0x1, P5 ;  /* 0x0000004500037211 */ /* 0x080fe200028f0eff */
[----:B------:R-:W-:Y:S02]  /*36cc0*/  IMAD R0, R17, 0x2, R0 ;  /* 0x0000000211007824 */ /* 0x000fe400078e0200 */
[----:B------:R-:W0:Y:S01]  /*36cd0*/  LDC R17, c[0x0][0x248] ;  /* 0x00009200ff117b82 */ /* 0x000e220000000800 */
[----:B------:R1:W-:Y:S01]  /*36ce0*/  @P3 STG.E.U8 desc[UR28][R4.64], R15 ;  /* 0x0000000f04003986 */ /* 0x0003e2000c10111c */
[----:B------:R-:W-:Y:S02]  /*36cf0*/  PRMT R13, R73, 0x7771, RZ ;  /* 0x00007771490d7816 */ /* 0x000fe400000000ff */
[----:B------:R-:W-:Y:S02]  /*36d00*/  IADD3 R6, P3, R0, R68, RZ ;  /* 0x0000004400067210 */ /* 0x000fe40007f7e0ff */
[----:B------:R-:W-:Y:S01]  /*36d10*/  PRMT R11, R74, 0x7771, RZ ;  /* 0x000077714a0b7816 */ /* 0x000fe200000000ff */
[----:B------:R4:W-:Y:S01]  /*36d20*/  @P4 STG.E.U8 desc[UR28][R2.64], R13 ;  /* 0x0000000d02004986 */ /* 0x0009e2000c10111c */
[----:B------:R-:W-:-:S02]  /*36d30*/  LEA.HI.X.SX32 R7, R0, R69, 0x1, P3 ;  /* 0x0000004500077211 */ /* 0x000fc400018f0eff */
[C---:B------:R-:W-:Y:S01]  /*36d40*/  ISETP.LT.AND P3, PT, R20.reuse, UR6, !P0 ;  /* 0x0000000614007c0c */ /* 0x040fe2000c761270 */
[----:B-1----:R-:W-:Y:S02]  /*36d50*/  IMAD R4, R20, UR4, RZ ;  /* 0x0000000414047c24 */ /* 0x002fe4000f8e02ff */
[----:B------:R1:W-:Y:S01]  /*36d60*/  @P2 STG.E.U8 desc[UR28][R6.64], R11 ;  /* 0x0000000b06002986 */ /* 0x0003e2000c10111c */
[----:B------:R-:W-:Y:S01]  /*36d70*/  IMAD R0, R19, 0x4, R0 ;  /* 0x0000000413007824 */ /* 0x000fe200078e0200 */
[----:B------:R-:W3:Y:S01]  /*36d80*/  LDC R15, c[0x0][0x248] ;  /* 0x00009200ff0f7b82 */ /* 0x000ee20000000800 */
[----:B------:R-:W-:Y:S01]  /*36d90*/  PRMT R9, R75, 0x7771, RZ ;  /* 0x000077714b097816 */ /* 0x000fe200000000ff */
[----:B------:R-:W-:Y:S01]  /*36da0*/  ULDC UR4, c[0x0][0x22c] ;  /* 0x00008b0000047ab9 */ /* 0x000fe20000000800 */
[----:B----4-:R-:W-:Y:S01]  /*36db0*/  IADD3 R2, P2, R4, R68, RZ ;  /* 0x0000004404027210 */ /* 0x010fe20007f5e0ff */
[----:B------:R-:W-:-:S04]  /*36dc0*/  ULDC UR6, c[0x0][0x22c] ;  /* 0x00008b0000067ab9 */ /* 0x000fc80000000800 */
[----:B------:R-:W4:Y:S01]  /*36dd0*/  LDC R13, c[0x0][0x248] ;  /* 0x00009200ff0d7b82 */ /* 0x000f220000000800 */
[-C--:B------:R-:W-:Y:S02]  /*36de0*/  LEA.HI.X.SX32 R3, R4, R69.reuse, 0x1, P2 ;  /* 0x0000004504037211 */ /* 0x080fe400010f0eff */
[----:B------:R-:W-:Y:S02]  /*36df0*/  IADD3 R4, P2, R0, R68, RZ ;  /* 0x0000004400047210 */ /* 0x000fe40007f5e0ff */
[----:B-1----:R-:W-:Y:S01]  /*36e00*/  PRMT R11, R72, 0x7772, RZ ;  /* 0x00007772480b7816 */ /* 0x002fe200000000ff */
[----:B------:R1:W-:Y:S01]  /*36e10*/  @P3 STG.E.U8 desc[UR28][R2.64], R9 ;  /* 0x0000000902003986 */ /* 0x0003e2000c10111c */
[----:B------:R-:W-:Y:S01]  /*36e20*/  LEA.HI.X.SX32 R5, R0, R69, 0x1, P2 ;  /* 0x0000004500057211 */ /* 0x000fe200010f0eff */
[----:B0-----:R-:W-:-:S04]  /*36e30*/  IMAD R0, R17, 0x2, R0 ;  /* 0x0000000211007824 */ /* 0x001fc800078e0200 */
[----:B------:R0:W-:Y:S01]  /*36e40*/  @P1 STG.E.U8 desc[UR28][R4.64], R11 ;  /* 0x0000000b04001986 */ /* 0x0001e2000c10111c */
[----:B------:R-:W-:-:S04]  /*36e50*/  IADD3 R6, P1, R0, R68, RZ ;  /* 0x0000004400067210 */ /* 0x000fc80007f3e0ff */
[----:B------:R-:W-:Y:S02]  /*36e60*/  LEA.HI.X.SX32 R7, R0, R69, 0x1, P1 ;  /* 0x0000004500077211 */ /* 0x000fe400008f0eff */
[----:B-1----:R-:W-:Y:S01]  /*36e70*/  PRMT R9, R73, 0x7772, RZ ;  /* 0x0000777249097816 */ /* 0x002fe200000000ff */
[----:B----4-:R-:W-:-:S04]  /*36e80*/  IMAD R0, R13, 0x2, R0 ;  /* 0x000000020d007824 */ /* 0x010fc800078e0200 */
[----:B------:R1:W-:Y:S01]  /*36e90*/  @P6 STG.E.U8 desc[UR28][R6.64], R9 ;  /* 0x0000000906006986 */ /* 0x0003e2000c10111c */
[----:B------:R-:W-:Y:S02]  /*36ea0*/  ISETP.LT.AND P5, PT, R18, UR7, !P0 ;  /* 0x0000000712007c0c */ /* 0x000fe4000c7a1270 */
[----:B------:R-:W-:-:S04]  /*36eb0*/  IADD3 R2, P6, R0, R68, RZ ;  /* 0x0000004400027210 */ /* 0x000fc80007fde0ff */
[----:B------:R-:W-:Y:S02]  /*36ec0*/  LEA.HI.X.SX32 R3, R0, R69, 0x1, P6 ;  /* 0x0000004500037211 */ /* 0x000fe400030f0eff */
[----:B------:R-:W-:Y:S02]  /*36ed0*/  PRMT R19, R74, 0x7772, RZ ;  /* 0x000077724a137816 */ /* 0x000fe400000000ff */
[----:B------:R-:W-:-:S03]  /*36ee0*/  PRMT R17, R75, 0x7772, RZ ;  /* 0x000077724b117816 */ /* 0x000fc600000000ff */
[----:B------:R4:W-:Y:S01]  /*36ef0*/  @P5 STG.E.U8 desc[UR28][R2.64], R19 ;  /* 0x0000001302005986 */ /* 0x0009e2000c10111c */
[----:B------:R-:W-:Y:S02]  /*36f00*/  PRMT R73, R73, 0x7773, RZ ;  /* 0x0000777349497816 */ /* 0x000fe400000000ff */
[----:B------:R-:W-:Y:S02]  /*36f10*/  PRMT R13, R74, 0x7773, RZ ;  /* 0x000077734a0d7816 */ /* 0x000fe400000000ff */
[----:B------:R-:W-:Y:S02]  /*36f20*/  PRMT R75, R75, 0x7773, RZ ;  /* 0x000077734b4b7816 */ /* 0x000fe400000000ff */
[----:B--2---:R-:W-:Y:S01]  /*36f30*/  ISETP.LT.AND P4, PT, R16, UR4, !P0 ;  /* 0x0000000410007c0c */ /* 0x004fe2000c781270 */
[----:B------:R-:W-:Y:S02]  /*36f40*/  ULDC UR4, c[0x0][0x22c] ;  /* 0x00008b0000047ab9 */ /* 0x000fe40000000800 */
[----:B---3--:R-:W-:Y:S01]  /*36f50*/  ISETP.LT.AND P3, PT, R14, UR4, !P0 ;  /* 0x000000040e007c0c */ /* 0x008fe2000c761270 */
[----:B------:R-:W-:-:S02]  /*36f60*/  ULDC UR4, c[0x0][0x22c] ;  /* 0x00008b0000047ab9 */ /* 0x000fc40000000800 */
[----:B------:R-:W-:Y:S01]  /*36f70*/  ISETP.LT.AND P2, PT, R12, UR4, !P0 ;  /* 0x000000040c007c0c */ /* 0x000fe2000c741270 */
[----:B------:R-:W-:Y:S01]  /*36f80*/  ULDC UR4, c[0x0][0x22c] ;  /* 0x00008b0000047ab9 */ /* 0x000fe20000000800 */
[----:B------:R-:W2:Y:S01]  /*36f90*/  LDC R12, c[0x0][0x248] ;  /* 0x00009200ff0c7b82 */ /* 0x000ea20000000800 */
[----:B------:R-:W-:Y:S01]  /*36fa0*/  ISETP.LT.AND P1, PT, R8, UR4, !P0 ;  /* 0x0000000408007c0c */ /* 0x000fe2000c721270 */
[----:B------:R-:W-:Y:S01]  /*36fb0*/  IMAD R8, R15, 0x2, R0 ;  /* 0x000000020f087824 */ /* 0x000fe200078e0200 */
[----:B------:R-:W-:-:S03]  /*36fc0*/  ULDC UR4, c[0x0][0x248] ;  /* 0x0000920000047ab9 */ /* 0x000fc60000000800 */
[----:B------:R-:W-:Y:S01]  /*36fd0*/  IMAD R0, R21, 0x2, R8 ;  /* 0x0000000215007824 */ /* 0x000fe200078e0208 */
[----:B0-----:R-:W-:-:S03]  /*36fe0*/  IADD3 R4, P6, R8, R68, RZ ;  /* 0x0000004408047210 */ /* 0x001fc60007fde0ff */
[----:B-1----:R-:W-:Y:S01]  /*36ff0*/  IMAD R9, R23, 0x2, R0 ;  /* 0x0000000217097824 */ /* 0x002fe200078e0200 */
[-C--:B------:R-:W-:Y:S01]  /*37000*/  LEA.HI.X.SX32 R5, R8, R69.reuse, 0x1, P6 ;  /* 0x0000004508057211 */ /* 0x080fe200030f0eff */
[----:B------:R-:W-:Y:S01]  /*37010*/  IMAD R11, R10, UR4, RZ ;  /* 0x000000040a0b7c24 */ /* 0x000fe2000f8e02ff */
[-C--:B------:R-:W-:Y:S02]  /*37020*/  IADD3 R6, P6, R0, R68.reuse, RZ ;  /* 0x0000004400067210 */ /* 0x080fe40007fde0ff */
[----:B------:R-:W-:Y:S01]  /*37030*/  ISETP.LT.AND P0, PT, R10, UR6, !P0 ;  /* 0x000000060a007c0c */ /* 0x000fe2000c701270 */
[----:B------:R4:W-:Y:S01]  /*37040*/  @P4 STG.E.U8 desc[UR28][R4.64], R17 ;  /* 0x0000001104004986 */ /* 0x0009e2000c10111c */
[-C--:B------:R-:W-:Y:S02]  /*37050*/  IADD3 R10, P4, R11, R68.reuse, RZ ;  /* 0x000000440b0a7210 */ /* 0x080fe40007f9e0ff */
[----:B------:R-:W-:Y:S01]  /*37060*/  IADD3 R8, P5, R9, R68, RZ ;  /* 0x0000004409087210 */ /* 0x000fe20007fbe0ff */
[----:B--2---:R-:W-:Y:S01]  /*37070*/  IMAD R12, R12, 0x2, R9 ;  /* 0x000000020c0c7824 */ /* 0x004fe200078e0209 */
[----:B------:R-:W-:-:S02]  /*37080*/  LEA.HI.X.SX32 R7, R0, R69, 0x1, P6 ;  /* 0x0000004500077211 */ /* 0x000fc400030f0eff */
[----:B------:R-:W-:Y:S02]  /*37090*/  PRMT R15, R72, 0x7773, RZ ;  /* 0x00007773480f7816 */ /* 0x000fe400000000ff */
[C---:B------:R-:W-:Y:S02]  /*370a0*/  IADD3 R68, P6, R12.reuse, R68, RZ ;  /* 0x000000440c447210 */ /* 0x040fe40007fde0ff */
[-C--:B------:R-:W-:Y:S02]  /*370b0*/  LEA.HI.X.SX32 R9, R9, R69.reuse, 0x1, P5 ;  /* 0x0000004509097211 */ /* 0x080fe400028f0eff */
[-C--:B------:R-:W-:Y:S02]  /*370c0*/  LEA.HI.X.SX32 R11, R11, R69.reuse, 0x1, P4 ;  /* 0x000000450b0b7211 */ /* 0x080fe400020f0eff */
[----:B------:R-:W-:Y:S01]  /*370d0*/  LEA.HI.X.SX32 R69, R12, R69, 0x1, P6 ;  /* 0x000000450c457211 */ /* 0x000fe200030f0eff */
[----:B------:R4:W-:Y:S04]  /*370e0*/  @P3 STG.E.U8 desc[UR28][R6.64], R15 ;  /* 0x0000000f06003986 */ /* 0x0009e8000c10111c */
[----:B------:R4:W-:Y:S04]  /*370f0*/  @P2 STG.E.U8 desc[UR28][R8.64], R73 ;  /* 0x0000004908002986 */ /* 0x0009e8000c10111c */
[----:B------:R4:W-:Y:S01]  /*37100*/  @P1 STG.E.U8 desc[UR28][R68.64], R13 ;  /* 0x0000000d44001986 */ /* 0x0009e2000c10111c */
[----:B------:R-:W-:Y:S05]  /*37110*/  @!P0 EXIT ;  /* 0x000000000000894d */ /* 0x000fea0003800000 */
[----:B------:R-:W-:Y:S01]  /*37120*/  STG.E.U8 desc[UR28][R10.64], R75 ;  /* 0x0000004b0a007986 */ /* 0x000fe2000c10111c */
[----:B------:R-:W-:Y:S05]  /*37130*/  EXIT ;  /* 0x000000000000794d */ /* 0x000fea0003800000 */
.L_x_3:
[----:B------:R-:W-:-:S00]  /*37140*/  BRA `(.L_x_3) ;  /* 0xfffffffc00fc7947 */ /* 0x000fc0000383ffff */
[----:B------:R-:W-:-:S00]  /*37150*/  NOP ;  /* 0x0000000000007918 */ /* 0x000fc00000000000 */
        /* <DEDUP_REMOVED lines=10> */
.L_x_4:


//--------------------- .nv.shared.matmul_kernel  --------------------------
	.section	.nv.shared.matmul_kernel,"aw",@nobits
	.sectionflags	@""
	.align	16
	.zero		1024


//--------------------- .nv.shared.reserved.0     --------------------------
	.section	.nv.shared.reserved.0,"aw",@nobits
	.weak		__nv_reservedSMEM_offset_0_alias
	.size		__nv_reservedSMEM_offset_0_alias, 0, 0
	.other		__nv_reservedSMEM_offset_0_alias,@"STO_CUDA_RESERVED_SHARED STV_DEFAULT"
__nv_reservedSMEM_offset_0_alias:
	.zero		0


//--------------------- .nv.constant0.matmul_kernel --------------------------
	.section	.nv.constant0.matmul_kernel,"a",@progbits
	.sectionflags	@""
	.align	4
.nv.constant0.matmul_kernel:
	.zero		608


//--------------------- SYMBOLS --------------------------

	.type		.nv.reservedSmem.offset0,@object
	.size		.nv.reservedSmem.offset0,0x4
